def matmul_kernel(
    a_ptr,
    b_ptr,
    c_ptr,
    M,
    N,
    K,
    stride_am,
    stride_ak,
    stride_bk,
    stride_bn,
    stride_cm,
    stride_cn,
    BLOCK_M: tl.constexpr,
    BLOCK_N: tl.constexpr,
    BLOCK_K: tl.constexpr,
    GROUP_M: tl.constexpr,
):
    pid = tl.program_id(axis=0)
    num_pid_m = tl.cdiv(M, BLOCK_M)
    num_pid_n = tl.cdiv(N, BLOCK_N)
    num_pid_in_group = GROUP_M * num_pid_n
    group_id = pid // num_pid_in_group
    first_pid_m = group_id * GROUP_M
    group_size_m = min(num_pid_m - first_pid_m, GROUP_M)
    pid_m = first_pid_m + ((pid % num_pid_in_group) % group_size_m)
    pid_n = (pid % num_pid_in_group) // group_size_m

    offs_am = (pid_m * BLOCK_M + tl.arange(0, BLOCK_M)) % M
    offs_bn = (pid_n * BLOCK_N + tl.arange(0, BLOCK_N)) % N
    offs_k = tl.arange(0, BLOCK_K)
    a_ptrs = a_ptr + offs_am[:, None] * stride_am + offs_k[None, :] * stride_ak
    b_ptrs = b_ptr + offs_k[:, None] * stride_bk + offs_bn[None, :] * stride_bn

    acc = tl.zeros((BLOCK_M, BLOCK_N), dtype=tl.float32)
    for kk in range(0, tl.cdiv(K, BLOCK_K)):
        a = tl.load(a_ptrs, mask=offs_k[None, :] < K - kk * BLOCK_K, other=0.0)
        b = tl.load(b_ptrs, mask=offs_k[:, None] < K - kk * BLOCK_K, other=0.0)
        acc = tl.dot(a, b, acc)
        a_ptrs += BLOCK_K * stride_ak
        b_ptrs += BLOCK_K * stride_bk

    c = acc.to(c_ptr.dtype.element_ty)
    offs_cm = pid_m * BLOCK_M + tl.arange(0, BLOCK_M)
    offs_cn = pid_n * BLOCK_N + tl.arange(0, BLOCK_N)
    c_ptrs = c_ptr + offs_cm[:, None] * stride_cm + offs_cn[None, :] * stride_cn
    mask = (offs_cm[:, None] < M) & (offs_cn[None, :] < N)
    tl.store(c_ptrs, c, mask=mask)

# config = {"BLOCK_K": 128, "BLOCK_M": 256, "BLOCK_N": 128, "GROUP_M": 4, "arch": "sm_100", "dtype": "fp16", "num_ctas": 1, "num_stages": 3, "num_warps": 4}
# arch = sm_100


// ===== COMPILED SASS (sm_100a) =====

	.target	sm_100a

	.elftype	@"ET_EXEC"


//--------------------- .note.nv.tkinfo           --------------------------
	.section	.note.nv.tkinfo,"",@"SHT_NOTE"
	.sectionflags	@"SHF_NOTE_NV_TKINFO"
	.tkinfo
        /*0018*/ 	.word	0x00000081
        /*0030*/ 	.string	""
        /*0030*/ 	.string	"ptxas-blackwell"
        /*0030*/ 	.string	"Cuda compilation tools, release 12.9, V12.9.86"
        /*0030*/ 	.string	"Build cuda_12.9.r12.9/compiler.36037853_0"
        /*0030*/ 	.string	"-v  -suppress-debug-info  -lineinfo  -arch sm_100a "



//--------------------- .note.nv.cuver            --------------------------
	.section	.note.nv.cuver,"",@"SHT_NOTE"
	.sectionflags	@"SHF_NOTE_NV_CUVER"
        /*0018*/ 	.short	0x0001
        /*001a*/ 	.short	0x0064
        /*001c*/ 	.short	0x0001
        /*001e*/ 	.short	0x0000
        /*0020*/ 	.short	0x0001
        /*0022*/ 	.short	0x0000


//--------------------- .nv.info                  --------------------------
	.section	.nv.info,"",@"SHT_CUDA_INFO"
	.align	4


	//----- nvinfo : EIATTR_REGCOUNT
	.align		4
        /*0000*/ 	.byte	0x04, 0x2f
        /*0002*/ 	.short	(.L_4 - .L_3)
	.align		4
.L_3:
        /*0004*/ 	.word	index@(matmul_kernel)
        /*0008*/ 	.word	0x00000060


	//----- nvinfo : EIATTR_FRAME_SIZE
	.align		4
.L_4:
        /*000c*/ 	.byte	0x04, 0x11
        /*000e*/ 	.short	(.L_6 - .L_5)
	.align		4
.L_5:
        /*0010*/ 	.word	index@($__internal_2_$__cuda_sm10x_tcgen05_guardrail_trap_unallocated_columns_being_dealloced)
        /*0014*/ 	.word	0x00001e38


	//----- nvinfo : EIATTR_FRAME_SIZE
	.align		4
.L_6:
        /*0018*/ 	.byte	0x04, 0x11
        /*001a*/ 	.short	(.L_8 - .L_7)
	.align		4
.L_7:
        /*001c*/ 	.word	index@($__internal_1_$__cuda_sm10x_tcgen05_guardrail_trap_phase_invalid_during_alloc)
        /*0020*/ 	.word	0x00001e38


	//----- nvinfo : EIATTR_FRAME_SIZE
	.align		4
.L_8:
        /*0024*/ 	.byte	0x04, 0x11
        /*0026*/ 	.short	(.L_10 - .L_9)
	.align		4
.L_9:
        /*0028*/ 	.word	index@($__internal_0_$__cuda_sm10x_tcgen05_guardrail_trap_col_being_dealloced_not_returned_by_alloc)
        /*002c*/ 	.word	0x00001e38


	//----- nvinfo : EIATTR_FRAME_SIZE
	.align		4
.L_10:
        /*0030*/ 	.byte	0x04, 0x11
        /*0032*/ 	.short	(.L_12 - .L_11)
	.align		4
.L_11:
        /*0034*/ 	.word	index@(matmul_kernel)
        /*0038*/ 	.word	0x00001e38


	//----- nvinfo : EIATTR_MIN_STACK_SIZE
	.align		4
.L_12:
        /*003c*/ 	.byte	0x04, 0x12
        /*003e*/ 	.short	(.L_14 - .L_13)
	.align		4
.L_13:
        /*0040*/ 	.word	index@(matmul_kernel)
        /*0044*/ 	.word	0x00001e38
.L_14:


//--------------------- .nv.info.matmul_kernel    --------------------------
	.section	.nv.info.matmul_kernel,"",@"SHT_CUDA_INFO"
	.sectionflags	@""
	.align	4


	//----- nvinfo : EIATTR_CUDA_API_VERSION
	.align		4
        /*0000*/ 	.byte	0x04, 0x37
        /*0002*/ 	.short	(.L_16 - .L_15)
.L_15:
        /*0004*/ 	.word	0x00000081


	//----- nvinfo : EIATTR_KPARAM_INFO
	.align		4
.L_16:
        /*0008*/ 	.byte	0x04, 0x17
        /*000a*/ 	.short	(.L_18 - .L_17)
.L_17:
        /*000c*/ 	.word	0x00000000
        /*0010*/ 	.short	0x000d
        /*0012*/ 	.short	0x0048
        /*0014*/ 	.byte	0x00, 0xf4, 0x21, 0x00


	//----- nvinfo : EIATTR_KPARAM_INFO
	.align		4
.L_18:
        /*0018*/ 	.byte	0x04, 0x17
        /*001a*/ 	.short	(.L_20 - .L_19)
.L_19:
        /*001c*/ 	.word	0x00000000
        /*0020*/ 	.short	0x000c
        /*0022*/ 	.short	0x0040
        /*0024*/ 	.byte	0x00, 0xf4, 0x21, 0x00


	//----- nvinfo : EIATTR_KPARAM_INFO
	.align		4
.L_20:
        /*0028*/ 	.byte	0x04, 0x17
        /*002a*/ 	.short	(.L_22 - .L_21)
.L_21:
        /*002c*/ 	.word	0x00000000
        /*0030*/ 	.short	0x000b
        /*0032*/ 	.short	0x0038
        /*0034*/ 	.byte	0x00, 0xf0, 0x11, 0x00


	//----- nvinfo : EIATTR_KPARAM_INFO
	.align		4
.L_22:
        /*0038*/ 	.byte	0x04, 0x17
        /*003a*/ 	.short	(.L_24 - .L_23)
.L_23:
        /*003c*/ 	.word	0x00000000
        /*0040*/ 	.short	0x000a
        /*0042*/ 	.short	0x0034
        /*0044*/ 	.byte	0x00, 0xf0, 0x11, 0x00


	//----- nvinfo : EIATTR_KPARAM_INFO
	.align		4
.L_24:
        /*0048*/ 	.byte	0x04, 0x17
        /*004a*/ 	.short	(.L_26 - .L_25)
.L_25:
        /*004c*/ 	.word	0x00000000
        /*0050*/ 	.short	0x0009
        /*0052*/ 	.short	0x0030
        /*0054*/ 	.byte	0x00, 0xf0, 0x11, 0x00


	//----- nvinfo : EIATTR_KPARAM_INFO
	.align		4
.L_26:
        /*0058*/ 	.byte	0x04, 0x17
        /*005a*/ 	.short	(.L_28 - .L_27)
.L_27:
        /*005c*/ 	.word	0x00000000
        /*0060*/ 	.short	0x0008
        /*0062*/ 	.short	0x002c
        /*0064*/ 	.byte	0x00, 0xf0, 0x11, 0x00


	//----- nvinfo : EIATTR_KPARAM_INFO
	.align		4
.L_28:
        /*0068*/ 	.byte	0x04, 0x17
        /*006a*/ 	.short	(.L_30 - .L_29)
.L_29:
        /*006c*/ 	.word	0x00000000
        /*0070*/ 	.short	0x0007
        /*0072*/ 	.short	0x0028
        /*0074*/ 	.byte	0x00, 0xf0, 0x11, 0x00


	//----- nvinfo : EIATTR_KPARAM_INFO
	.align		4
.L_30:
        /*0078*/ 	.byte	0x04, 0x17
        /*007a*/ 	.short	(.L_32 - .L_31)
.L_31:
        /*007c*/ 	.word	0x00000000
        /*0080*/ 	.short	0x0006
        /*0082*/ 	.short	0x0024
        /*0084*/ 	.byte	0x00, 0xf0, 0x11, 0x00


	//----- nvinfo : EIATTR_KPARAM_INFO
	.align		4
.L_32:
        /*0088*/ 	.byte	0x04, 0x17
        /*008a*/ 	.short	(.L_34 - .L_33)
.L_33:
        /*008c*/ 	.word	0x00000000
        /*0090*/ 	.short	0x0005
        /*0092*/ 	.short	0x0020
        /*0094*/ 	.byte	0x00, 0xf0, 0x11, 0x00


	//----- nvinfo : EIATTR_KPARAM_INFO
	.align		4
.L_34:
        /*0098*/ 	.byte	0x04, 0x17
        /*009a*/ 	.short	(.L_36 - .L_35)
.L_35:
        /*009c*/ 	.word	0x00000000
        /*00a0*/ 	.short	0x0004
        /*00a2*/ 	.short	0x001c
        /*00a4*/ 	.byte	0x00, 0xf0, 0x11, 0x00


	//----- nvinfo : EIATTR_KPARAM_INFO
	.align		4
.L_36:
        /*00a8*/ 	.byte	0x04, 0x17
        /*00aa*/ 	.short	(.L_38 - .L_37)
.L_37:
        /*00ac*/ 	.word	0x00000000
        /*00b0*/ 	.short	0x0003
        /*00b2*/ 	.short	0x0018
        /*00b4*/ 	.byte	0x00, 0xf0, 0x11, 0x00


	//----- nvinfo : EIATTR_KPARAM_INFO
	.align		4
.L_38:
        /*00b8*/ 	.byte	0x04, 0x17
        /*00ba*/ 	.short	(.L_40 - .L_39)
.L_39:
        /*00bc*/ 	.word	0x00000000
        /*00c0*/ 	.short	0x0002
        /*00c2*/ 	.short	0x0010
        /*00c4*/ 	.byte	0x00, 0xf4, 0x21, 0x00


	//----- nvinfo : EIATTR_KPARAM_INFO
	.align		4
.L_40:
        /*00c8*/ 	.byte	0x04, 0x17
        /*00ca*/ 	.short	(.L_42 - .L_41)
.L_41:
        /*00cc*/ 	.word	0x00000000
        /*00d0*/ 	.short	0x0001
        /*00d2*/ 	.short	0x0008
        /*00d4*/ 	.byte	0x00, 0xf4, 0x21, 0x00


	//----- nvinfo : EIATTR_KPARAM_INFO
	.align		4
.L_42:
        /*00d8*/ 	.byte	0x04, 0x17
        /*00da*/ 	.short	(.L_44 - .L_43)
.L_43:
        /*00dc*/ 	.word	0x00000000
        /*00e0*/ 	.short	0x0000
        /*00e2*/ 	.short	0x0000
        /*00e4*/ 	.byte	0x00, 0xf4, 0x21, 0x00


	//----- nvinfo : EIATTR_AT_ENTRY_FRAGMENTS
	.align		4
.L_44:
        /*00e8*/ 	.byte	0x04, 0x4f
        /*00ea*/ 	.short	(.L_46 - .L_45)


	//   ....[0]....
.L_45:
        /*00ec*/ 	.word	0x00000004


	//----- nvinfo : EIATTR_RESERVED_SMEM_USED
	.align		4
.L_46:
        /*00f0*/ 	.byte	0x01, 0x41
	.zero		2


	//----- nvinfo : EIATTR_SPARSE_MMA_MASK
	.align		4
        /*00f4*/ 	.byte	0x03, 0x50
        /*00f6*/ 	.short	0x0000


	//----- nvinfo : EIATTR_TCGEN05_1CTA_USED
	.align		4
        /*00f8*/ 	.byte	0x01, 0x51
	.zero		2


	//----- nvinfo : EIATTR_MAXREG_COUNT
	.align		4
        /*00fc*/ 	.byte	0x03, 0x1b
        /*00fe*/ 	.short	0x00ff


	//----- nvinfo : EIATTR_NUM_BARRIERS
	.align		4
        /*0100*/ 	.byte	0x02, 0x4c
        /*0102*/ 	.byte	0x01
	.zero		1


	//----- nvinfo : EIATTR_ANNOTATIONS
	.align		4
        /*0104*/ 	.byte	0x04, 0x55
        /*0106*/ 	.short	(.L_48 - .L_47)


	//   ....[0]....
.L_47:
        /*0108*/ 	.word	0x00000001
        /*010c*/ 	.byte	0x40, 0x09, 0x00, 0x00, 0x01, 0x00, 0x00, 0x00, 0x10, 0x0a, 0x00, 0x00, 0x01, 0x00, 0x00, 0x00
        /* <DEDUP_REMOVED lines=3122> */
        /*c43c*/ 	.byte	0x10, 0xd0, 0x03, 0x00


	//----- nvinfo : EIATTR_INT_WARP_WIDE_INSTR_OFFSETS
	.align		4
.L_48:
        /*c440*/ 	.byte	0x04, 0x31
        /*c442*/ 	.short	(.L_50 - .L_49)


	//   ....[0]....
.L_49:
        /*c444*/ 	.word	0x00000e70


	//   ....[1]....
        /*c448*/ 	.word	0x00000eb0


	//   ....[2]....
        /*c44c*/ 	.word	0x00008180


	//   ....[3]....
        /*c450*/ 	.word	0x0003d570


	//   ....[4]....
        /*c454*/ 	.word	0x0003d5c0


	//----- nvinfo : EIATTR_COOP_GROUP_MASK_REGIDS
	.align		4
.L_50:
        /*c458*/ 	.byte	0x04, 0x29
        /*c45a*/ 	.short	(.L_52 - .L_51)


	//   ....[0]....
.L_51:
        /*c45c*/ 	.word	0xffffffff


	//   ....[1]....
        /*c460*/ 	.word	0xffffffff


	//   ....[2]....
        /*c464*/ 	.word	0xffffffff


	//   ....[3]....
        /*c468*/ 	.word	0xffffffff


	//----- nvinfo : EIATTR_COOP_GROUP_INSTR_OFFSETS
	.align		4
.L_52:
        /*c46c*/ 	.byte	0x04, 0x28
        /*c46e*/ 	.short	(.L_54 - .L_53)


	//   ....[0]....
.L_53:
        /*c470*/ 	.word	0x00000070


	//   ....[1]....
        /*c474*/ 	.word	0x00000330


	//   ....[2]....
        /*c478*/ 	.word	0x0003d400


	//   ....[3]....
        /*c47c*/ 	.word	0x0003d670


	//----- nvinfo : EIATTR_VRC_CTA_INIT_COUNT
	.align		4
.L_54:
        /*c480*/ 	.byte	0x02, 0x4a
        /*c482*/ 	.byte	0x80
	.zero		1


	//----- nvinfo : EIATTR_MBARRIER_INSTR_OFFSETS
	.align		4
        /*c484*/ 	.byte	0x04, 0x39
        /*c486*/ 	.short	(.L_56 - .L_55)


	//   ....[0]....
.L_55:
        /*c488*/ 	.word	0x00001790
        /*c48c*/ 	.word	0x000000ff
        /*c490*/ 	.word	0x00000000
        /*c494*/ 	.short	0x0100
        /*c496*/ 	.byte	0x08
	.zero		1


	//   ....[1]....
        /*c498*/ 	.word	0x00008190
        /*c49c*/ 	.word	0x000000ff
        /*c4a0*/ 	.word	0x00030008
        /*c4a4*/ 	.short	0x0100
        /*c4a6*/ 	.byte	0x04
	.zero		1


	//   ....[2]....
        /*c4a8*/ 	.word	0x000209e0
        /*c4ac*/ 	.word	0x000000ff
        /*c4b0*/ 	.word	0x00000000
        /*c4b4*/ 	.short	0x010a
        /*c4b6*/ 	.byte	0x08
	.zero		1


	//   ....[3]....
        /*c4b8*/ 	.word	0x00034f30
        /*c4bc*/ 	.word	0x000000ff
        /*c4c0*/ 	.word	0x00000000
        /*c4c4*/ 	.short	0x010a
        /*c4c6*/ 	.byte	0x08
	.zero		1


	//   ....[4]....
        /*c4c8*/ 	.word	0x00034fd0
        /*c4cc*/ 	.word	0x000000ff
        /*c4d0*/ 	.word	0x00030000
        /*c4d4*/ 	.short	0x0108
        /*c4d6*/ 	.byte	0x04
	.zero		1


	//   ....[5]....
        /*c4d8*/ 	.word	0x00035050
        /*c4dc*/ 	.word	0x000000ff
        /*c4e0*/ 	.word	0x00030008
        /*c4e4*/ 	.short	0x0108
        /*c4e6*/ 	.byte	0x04
	.zero		1


	//   ....[6]....
        /*c4e8*/ 	.word	0x0003d690
        /*c4ec*/ 	.word	0x000000ff
        /*c4f0*/ 	.word	0x00000000
        /*c4f4*/ 	.short	0x010a
        /*c4f6*/ 	.byte	0x08
	.zero		1


	//   ....[7]....
        /*c4f8*/ 	.word	0x0003d6c0
        /*c4fc*/ 	.word	0x000000ff
        /*c500*/ 	.word	0x00000000
        /*c504*/ 	.short	0x010a
        /*c506*/ 	.byte	0x08
	.zero		1


	//----- nvinfo : EIATTR_NUM_MBARRIERS
	.align		4
.L_56:
        /*c508*/ 	.byte	0x03, 0x38
        /*c50a*/ 	.short	0x0002


	//----- nvinfo : EIATTR_EXIT_INSTR_OFFSETS
	.align		4
        /*c50c*/ 	.byte	0x04, 0x1c
        /*c50e*/ 	.short	(.L_58 - .L_57)


	//   ....[0]....
.L_57:
        /*c510*/ 	.word	0x0003d680


	//----- nvinfo : EIATTR_REQNTID
	.align		4
.L_58:
        /*c514*/ 	.byte	0x04, 0x10
        /*c516*/ 	.short	(.L_60 - .L_59)
.L_59:
        /*c518*/ 	.word	0x00000080
        /*c51c*/ 	.word	0x00000001
        /*c520*/ 	.word	0x00000001


	//----- nvinfo : EIATTR_CRS_STACK_SIZE
	.align		4
.L_60:
        /*c524*/ 	.byte	0x04, 0x1e
        /*c526*/ 	.short	(.L_62 - .L_61)
.L_61:
        /*c528*/ 	.word	0x00000000


	//----- nvinfo : EIATTR_CBANK_PARAM_SIZE
	.align		4
.L_62:
        /*c52c*/ 	.byte	0x03, 0x19
        /*c52e*/ 	.short	0x0050


	//----- nvinfo : EIATTR_PARAM_CBANK
	.align		4
        /*c530*/ 	.byte	0x04, 0x0a
        /*c532*/ 	.short	(.L_64 - .L_63)
	.align		4
.L_63:
        /*c534*/ 	.word	index@(.nv.constant0.matmul_kernel)
        /*c538*/ 	.short	0x0380
        /*c53a*/ 	.short	0x0050


	//----- nvinfo : EIATTR_SW_WAR
	.align		4
.L_64:
        /*c53c*/ 	.byte	0x04, 0x36
        /*c53e*/ 	.short	(.L_66 - .L_65)
.L_65:
        /*c540*/ 	.word	0x00000008
.L_66:


//--------------------- .nv.compat                --------------------------
	.section	.nv.compat,"",@"SHT_CUDA_COMPAT_INFO"
	.align	4
        /*0000*/ 	.byte	0x02, 0x02, 0x02, 0x00, 0x02, 0x05, 0x05, 0x00, 0x02, 0x03, 0x00, 0x00, 0x02, 0x06, 0x01, 0x00


//--------------------- .nv.callgraph             --------------------------
	.section	.nv.callgraph,"",@"SHT_CUDA_CALLGRAPH"
	.align	4
	.sectionentsize	8
	.align		4
        /*0000*/ 	.word	0x00000000
	.align		4
        /*0004*/ 	.word	0xffffffff
	.align		4
        /*0008*/ 	.word	0x00000000
	.align		4
        /*000c*/ 	.word	0xfffffffe
	.align		4
        /*0010*/ 	.word	0x00000000
	.align		4
        /*0014*/ 	.word	0xfffffffd
	.align		4
        /*0018*/ 	.word	0x00000000
	.align		4
        /*001c*/ 	.word	0xfffffffc


//--------------------- .text.matmul_kernel       --------------------------
	.section	.text.matmul_kernel,"ax",@progbits
	.align	128
        .global         matmul_kernel
        .type           matmul_kernel,@function
        .size           matmul_kernel,(.L_x_20 - matmul_kernel)
        .other          matmul_kernel,@"STO_CUDA_ENTRY STV_DEFAULT"
matmul_kernel:
.text.matmul_kernel:
[----:B------:R-:W0:Y:S01]  /*0000*/  LDC R1, c[0x0][0x37c] ;  /* 0x0000df00ff017b82 */ /* 0x000e220000000800 */
[----:B------:R-:W1:Y:S01]  /*0010*/  S2R R0, SR_TID.X ;  /* 0x0000000000007919 */ /* 0x000e620000002100 */
[----:B0-----:R-:W-:Y:S01]  /*0020*/  VIADD R1, R1, 0xffffe1c8 ;  /* 0xffffe1c801017836 */ /* 0x001fe20000000000 */
[----:B-1----:R-:W-:-:S13]  /*0030*/  ISETP.GE.U32.AND P0, PT, R0, 0x20, PT ;  /* 0x000000200000780c */ /* 0x002fda0003f06070 */
[----:B------:R-:W-:Y:S02]  /*0040*/  VOTEU.ANY UP0, P0 ;  /* 0x0000000000ff7886 */ /* 0x000fe40000000100 */
[----:B------:R-:W-:Y:S05]  /*0050*/  BRA.U UP0, `(.L_x_0) ;  /* 0x0000000100b87547 */ /* 0x000fea000b800000 */
[----:B------:R-:W0:Y:S01]  /*0060*/  S2UR UR6, SR_CgaCtaId ;  /* 0x00000000000679c3 */ /* 0x000e220000008800 */
[----:B------:R-:W-:Y:S01]  /*0070*/  NOP ;  /* 0x0000000000007918 */ /* 0x000fe20000000000 */
[----:B------:R-:W-:Y:S02]  /*0080*/  UMOV UR4, 0x40 ;  /* 0x0000004000047882 */ /* 0x000fe40000000000 */
[----:B0-----:R-:W-:-:S09]  /*0090*/  ULEA UR4, UR6, UR4, 0x18 ;  /* 0x0000000406047291 */ /* 0x001fd2000f8ec0ff */
[----:B------:R-:W0:Y:S01]  /*00a0*/  LDS.U8 R0, [UR4] ;  /* 0x00000004ff007984 */ /* 0x000e220008000000 */
[----:B------:R-:W-:Y:S02]  /*00b0*/  UMOV UR4, 0x400 ;  /* 0x0000040000047882 */ /* 0x000fe40000000000 */
[----:B------:R-:W-:Y:S01]  /*00c0*/  ULEA UR4, UR6, UR4, 0x18 ;  /* 0x0000000406047291 */ /* 0x000fe2000f8ec0ff */
[----:B0-----:R-:W-:-:S13]  /*00d0*/  ISETP.NE.AND P0, PT, R0, RZ, PT ;  /* 0x000000ff0000720c */ /* 0x001fda0003f05270 */
[----:B------:R-:W-:Y:S05]  /*00e0*/  @P0 BRA `(.L_x_1) ;  /* 0x00000000007c0947 */ /* 0x000fea0003800000 */
[----:B------:R-:W-:-:S13]  /*00f0*/  ELECT P0, URZ, PT ;  /* 0x0000000000ff782f */ /* 0x000fda0003800000 */
[----:B------:R-:W-:Y:S05]  /*0100*/  @!P0 BRA `(.L_x_2) ;  /* 0x0000000000848947 */ /* 0x000fea0003800000 */
[----:B------:R-:W-:Y:S01]  /*0110*/  UMOV UR5, 0x8 ;  /* 0x0000000800057882 */ /* 0x000fe20000000000 */
[----:B------:R-:W-:Y:S02]  /*0120*/  IMAD.MOV.U32 R4, RZ, RZ, 0x1 ;  /* 0x00000001ff047424 */ /* 0x000fe400078e00ff */
[----:B------:R-:W-:Y:S02]  /*0130*/  IMAD.MOV.U32 R5, RZ, RZ, 0xff ;  /* 0x000000ffff057424 */ /* 0x000fe400078e00ff */
[----:B------:R-:W-:Y:S04]  /*0140*/  DEPBAR.LE SB0, 0x36 ;  /* 0x00008d800000791a */ /* 0x000fe80000000000 */
[----:B------:R-:W0:Y:S02]  /*0150*/  UTCATOMSWS.FIND_AND_SET.ALIGN UP1, UR5, UR5 ;  /* 0x00000005000575e3 */ /* 0x000e240008020800 */
[----:B0-----:R-:W-:-:S04]  /*0160*/  PLOP3.LUT P0, PT, PT, PT, UP1, 0x80, 0x8 ;  /* 0x000000000008781c */ /* 0x001fc80003f0f018 */
[----:B------:R-:W-:-:S04]  /*0170*/  SEL R0, RZ, 0xffffffff, !P0 ;  /* 0xffffffffff007807 */ /* 0x000fc80004000000 */
[----:B------:R-:W-:Y:S01]  /*0180*/  ISETP.NE.AND P0, PT, R0, RZ, PT ;  /* 0x000000ff0000720c */ /* 0x000fe20003f05270 */
[----:B------:R-:W-:-:S12]  /*0190*/  IMAD.U32 R0, RZ, RZ, UR5 ;  /* 0x00000005ff007e24 */ /* 0x000fd8000f8e00ff */
[----:B------:R-:W-:Y:S05]  /*01a0*/  @P0 BRA `(.L_x_3) ;  /* 0x0000000000240947 */ /* 0x000fea0003800000 */
.L_x_4:
[----:B------:R-:W-:Y:S05]  /*01b0*/  NANOSLEEP 0x64 ;  /* 0x000000640000795d */ /* 0x000fea0003800000 */
[----:B------:R-:W-:-:S05]  /*01c0*/  UMOV UR5, 0x8 ;  /* 0x0000000800057882 */ /* 0x000fca0000000000 */
[----:B------:R-:W-:Y:S04]  /*01d0*/  DEPBAR.LE SB0, 0x36 ;  /* 0x00008d800000791a */ /* 0x000fe80000000000 */
[----:B------:R-:W0:Y:S02]  /*01e0*/  UTCATOMSWS.FIND_AND_SET.ALIGN UP1, UR5, UR5 ;  /* 0x00000005000575e3 */ /* 0x000e240008020800 */
[----:B0-----:R-:W-:-:S04]  /*01f0*/  PLOP3.LUT P0, PT, PT, PT, UP1, 0x80, 0x8 ;  /* 0x000000000008781c */ /* 0x001fc80003f0f018 */
[----:B------:R-:W-:-:S04]  /*0200*/  SEL R0, RZ, 0xffffffff, !P0 ;  /* 0xffffffffff007807 */ /* 0x000fc80004000000 */
[----:B------:R-:W-:Y:S01]  /*0210*/  ISETP.NE.AND P0, PT, R0, RZ, PT ;  /* 0x000000ff0000720c */ /* 0x000fe20003f05270 */
[----:B------:R-:W-:-:S12]  /*0220*/  IMAD.U32 R0, RZ, RZ, UR5 ;  /* 0x00000005ff007e24 */ /* 0x000fd8000f8e00ff */
[----:B------:R-:W-:Y:S05]  /*0230*/  @!P0 BRA `(.L_x_4) ;  /* 0xfffffffc00dc8947 */ /* 0x000fea000383ffff */
.L_x_3:
[C---:B------:R-:W-:Y:S01]  /*0240*/  VIADD R3, R0.reuse, 0x10 ;  /* 0x0000001000037836 */ /* 0x040fe20000000000 */
[----:B------:R-:W-:Y:S01]  /*0250*/  UMOV UR5, 0x50 ;  /* 0x0000005000057882 */ /* 0x000fe20000000000 */
[----:B------:R-:W-:Y:S01]  /*0260*/  SHF.L.U32 R2, R5, R0, RZ ;  /* 0x0000000005027219 */ /* 0x000fe200000006ff */
[----:B------:R-:W-:Y:S01]  /*0270*/  ULEA UR5, UR6, UR5, 0x18 ;  /* 0x0000000506057291 */ /* 0x000fe2000f8ec0ff */
[----:B------:R-:W-:Y:S01]  /*0280*/  IMAD.SHL.U32 R0, R0, 0x20, RZ ;  /* 0x0000002000007824 */ /* 0x000fe200078e00ff */
[----:B------:R-:W-:-:S04]  /*0290*/  SHF.L.U32 R3, R4, R3, RZ ;  /* 0x0000000304037219 */ /* 0x000fc800000006ff */
[----:B------:R-:W-:-:S05]  /*02a0*/  LOP3.LUT R2, R3, R2, RZ, 0xfc, !PT ;  /* 0x0000000203027212 */ /* 0x000fca00078efcff */
[----:B------:R0:W-:Y:S04]  /*02b0*/  ATOMS.OR RZ, [UR5], R2 ;  /* 0x00000002ffff798c */ /* 0x0001e8000b000005 */
[----:B------:R0:W-:Y:S01]  /*02c0*/  STS [UR4], R0 ;  /* 0x00000000ff007988 */ /* 0x0001e20008000804 */
[----:B------:R-:W-:Y:S05]  /*02d0*/  BRA `(.L_x_2) ;  /* 0x0000000000107947 */ /* 0x000fea0003800000 */
.L_x_1:
[----:B------:R-:W-:Y:S01]  /*02e0*/  IMAD.MOV.U32 R0, RZ, RZ, -0x1 ;  /* 0xffffffffff007424 */ /* 0x000fe200078e00ff */
[----:B------:R-:W-:-:S04]  /*02f0*/  MOV R2, 0x320 ;  /* 0x0000032000027802 */ /* 0x000fc80000000f00 */
[----:B------:R0:W-:Y:S03]  /*0300*/  STS [UR4], R0 ;  /* 0x00000000ff007988 */ /* 0x0001e60008000804 */
[----:B0-----:R-:W-:Y:S05]  /*0310*/  CALL.REL.NOINC `($__internal_1_$__cuda_sm10x_tcgen05_guardrail_trap_phase_invalid_during_alloc) ;  /* 0x000003d400007944 */ /* 0x001fea0003c00000 */
.L_x_2:
[----:B------:R-:W-:Y:S05]  /*0320*/  WARPSYNC.ALL ;  /* 0x0000000000007948 */ /* 0x000fea0003800000 */
[----:B------:R-:W-:Y:S01]  /*0330*/  NOP ;  /* 0x0000000000007918 */ /* 0x000fe20000000000 */
.L_x_0:
[----:B------:R-:W1:Y:S01]  /*0340*/  LDC.64 R84, c[0x0][0x398] ;  /* 0x0000e600ff547b82 */ /* 0x000e620000000a00 */
[----:B------:R-:W2:Y:S01]  /*0350*/  S2R R5, SR_CTAID.X ;  /* 0x0000000000057919 */ /* 0x000ea20000002500 */
[----:B------:R-:W-:Y:S01]  /*0360*/  UMOV UR4, 0x400 ;  /* 0x0000040000047882 */ /* 0x000fe20000000000 */
[----:B------:R-:W3:Y:S01]  /*0370*/  LDCU UR7, c[0x0][0x3a4] ;  /* 0x00007480ff0777ac */ /* 0x000ee20008000800 */
[----:B------:R-:W4:Y:S01]  /*0380*/  S2R R19, SR_TID.X ;  /* 0x0000000000137919 */ /* 0x000f220000002100 */
[----:B------:R-:W0:Y:S03]  /*0390*/  LDCU.128 UR12, c[0x0][0x380] ;  /* 0x00007000ff0c77ac */ /* 0x000e260008000c00 */
[----:B------:R-:W5:Y:S01]  /*03a0*/  S2UR UR6, SR_CgaCtaId ;  /* 0x00000000000679c3 */ /* 0x000f620000008800 */
[----:B------:R-:W-:-:S07]  /*03b0*/  UMOV UR10, 0x1 ;  /* 0x00000001000a7882 */ /* 0x000fce0000000000 */
[----:B------:R-:W0:Y:S02]  /*03c0*/  LDC R48, c[0x0][0x3a0] ;  /* 0x0000e800ff307b82 */ /* 0x000e240000000800 */
[----:B01----:R-:W-:-:S06]  /*03d0*/  VIADD R0, R85, 0x7f ;  /* 0x0000007f55007836 */ /* 0x003fcc0000000000 */
[----:B------:R-:W0:Y:S01]  /*03e0*/  LDC.64 R66, c[0x0][0x3a8] ;  /* 0x0000ea00ff427b82 */ /* 0x000e220000000a00 */
[----:B------:R-:W-:Y:S01]  /*03f0*/  SHF.R.S32.HI R3, RZ, 0x1f, R0 ;  /* 0x0000001fff037819 */ /* 0x000fe20000011400 */
[----:B-----5:R-:W-:-:S03]  /*0400*/  ULEA UR4, UR6, UR4, 0x18 ;  /* 0x0000000406047291 */ /* 0x020fc6000f8ec0ff */
[----:B------:R-:W-:Y:S02]  /*0410*/  LEA.HI R3, R3, R0, RZ, 0x7 ;  /* 0x0000000003037211 */ /* 0x000fe400078f38ff */
[----:B--2---:R-:W-:Y:S02]  /*0420*/  IABS R8, R5 ;  /* 0x0000000500087213 */ /* 0x004fe40000000000 */
[----:B------:R-:W-:Y:S02]  /*0430*/  SHF.R.S32.HI R3, RZ, 0x7, R3 ;  /* 0x00000007ff037819 */ /* 0x000fe40000011403 */
[----:B----4-:R-:W-:Y:S02]  /*0440*/  LOP3.LUT R15, R19, 0x7f, RZ, 0xc0, !PT ;  /* 0x0000007f130f7812 */ /* 0x010fe400078ec0ff */
[----:B------:R-:W-:Y:S01]  /*0450*/  SHF.R.U32.HI R19, RZ, 0x5, R19 ;  /* 0x00000005ff137819 */ /* 0x000fe20000011613 */
[----:B------:R-:W-:-:S05]  /*0460*/  IMAD.SHL.U32 R4, R3, 0x4, RZ ;  /* 0x0000000403047824 */ /* 0x000fca00078e00ff */
[-C--:B------:R-:W-:Y:S02]  /*0470*/  IABS R7, R4.reuse ;  /* 0x0000000400077213 */ /* 0x080fe40000000000 */
[----:B------:R-:W-:Y:S02]  /*0480*/  IABS R10, R4 ;  /* 0x00000004000a7213 */ /* 0x000fe40000000000 */
[----:B------:R-:W1:Y:S08]  /*0490*/  I2F.RP R0, R7 ;  /* 0x0000000700007306 */ /* 0x000e700000209400 */
[----:B-1----:R-:W1:Y:S02]  /*04a0*/  MUFU.RCP R0, R0 ;  /* 0x0000000000007308 */ /* 0x002e640000001000 */
[----:B-1----:R-:W-:-:S02]  /*04b0*/  VIADD R2, R0, 0xffffffe ;  /* 0x0ffffffe00027836 */ /* 0x002fc40000000000 */
[----:B------:R-:W-:-:S04]  /*04c0*/  IMAD.MOV R0, RZ, RZ, -R10 ;  /* 0x000000ffff007224 */ /* 0x000fc800078e0a0a */
[----:B------:R1:W2:Y:S02]  /*04d0*/  F2I.FTZ.U32.TRUNC.NTZ R3, R2 ;  /* 0x0000000200037305 */ /* 0x0002a4000021f000 */
[----:B-1----:R-:W-:Y:S02]  /*04e0*/  IMAD.MOV.U32 R2, RZ, RZ, RZ ;  /* 0x000000ffff027224 */ /* 0x002fe400078e00ff */
[----:B--2---:R-:W-:-:S04]  /*04f0*/  IMAD.MOV R6, RZ, RZ, -R3 ;  /* 0x000000ffff067224 */ /* 0x004fc800078e0a03 */
[----:B------:R-:W-:Y:S01]  /*0500*/  IMAD R9, R6, R7, RZ ;  /* 0x0000000706097224 */ /* 0x000fe200078e02ff */
[----:B------:R-:W-:Y:S02]  /*0510*/  MOV R6, R8 ;  /* 0x0000000800067202 */ /* 0x000fe40000000f00 */
[----:B------:R-:W-:Y:S01]  /*0520*/  IABS R8, R85 ;  /* 0x0000005500087213 */ /* 0x000fe20000000000 */
[----:B------:R-:W-:-:S06]  /*0530*/  IMAD.HI.U32 R3, R3, R9, R2 ;  /* 0x0000000903037227 */ /* 0x000fcc00078e0002 */
[----:B------:R-:W-:-:S04]  /*0540*/  IMAD.HI.U32 R3, R3, R6, RZ ;  /* 0x0000000603037227 */ /* 0x000fc800078e00ff */
[----:B------:R-:W-:Y:S01]  /*0550*/  IMAD R0, R3, R0, R6 ;  /* 0x0000000003007224 */ /* 0x000fe200078e0206 */
[----:B------:R-:W-:Y:S04]  /*0560*/  BAR.SYNC.DEFER_BLOCKING 0x0 ;  /* 0x0000000000007b1d */ /* 0x000fe80000010000 */
[----:B------:R-:W-:-:S13]  /*0570*/  ISETP.GT.U32.AND P1, PT, R7, R0, PT ;  /* 0x000000000700720c */ /* 0x000fda0003f24070 */
[----:B------:R-:W-:Y:S02]  /*0580*/  @!P1 IMAD.IADD R0, R0, 0x1, -R7 ;  /* 0x0000000100009824 */ /* 0x000fe400078e0a07 */
[----:B------:R-:W-:Y:S01]  /*0590*/  @!P1 VIADD R3, R3, 0x1 ;  /* 0x0000000103039836 */ /* 0x000fe20000000000 */
[----:B------:R-:W-:Y:S02]  /*05a0*/  ISETP.NE.AND P1, PT, R4, RZ, PT ;  /* 0x000000ff0400720c */ /* 0x000fe40003f25270 */
[----:B------:R-:W-:Y:S02]  /*05b0*/  ISETP.GE.U32.AND P0, PT, R0, R7, PT ;  /* 0x000000070000720c */ /* 0x000fe40003f06070 */
[----:B------:R-:W-:-:S04]  /*05c0*/  LOP3.LUT R0, R5, R4, RZ, 0x3c, !PT ;  /* 0x0000000405007212 */ /* 0x000fc800078e3cff */
[----:B------:R-:W-:Y:S01]  /*05d0*/  ISETP.GE.AND P2, PT, R0, RZ, PT ;  /* 0x000000ff0000720c */ /* 0x000fe20003f46270 */
[----:B------:R-:W-:-:S06]  /*05e0*/  VIADD R0, R84, 0xff ;  /* 0x000000ff54007836 */ /* 0x000fcc0000000000 */
[----:B------:R-:W-:-:S04]  /*05f0*/  @P0 VIADD R3, R3, 0x1 ;  /* 0x0000000103030836 */ /* 0x000fc80000000000 */
[----:B------:R-:W-:Y:S01]  /*0600*/  IMAD.MOV.U32 R2, RZ, RZ, R3 ;  /* 0x000000ffff027224 */ /* 0x000fe200078e0003 */
[----:B------:R-:W-:-:S03]  /*0610*/  SHF.R.S32.HI R3, RZ, 0x1f, R0 ;  /* 0x0000001fff037819 */ /* 0x000fc60000011400 */
[----:B------:R-:W-:Y:S01]  /*0620*/  @!P2 IMAD.MOV R2, RZ, RZ, -R2 ;  /* 0x000000ffff02a224 */ /* 0x000fe200078e0a02 */
[----:B------:R-:W-:Y:S02]  /*0630*/  @!P1 LOP3.LUT R2, RZ, R4, RZ, 0x33, !PT ;  /* 0x00000004ff029212 */ /* 0x000fe400078e33ff */
[----:B------:R-:W-:-:S03]  /*0640*/  LEA.HI R3, R3, R0, RZ, 0x8 ;  /* 0x0000000003037211 */ /* 0x000fc600078f40ff */
[----:B------:R-:W-:Y:S02]  /*0650*/  IMAD.SHL.U32 R10, R2, 0x4, RZ ;  /* 0x00000004020a7824 */ /* 0x000fe400078e00ff */
[----:B------:R-:W-:-:S03]  /*0660*/  IMAD.MOV R2, RZ, RZ, -R2 ;  /* 0x000000ffff027224 */ /* 0x000fc600078e0a02 */
[----:B------:R-:W-:Y:S01]  /*0670*/  LEA.HI.SX32 R3, R3, -R10, 0x18 ;  /* 0x8000000a03037211 */ /* 0x000fe200078fc2ff */
[----:B------:R-:W-:Y:S02]  /*0680*/  IMAD R11, R4, R2, R5 ;  /* 0x00000002040b7224 */ /* 0x000fe400078e0205 */
[----:B------:R-:W-:Y:S01]  /*0690*/  HFMA2 R2, -RZ, RZ, 0, 0 ;  /* 0x00000000ff027431 */ /* 0x000fe200000001ff */
[----:B------:R-:W-:Y:S02]  /*06a0*/  VIMNMX R12, PT, PT, R3, 0x4, PT ;  /* 0x00000004030c7848 */ /* 0x000fe40003fe0100 */
[----:B------:R-:W-:Y:S02]  /*06b0*/  IABS R4, R11 ;  /* 0x0000000b00047213 */ /* 0x000fe40000000000 */
[----:B------:R-:W-:-:S04]  /*06c0*/  IABS R6, R12 ;  /* 0x0000000c00067213 */ /* 0x000fc80000000000 */
[----:B------:R-:W1:Y:S08]  /*06d0*/  I2F.RP R0, R6 ;  /* 0x0000000600007306 */ /* 0x000e700000209400 */
[----:B-1----:R-:W1:Y:S02]  /*06e0*/  MUFU.RCP R0, R0 ;  /* 0x0000000000007308 */ /* 0x002e640000001000 */
[----:B-1----:R-:W-:-:S06]  /*06f0*/  VIADD R3, R0, 0xffffffe ;  /* 0x0ffffffe00037836 */ /* 0x002fcc0000000000 */
[----:B------:R-:W1:Y:S02]  /*0700*/  F2I.FTZ.U32.TRUNC.NTZ R3, R3 ;  /* 0x0000000300037305 */ /* 0x000e64000021f000 */
[----:B-1----:R-:W-:-:S04]  /*0710*/  IMAD.MOV R7, RZ, RZ, -R3 ;  /* 0x000000ffff077224 */ /* 0x002fc800078e0a03 */
[----:B------:R-:W-:Y:S01]  /*0720*/  IMAD R5, R7, R6, RZ ;  /* 0x0000000607057224 */ /* 0x000fe200078e02ff */
[----:B------:R-:W-:-:S03]  /*0730*/  IABS R7, R12 ;  /* 0x0000000c00077213 */ /* 0x000fc60000000000 */
[----:B------:R-:W-:-:S04]  /*0740*/  IMAD.HI.U32 R0, R3, R5, R2 ;  /* 0x0000000503007227 */ /* 0x000fc800078e0002 */
[----:B------:R-:W-:Y:S02]  /*0750*/  IMAD.MOV.U32 R3, RZ, RZ, R4 ;  /* 0x000000ffff037224 */ /* 0x000fe400078e0004 */
[----:B------:R-:W-:Y:S01]  /*0760*/  IMAD.MOV.U32 R2, RZ, RZ, R8 ;  /* 0x000000ffff027224 */ /* 0x000fe200078e0008 */
[----:B------:R-:W-:Y:S01]  /*0770*/  IABS R8, R84 ;  /* 0x0000005400087213 */ /* 0x000fe20000000000 */
[----:B------:R-:W-:Y:S02]  /*0780*/  IMAD.MOV R4, RZ, RZ, -R7 ;  /* 0x000000ffff047224 */ /* 0x000fe400078e0a07 */
[----:B------:R-:W-:Y:S01]  /*0790*/  IMAD.HI.U32 R0, R0, R3, RZ ;  /* 0x0000000300007227 */ /* 0x000fe200078e00ff */
[----:B------:R-:W1:Y:S03]  /*07a0*/  I2F.RP R5, R2 ;  /* 0x0000000200057306 */ /* 0x000e660000209400 */
[----:B------:R-:W-:-:S05]  /*07b0*/  IMAD R3, R0, R4, R3 ;  /* 0x0000000400037224 */ /* 0x000fca00078e0203 */
[----:B------:R-:W-:Y:S01]  /*07c0*/  ISETP.GT.U32.AND P1, PT, R6, R3, PT ;  /* 0x000000030600720c */ /* 0x000fe20003f24070 */
[----:B------:R-:W2:Y:S08]  /*07d0*/  I2F.RP R4, R8 ;  /* 0x0000000800047306 */ /* 0x000eb00000209400 */
[----:B-1----:R-:W1:Y:S04]  /*07e0*/  MUFU.RCP R5, R5 ;  /* 0x0000000500057308 */ /* 0x002e680000001000 */
[----:B------:R-:W-:-:S02]  /*07f0*/  @!P1 IMAD.IADD R3, R3, 0x1, -R6 ;  /* 0x0000000103039824 */ /* 0x000fc400078e0a06 */
[----:B------:R-:W-:Y:S01]  /*0800*/  @!P1 VIADD R0, R0, 0x1 ;  /* 0x0000000100009836 */ /* 0x000fe20000000000 */
[----:B------:R-:W-:Y:S01]  /*0810*/  ISETP.NE.AND P1, PT, R12, RZ, PT ;  /* 0x000000ff0c00720c */ /* 0x000fe20003f25270 */
[----:B--2---:R-:W2:Y:S01]  /*0820*/  MUFU.RCP R4, R4 ;  /* 0x0000000400047308 */ /* 0x004ea20000001000 */
[----:B------:R-:W-:Y:S02]  /*0830*/  ISETP.GE.U32.AND P0, PT, R3, R6, PT ;  /* 0x000000060300720c */ /* 0x000fe40003f06070 */
[----:B------:R-:W-:-:S04]  /*0840*/  LOP3.LUT R3, R11, R12, RZ, 0x3c, !PT ;  /* 0x0000000c0b037212 */ /* 0x000fc800078e3cff */
[----:B------:R-:W-:Y:S01]  /*0850*/  ISETP.GE.AND P2, PT, R3, RZ, PT ;  /* 0x000000ff0300720c */ /* 0x000fe20003f46270 */
[----:B-1----:R-:W-:-:S04]  /*0860*/  VIADD R6, R5, 0xffffffe ;  /* 0x0ffffffe05067836 */ /* 0x002fc80000000000 */
[----:B------:R1:W4:Y:S02]  /*0870*/  F2I.FTZ.U32.TRUNC.NTZ R7, R6 ;  /* 0x0000000600077305 */ /* 0x000324000021f000 */
[----:B------:R-:W-:Y:S02]  /*0880*/  @P0 VIADD R0, R0, 0x1 ;  /* 0x0000000100000836 */ /* 0x000fe40000000000 */
[----:B--2---:R-:W-:Y:S02]  /*0890*/  VIADD R4, R4, 0xffffffe ;  /* 0x0ffffffe04047836 */ /* 0x004fe40000000000 */
[----:B------:R-:W-:Y:S02]  /*08a0*/  IMAD.MOV.U32 R13, RZ, RZ, R0 ;  /* 0x000000ffff0d7224 */ /* 0x000fe400078e0000 */
[----:B------:R-:W2:Y:S01]  /*08b0*/  F2I.FTZ.U32.TRUNC.NTZ R5, R4 ;  /* 0x0000000400057305 */ /* 0x000ea2000021f000 */
[----:B-1----:R-:W-:Y:S01]  /*08c0*/  MOV R6, RZ ;  /* 0x000000ff00067202 */ /* 0x002fe20000000f00 */
[----:B------:R-:W-:Y:S01]  /*08d0*/  @!P2 IMAD.MOV R13, RZ, RZ, -R13 ;  /* 0x000000ffff0da224 */ /* 0x000fe200078e0a0d */
[----:B------:R-:W-:Y:S01]  /*08e0*/  @!P1 LOP3.LUT R13, RZ, R12, RZ, 0x33, !PT ;  /* 0x0000000cff0d9212 */ /* 0x000fe200078e33ff */
[----:B----4-:R-:W-:-:S04]  /*08f0*/  IMAD.MOV R9, RZ, RZ, -R7 ;  /* 0x000000ffff097224 */ /* 0x010fc800078e0a07 */
[----:B------:R-:W-:Y:S02]  /*0900*/  IMAD.MOV R3, RZ, RZ, -R13 ;  /* 0x000000ffff037224 */ /* 0x000fe400078e0a0d */
[----:B------:R-:W-:Y:S02]  /*0910*/  IMAD.SHL.U32 R18, R13, 0x80, RZ ;  /* 0x000000800d127824 */ /* 0x000fe400078e00ff */
[----:B------:R-:W-:Y:S02]  /*0920*/  IMAD R9, R9, R2, RZ ;  /* 0x0000000209097224 */ /* 0x000fe400078e02ff */
[----:B------:R-:W-:Y:S01]  /*0930*/  IMAD R3, R12, R3, R11 ;  /* 0x000000030c037224 */ /* 0x000fe200078e020b */
[----:B------:R-:W-:Y:S01]  /*0940*/  STL [R1+0x300], R18 ;  /* 0x0003001201007387 */ /* 0x000fe20000100800 */
[----:B------:R-:W-:Y:S02]  /*0950*/  VIADD R14, R18, 0x7f ;  /* 0x0000007f120e7836 */ /* 0x000fe40000000000 */
[----:B------:R-:W-:-:S03]  /*0960*/  IMAD.HI.U32 R0, R7, R9, R6 ;  /* 0x0000000907007227 */ /* 0x000fc600078e0006 */
[----:B------:R-:W-:Y:S01]  /*0970*/  IABS R6, R14 ;  /* 0x0000000e00067213 */ /* 0x000fe20000000000 */
[----:B------:R-:W-:Y:S01]  /*0980*/  IMAD.IADD R3, R10, 0x1, R3 ;  /* 0x000000010a037824 */ /* 0x000fe200078e0203 */
[----:B------:R-:W-:Y:S01]  /*0990*/  ISETP.GE.AND P3, PT, R14, RZ, PT ;  /* 0x000000ff0e00720c */ /* 0x000fe20003f66270 */
[----:B--2---:R-:W-:Y:S01]  /*09a0*/  IMAD.MOV R7, RZ, RZ, -R5 ;  /* 0x000000ffff077224 */ /* 0x004fe200078e0a05 */
[----:B------:R-:W1:Y:S01]  /*09b0*/  LDS R10, [UR4] ;  /* 0x00000004ff0a7984 */ /* 0x000e620008000800 */
[----:B------:R-:W-:Y:S02]  /*09c0*/  IMAD R17, R3, 0x100, R15 ;  /* 0x0000010003117824 */ /* 0x000fe400078e020f */
[----:B------:R-:W-:Y:S02]  /*09d0*/  IMAD.MOV.U32 R4, RZ, RZ, RZ ;  /* 0x000000ffff047224 */ /* 0x000fe400078e00ff */
[----:B------:R-:W-:Y:S01]  /*09e0*/  IMAD R3, R7, R8, RZ ;  /* 0x0000000807037224 */ /* 0x000fe200078e02ff */
[----:B------:R-:W-:Y:S01]  /*09f0*/  IABS R9, R17 ;  /* 0x0000001100097213 */ /* 0x000fe20000000000 */
[----:B------:R-:W-:Y:S01]  /*0a00*/  IMAD.MOV.U32 R7, RZ, RZ, R6 ;  /* 0x000000ffff077224 */ /* 0x000fe200078e0006 */
[----:B------:R2:W-:Y:S01]  /*0a10*/  STL [R1+0x304], R17 ;  /* 0x0003041101007387 */ /* 0x0005e20000100800 */
[----:B------:R-:W-:-:S04]  /*0a20*/  IMAD.HI.U32 R4, R5, R3, R4 ;  /* 0x0000000305047227 */ /* 0x000fc800078e0004 */
[----:B------:R-:W-:-:S04]  /*0a30*/  IMAD.HI.U32 R5, R0, R7, RZ ;  /* 0x0000000700057227 */ /* 0x000fc800078e00ff */
[----:B------:R-:W-:Y:S02]  /*0a40*/  VIADD R16, R17, 0x80 ;  /* 0x0000008011107836 */ /* 0x000fe40000000000 */
[----:B------:R-:W-:-:S03]  /*0a50*/  IMAD.HI.U32 R3, R4, R9, RZ ;  /* 0x0000000904037227 */ /* 0x000fc600078e00ff */
[----:B------:R-:W-:Y:S01]  /*0a60*/  IABS R11, R16 ;  /* 0x00000010000b7213 */ /* 0x000fe20000000000 */
[----:B------:R-:W-:Y:S01]  /*0a70*/  IMAD.MOV R5, RZ, RZ, -R5 ;  /* 0x000000ffff057224 */ /* 0x000fe200078e0a05 */
[----:B------:R2:W-:Y:S01]  /*0a80*/  STL [R1+0x6b0], R16 ;  /* 0x0006b01001007387 */ /* 0x0005e20000100800 */
[----:B------:R-:W-:Y:S02]  /*0a90*/  IMAD.MOV R3, RZ, RZ, -R3 ;  /* 0x000000ffff037224 */ /* 0x000fe400078e0a03 */
[----:B------:R-:W-:Y:S02]  /*0aa0*/  IMAD R7, R2, R5, R7 ;  /* 0x0000000502077224 */ /* 0x000fe400078e0207 */
[----:B------:R-:W-:Y:S01]  /*0ab0*/  IMAD R5, R8, R3, R9 ;  /* 0x0000000308057224 */ /* 0x000fe200078e0209 */
[----:B------:R-:W-:Y:S01]  /*0ac0*/  SHF.L.U32 R3, R19, 0x15, RZ ;  /* 0x0000001513037819 */ /* 0x000fe200000006ff */
[----:B------:R-:W-:Y:S01]  /*0ad0*/  IMAD.HI.U32 R4, R4, R11, RZ ;  /* 0x0000000b04047227 */ /* 0x000fe200078e00ff */
[----:B------:R-:W-:Y:S01]  /*0ae0*/  BAR.SYNC.DEFER_BLOCKING 0x0 ;  /* 0x0000000000007b1d */ /* 0x000fe20000010000 */
[----:B------:R-:W-:-:S02]  /*0af0*/  ISETP.GT.U32.AND P2, PT, R2, R7, PT ;  /* 0x000000070200720c */ /* 0x000fc40003f44070 */
[----:B------:R-:W-:Y:S01]  /*0b00*/  IMAD.MOV R4, RZ, RZ, -R4 ;  /* 0x000000ffff047224 */ /* 0x000fe200078e0a04 */
[----:B------:R-:W-:Y:S01]  /*0b10*/  ISETP.GT.U32.AND P0, PT, R8, R5, PT ;  /* 0x000000050800720c */ /* 0x000fe20003f04070 */
[----:B------:R-:W-:Y:S01]  /*0b20*/  VIADD R12, R18, 0x1 ;  /* 0x00000001120c7836 */ /* 0x000fe20000000000 */
[----:B------:R-:W-:Y:S01]  /*0b30*/  LOP3.LUT R3, R3, 0x600000, RZ, 0xc0, !PT ;  /* 0x0060000003037812 */ /* 0x000fe200078ec0ff */
[----:B------:R-:W-:Y:S01]  /*0b40*/  IMAD R6, R8, R4, R11 ;  /* 0x0000000408067224 */ /* 0x000fe200078e020b */
[----:B-1----:R-:W-:Y:S01]  /*0b50*/  R2UR UR5, R10 ;  /* 0x000000000a0572ca */ /* 0x002fe200000e0000 */
[----:B------:R-:W-:Y:S01]  /*0b60*/  VIADD R13, R18, 0x2 ;  /* 0x00000002120d7836 */ /* 0x000fe20000000000 */
[----:B------:R-:W-:Y:S02]  /*0b70*/  IABS R9, R12 ;  /* 0x0000000c00097213 */ /* 0x000fe40000000000 */
[----:B------:R-:W-:Y:S02]  /*0b80*/  ISETP.GT.U32.AND P1, PT, R8, R6, PT ;  /* 0x000000060800720c */ /* 0x000fe40003f24070 */
[----:B------:R-:W-:Y:S01]  /*0b90*/  @!P2 IMAD.IADD R7, R7, 0x1, -R2 ;  /* 0x000000010707a824 */ /* 0x000fe200078e0a02 */
[----:B------:R-:W-:-:S02]  /*0ba0*/  IABS R11, R13 ;  /* 0x0000000d000b7213 */ /* 0x000fc40000000000 */
[--C-:B------:R-:W-:Y:S01]  /*0bb0*/  @!P0 IMAD.IADD R5, R5, 0x1, -R8.reuse ;  /* 0x0000000105058824 */ /* 0x100fe200078e0a08 */
[----:B------:R-:W-:Y:S01]  /*0bc0*/  R2UR UR8, R3 ;  /* 0x00000000030872ca */ /* 0x000fe200000e0000 */
[----:B------:R-:W-:Y:S01]  /*0bd0*/  IMAD.HI.U32 R3, R0, R9, RZ ;  /* 0x0000000900037227 */ /* 0x000fe200078e00ff */
[----:B------:R-:W-:Y:S02]  /*0be0*/  ISETP.GT.U32.AND P4, PT, R2, R7, PT ;  /* 0x000000070200720c */ /* 0x000fe40003f84070 */
[----:B------:R-:W-:Y:S01]  /*0bf0*/  ISETP.GT.U32.AND P5, PT, R8, R5, PT ;  /* 0x000000050800720c */ /* 0x000fe20003fa4070 */
[----:B------:R-:W-:Y:S01]  /*0c00*/  IMAD.HI.U32 R4, R0, R11, RZ ;  /* 0x0000000b00047227 */ /* 0x000fe200078e00ff */
[----:B------:R-:W-:Y:S02]  /*0c10*/  ISETP.GE.AND P0, PT, R12, RZ, PT ;  /* 0x000000ff0c00720c */ /* 0x000fe40003f06270 */
[----:B------:R-:W-:Y:S01]  /*0c20*/  ISETP.GE.AND P6, PT, R13, RZ, PT ;  /* 0x000000ff0d00720c */ /* 0x000fe20003fc6270 */
[----:B------:R-:W-:Y:S01]  /*0c30*/  @!P1 IMAD.IADD R6, R6, 0x1, -R8 ;  /* 0x0000000106069824 */ /* 0x000fe200078e0a08 */
[----:B------:R-:W-:Y:S01]  /*0c40*/  ISETP.GE.AND P1, PT, R17, RZ, PT ;  /* 0x000000ff1100720c */ /* 0x000fe20003f26270 */
[----:B------:R-:W-:-:S02]  /*0c50*/  IMAD.MOV R3, RZ, RZ, -R3 ;  /* 0x000000ffff037224 */ /* 0x000fc400078e0a03 */
[----:B------:R-:W-:Y:S01]  /*0c60*/  IMAD.MOV R10, RZ, RZ, -R4 ;  /* 0x000000ffff0a7224 */ /* 0x000fe200078e0a04 */
[----:B------:R-:W-:Y:S01]  /*0c70*/  ISETP.GT.U32.AND P2, PT, R8, R6, PT ;  /* 0x000000060800720c */ /* 0x000fe20003f44070 */
[----:B------:R-:W-:Y:S01]  /*0c80*/  @!P4 IMAD.IADD R7, R7, 0x1, -R2 ;  /* 0x000000010707c824 */ /* 0x000fe200078e0a02 */
[----:B------:R-:W-:Y:S01]  /*0c90*/  ISETP.NE.AND P4, PT, R84, RZ, PT ;  /* 0x000000ff5400720c */ /* 0x000fe20003f85270 */
[----:B------:R-:W-:Y:S01]  /*0ca0*/  @!P5 IMAD.IADD R5, R5, 0x1, -R8 ;  /* 0x000000010505d824 */ /* 0x000fe200078e0a08 */
[----:B------:R-:W-:Y:S01]  /*0cb0*/  ISETP.GE.AND P5, PT, R16, RZ, PT ;  /* 0x000000ff1000720c */ /* 0x000fe20003fa6270 */
[----:B------:R-:W-:Y:S01]  /*0cc0*/  IMAD R4, R2, R3, R9 ;  /* 0x0000000302047224 */ /* 0x000fe200078e0209 */
[----:B------:R2:W-:Y:S01]  /*0cd0*/  STL [R1+0x8b4], R7 ;  /* 0x0008b40701007387 */ /* 0x0005e20000100800 */
[----:B------:R-:W-:Y:S01]  /*0ce0*/  LOP3.LUT R84, RZ, R84, RZ, 0x33, !PT ;  /* 0x00000054ff547212 */ /* 0x000fe200078e33ff */
[----:B------:R-:W-:Y:S02]  /*0cf0*/  VIADD R9, R48, 0xffffffff ;  /* 0xffffffff30097836 */ /* 0x000fe40000000000 */
[----:B------:R-:W-:Y:S01]  /*0d00*/  @!P1 IMAD.MOV R5, RZ, RZ, -R5 ;  /* 0x000000ffff059224 */ /* 0x000fe200078e0a05 */
[----:B------:R-:W-:Y:S01]  /*0d10*/  ISETP.NE.U32.AND P1, PT, R15, RZ, PT ;  /* 0x000000ff0f00720c */ /* 0x000fe20003f25070 */
[----:B------:R-:W-:-:S02]  /*0d20*/  IMAD R3, R2, R10, R11 ;  /* 0x0000000a02037224 */ /* 0x000fc400078e020b */
[----:B------:R-:W-:Y:S01]  /*0d30*/  @!P2 IMAD.IADD R6, R6, 0x1, -R8 ;  /* 0x000000010606a824 */ /* 0x000fe200078e0a08 */
[----:B------:R-:W-:Y:S01]  /*0d40*/  SEL R5, R84, R5, !P4 ;  /* 0x0000000554057207 */ /* 0x000fe20006000000 */
[----:B------:R-:W-:Y:S01]  /*0d50*/  VIADD R8, R48, 0xfffffff7 ;  /* 0xfffffff730087836 */ /* 0x000fe20000000000 */
[----:B------:R-:W-:Y:S02]  /*0d60*/  ISETP.GE.U32.AND P2, PT, R9, 0x7fffff80, PT ;  /* 0x7fffff800900780c */ /* 0x000fe40003f46070 */
[----:B------:R-:W-:Y:S01]  /*0d70*/  @!P5 IADD3 R6, PT, PT, -R6, RZ, RZ ;  /* 0x000000ff0606d210 */ /* 0x000fe20007ffe1ff */
[----:B---3--:R-:W-:Y:S01]  /*0d80*/  IMAD R5, R5, UR7, RZ ;  /* 0x0000000705057c24 */ /* 0x008fe2000f8e02ff */
[----:B------:R-:W-:Y:S01]  /*0d90*/  ISETP.GE.U32.AND P5, PT, R8, 0x7fffff78, PT ;  /* 0x7fffff780800780c */ /* 0x000fe20003fa6070 */
[----:B------:R-:W-:Y:S01]  /*0da0*/  VIADD R8, R48, 0xffffffef ;  /* 0xffffffef30087836 */ /* 0x000fe20000000000 */
[----:B------:R-:W-:-:S05]  /*0db0*/  SEL R6, R84, R6, !P4 ;  /* 0x0000000654067207 */ /* 0x000fca0006000000 */
[----:B------:R-:W-:Y:S01]  /*0dc0*/  IMAD R6, R6, UR7, RZ ;  /* 0x0000000706067c24 */ /* 0x000fe2000f8e02ff */
[----:B0-2---:R-:W-:Y:S06]  /*0dd0*/  BRA.U UP0, `(.L_x_5) ;  /* 0x0000000100187547 */ /* 0x005fec000b800000 */
[----:B------:R-:W-:Y:S01]  /*0de0*/  ELECT P4, URZ, PT ;  /* 0x0000000000ff782f */ /* 0x000fe20003880000 */
[----:B------:R-:W-:Y:S01]  /*0df0*/  IMAD.MOV.U32 R7, RZ, RZ, 0x1 ;  /* 0x00000001ff077424 */ /* 0x000fe200078e00ff */
[----:B------:R-:W-:Y:S01]  /*0e00*/  UMOV UR7, 0x40 ;  /* 0x0000004000077882 */ /* 0x000fe20000000000 */
[----:B------:R-:W-:Y:S01]  /*0e10*/  UVIRTCOUNT.DEALLOC.SMPOOL 0x80 ;  /* 0x000000800000784c */ /* 0x000fe20000000000 */
[----:B------:R-:W-:-:S09]  /*0e20*/  ULEA UR7, UR6, UR7, 0x18 ;  /* 0x0000000706077291 */ /* 0x000fd2000f8ec0ff */
[----:B------:R0:W-:Y:S03]  /*0e30*/  @P4 STS.U8 [UR7], R7 ;  /* 0x00000007ff004988 */ /* 0x0001e60008000007 */
.L_x_5:
[----:B0-----:R-:W2:Y:S01]  /*0e40*/  LDL R7, [R1+0x8b4] ;  /* 0x0008b40001077983 */ /* 0x001ea20000100800 */
[----:B------:R-:W-:Y:S01]  /*0e50*/  UIADD3 UR6, UPT, UPT, UR5, UR8, URZ ;  /* 0x0000000805067290 */ /* 0x000fe2000fffe0ff */
[C---:B------:R-:W-:Y:S01]  /*0e60*/  LEA R64, P4, R5.reuse, UR12, 0x1 ;  /* 0x0000000c05407c11 */ /* 0x040fe2000f8808ff */
[----:B------:R-:W-:Y:S01]  /*0e70*/  VOTEU.ALL UP1, P1 ;  /* 0x0000000000ff7886 */ /* 0x000fe20000820000 */
[----:B------:R-:W-:Y:S01]  /*0e80*/  STL.64 [R1+0x1870], R60 ;  /* 0x0018703c01007387 */ /* 0x000fe20000100a00 */
[----:B------:R-:W-:Y:S01]  /*0e90*/  UIADD3 UR8, UPT, UPT, UR4, 0x30000, URZ ;  /* 0x0003000004087890 */ /* 0x000fe2000fffe0ff */
[----:B------:R-:W-:Y:S01]  /*0ea0*/  LEA.HI.X.SX32 R65, R5, UR13, 0x1, P4 ;  /* 0x0000000d05417c11 */ /* 0x000fe2000a0f0eff */
[----:B------:R-:W-:Y:S01]  /*0eb0*/  VOTEU.ALL UP2, P1 ;  /* 0x0000000000ff7886 */ /* 0x000fe20000840000 */
[----:B------:R0:W-:Y:S01]  /*0ec0*/  STL.64 [R1+0x1860], R56 ;  /* 0x0018603801007387 */ /* 0x0001e20000100a00 */
[----:B------:R-:W1:Y:S01]  /*0ed0*/  LDCU.64 UR20, c[0x0][0x358] ;  /* 0x00006b00ff1477ac */ /* 0x000e620008000a00 */
[----:B------:R-:W-:Y:S01]  /*0ee0*/  IMAD.SHL.U32 R5, R66, 0x8, RZ ;  /* 0x0000000842057824 */ /* 0x000fe200078e00ff */
[----:B------:R-:W-:Y:S01]  /*0ef0*/  PRMT R15, RZ, 0x7610, R15 ;  /* 0x00007610ff0f7816 */ /* 0x000fe2000000000f */
[----:B------:R-:W-:Y:S01]  /*0f00*/  STL.64 [R1+0x1820], R50 ;  /* 0x0018203201007387 */ /* 0x000fe20000100a00 */
[----:B------:R-:W-:Y:S01]  /*0f10*/  PRMT R74, RZ, 0x7610, R74 ;  /* 0x00007610ff4a7816 */ /* 0x000fe2000000004a */
[----:B------:R-:W3:Y:S01]  /*0f20*/  LDCU UR7, c[0x0][0x3b0] ;  /* 0x00007600ff0777ac */ /* 0x000ee20008000800 */
[----:B------:R-:W-:Y:S01]  /*0f30*/  ISETP.GE.U32.AND P4, PT, R8, 0x7fffff70, PT ;  /* 0x7fffff700800780c */ /* 0x000fe20003f86070 */
[----:B------:R-:W-:Y:S01]  /*0f40*/  STL.64 [R1+0x1840], R50 ;  /* 0x0018403201007387 */ /* 0x000fe20000100a00 */
[----:B------:R-:W-:Y:S01]  /*0f50*/  PRMT R71, RZ, 0x7610, R71 ;  /* 0x00007610ff477816 */ /* 0x000fe20000000047 */
[----:B------:R-:W4:Y:S01]  /*0f60*/  LDCU UR9, c[0x0][0x3b0] ;  /* 0x00007600ff0977ac */ /* 0x000f220008000800 */
[----:B------:R-:W-:Y:S01]  /*0f70*/  PRMT R72, RZ, 0x7610, R72 ;  /* 0x00007610ff487816 */ /* 0x000fe20000000048 */
[----:B------:R1:W-:Y:S01]  /*0f80*/  STL.64 [R1+0x1868], R50 ;  /* 0x0018683201007387 */ /* 0x0003e20000100a00 */
[----:B0-----:R-:W-:Y:S01]  /*0f90*/  IMAD.WIDE R56, R5, 0x2, R64 ;  /* 0x0000000205387825 */ /* 0x001fe200078e0240 */
[----:B------:R-:W-:Y:S01]  /*0fa0*/  PRMT R10, RZ, 0x7610, R10 ;  /* 0x00007610ff0a7816 */ /* 0x000fe2000000000a */
[----:B------:R-:W0:Y:S01]  /*0fb0*/  LDCU UR19, c[0x0][0x3b0] ;  /* 0x00007600ff1377ac */ /* 0x000e220008000800 */
[----:B------:R-:W-:Y:S01]  /*0fc0*/  STL.64 [R1+0x1818], R52 ;  /* 0x0018183401007387 */ /* 0x000fe20000100a00 */
[----:B------:R-:W-:-:S02]  /*0fd0*/  PRMT R9, RZ, 0x7610, R9 ;  /* 0x00007610ff097816 */ /* 0x000fc40000000009 */
[----:B------:R-:W-:Y:S01]  /*0fe0*/  PRMT R76, RZ, 0x7610, R76 ;  /* 0x00007610ff4c7816 */ /* 0x000fe2000000004c */
[----:B------:R-:W-:Y:S01]  /*0ff0*/  STL.64 [R1+0x1830], R52 ;  /* 0x0018303401007387 */ /* 0x000fe20000100a00 */
[----:B------:R-:W-:Y:S01]  /*1000*/  PRMT R77, RZ, 0x7610, R77 ;  /* 0x00007610ff4d7816 */ /* 0x000fe2000000004d */
[----:B------:R-:W0:Y:S02]  /*1010*/  LDCU UR17, c[0x0][0x3b0] ;  /* 0x00007600ff1177ac */ /* 0x000e240008000800 */
        /* <DEDUP_REMOVED lines=46> */
[----:B------:R-:W0:Y:S03]  /*1300*/  LDCU UR34, c[0x0][0x3b0] ;  /* 0x00007600ff2277ac */ /* 0x000e260008000800 */
        /* <DEDUP_REMOVED lines=19> */
[----:B------:R-:W0:Y:S01]  /*1440*/  LDCU UR45, c[0x0][0x3b0] ;  /* 0x00007600ff2d77ac */ /* 0x000e220008000800 */
[----:B------:R-:W-:Y:S02]  /*1450*/  STTM.x64 tmem[UR6], RZ ;  /* 0x000000ff000079ed */ /* 0x000fe40008340006 */
[----:B------:R-:W-:Y:S01]  /*1460*/  STL.64 [R1+0x1768], R20 ;  /* 0x0017681401007387 */ /* 0x000fe20000100a00 */
[----:B------:R-:W0:Y:S01]  /*1470*/  LDCU UR46, c[0x0][0x3b0] ;  /* 0x00007600ff2e77ac */ /* 0x000e220008000800 */
[----:B------:R-:W-:Y:S02]  /*1480*/  STTM.x64 tmem[UR6+0x40], RZ ;  /* 0x000040ff000079ed */ /* 0x000fe40008340006 */
        /* <DEDUP_REMOVED lines=8> */
[----:B------:R-:W0:Y:S02]  /*1510*/  FENCE.VIEW.ASYNC.T ;  /* 0x00000000000073c6 */ /* 0x000e240000000200 */
[----:B------:R-:W-:Y:S01]  /*1520*/  STL.64 [R1+0x1748], R90 ;  /* 0x0017485a01007387 */ /* 0x000fe20000100a00 */
[----:B------:R-:W0:Y:S02]  /*1530*/  LDCU UR51, c[0x0][0x3b0] ;  /* 0x00007600ff3377ac */ /* 0x000e240008000800 */
[----:B0-----:R-:W-:Y:S06]  /*1540*/  BAR.SYNC.DEFER_BLOCKING 0x0 ;  /* 0x0000000000007b1d */ /* 0x001fec0000010000 */
[----:B------:R-:W0:Y:S01]  /*1550*/  LDCU UR54, c[0x0][0x3b0] ;  /* 0x00007600ff3677ac */ /* 0x000e220008000800 */
[----:B------:R-:W-:Y:S01]  /*1560*/  STL.64 [R1+0x1740], R88 ;  /* 0x0017405801007387 */ /* 0x000fe20000100a00 */
[----:B------:R-:W0:Y:S03]  /*1570*/  LDCU UR65, c[0x0][0x3b0] ;  /* 0x00007600ff4177ac */ /* 0x000e260008000800 */
[----:B------:R-:W-:Y:S01]  /*1580*/  STL.64 [R1+0x1738], R86 ;  /* 0x0017385601007387 */ /* 0x000fe20000100a00 */
[----:B------:R-:W0:Y:S03]  /*1590*/  LDCU UR61, c[0x0][0x3b0] ;  /* 0x00007600ff3d77ac */ /* 0x000e260008000800 */
[----:B------:R-:W-:Y:S01]  /*15a0*/  STL.64 [R1+0x1730], R82 ;  /* 0x0017305201007387 */ /* 0x000fe20000100a00 */
[----:B------:R-:W0:Y:S03]  /*15b0*/  LDCU UR62, c[0x0][0x3b0] ;  /* 0x00007600ff3e77ac */ /* 0x000e260008000800 */
[----:B------:R-:W-:Y:S01]  /*15c0*/  STL [R1+0x1660], R67 ;  /* 0x0016604301007387 */ /* 0x000fe20000100800 */
[----:B------:R-:W0:Y:S03]  /*15d0*/  LDCU UR50, c[0x0][0x3b0] ;  /* 0x00007600ff3277ac */ /* 0x000e260008000800 */
[----:B------:R-:W-:Y:S01]  /*15e0*/  STL [R1+0x165c], R85 ;  /* 0x00165c5501007387 */ /* 0x000fe20000100800 */
[----:B------:R-:W-:Y:S01]  /*15f0*/  PRMT R8, RZ, 0x7610, R8 ;  /* 0x00007610ff087816 */ /* 0x000fe20000000008 */
[----:B------:R-:W0:Y:S01]  /*1600*/  LDCU UR53, c[0x0][0x3b0] ;  /* 0x00007600ff3577ac */ /* 0x000e220008000800 */
[----:B-1----:R-:W-:Y:S01]  /*1610*/  PRMT R50, RZ, 0x7610, R50 ;  /* 0x00007610ff327816 */ /* 0x002fe20000000032 */
[----:B------:R-:W1:Y:S01]  /*1620*/  LDCU UR52, c[0x0][0x3b0] ;  /* 0x00007600ff3477ac */ /* 0x000e620008000800 */
[----:B------:R-:W0:Y:S01]  /*1630*/  LDCU UR55, c[0x0][0x3b0] ;  /* 0x00007600ff3777ac */ /* 0x000e220008000800 */
[----:B------:R-:W0:Y:S01]  /*1640*/  LDCU UR56, c[0x0][0x3b0] ;  /* 0x00007600ff3877ac */ /* 0x000e220008000800 */
[----:B------:R-:W0:Y:S01]  /*1650*/  LDCU UR57, c[0x0][0x3b0] ;  /* 0x00007600ff3977ac */ /* 0x000e220008000800 */
[----:B------:R-:W0:Y:S01]  /*1660*/  LDCU UR58, c[0x0][0x3b0] ;  /* 0x00007600ff3a77ac */ /* 0x000e220008000800 */
[----:B------:R-:W0:Y:S01]  /*1670*/  LDCU UR59, c[0x0][0x3b0] ;  /* 0x00007600ff3b77ac */ /* 0x000e220008000800 */
[----:B------:R-:W0:Y:S01]  /*1680*/  LDCU UR60, c[0x0][0x3b0] ;  /* 0x00007600ff3c77ac */ /* 0x000e220008000800 */
[----:B------:R-:W0:Y:S01]  /*1690*/  LDCU UR63, c[0x0][0x3b0] ;  /* 0x00007600ff3f77ac */ /* 0x000e220008000800 */
[----:B------:R-:W0:Y:S01]  /*16a0*/  LDCU UR64, c[0x0][0x3b0] ;  /* 0x00007600ff4077ac */ /* 0x000e220008000800 */
[----:B--2---:R-:W-:-:S05]  /*16b0*/  @!P3 IMAD.MOV R7, RZ, RZ, -R7 ;  /* 0x000000ffff07b224 */ /* 0x004fca00078e0a07 */
[----:B------:R2:W-:Y:S01]  /*16c0*/  @!P3 STL [R1+0x8b4], R7 ;  /* 0x0008b4070100b387 */ /* 0x0005e20000100800 */
[----:B------:R-:W-:-:S04]  /*16d0*/  LEA R62, P3, R6, UR12, 0x1 ;  /* 0x0000000c063e7c11 */ /* 0x000fc8000f8608ff */
[----:B------:R-:W-:Y:S01]  /*16e0*/  LEA.HI.X.SX32 R63, R6, UR13, 0x1, P3 ;  /* 0x0000000d063f7c11 */ /* 0x000fe200098f0eff */
[----:B--2---:R-:W-:Y:S01]  /*16f0*/  VIADD R7, R48, 0xffffffe7 ;  /* 0xffffffe730077836 */ /* 0x004fe20000000000 */
[----:B------:R-:W-:-:S04]  /*1700*/  @!UP1 UIADD3 UR12, UPT, UPT, -UR10, 0x100000, URZ ;  /* 0x001000000a0c9890 */ /* 0x000fc8000fffe1ff */
[----:B------:R-:W-:Y:S02]  /*1710*/  @!UP1 USHF.L.U32 UR13, UR12, 0xb, URZ ;  /* 0x0000000b0c0d9899 */ /* 0x000fe400080006ff */
[----:B------:R-:W-:Y:S01]  /*1720*/  @!UP1 USHF.L.U32 UR12, UR12, 0x1, URZ ;  /* 0x000000010c0c9899 */ /* 0x000fe200080006ff */
[----:B------:R-:W-:Y:S01]  /*1730*/  IMAD.WIDE R54, R5, 0x2, R62 ;  /* 0x0000000205367825 */ /* 0x000fe200078e023e */
[----:B------:R-:W-:-:S03]  /*1740*/  ISETP.GE.U32.AND P3, PT, R7, 0x7fffff68, PT ;  /* 0x7fffff680700780c */ /* 0x000fc60003f66070 */
[C---:B------:R-:W-:Y:S01]  /*1750*/  VIADD R7, R48.reuse, 0xffffffd7 ;  /* 0xffffffd730077836 */ /* 0x040fe20000000000 */
[----:B------:R2:W-:Y:S01]  /*1760*/  STL.64 [R1+0x638], R56 ;  /* 0x0006383801007387 */ /* 0x0005e20000100a00 */
[----:B------:R-:W-:-:S03]  /*1770*/  VIADD R6, R48, 0xffffffdf ;  /* 0xffffffdf30067836 */ /* 0x000fc60000000000 */
[----:B------:R-:W0:Y:S02]  /*1780*/  FENCE.VIEW.ASYNC.S ;  /* 0x00000000000073c6 */ /* 0x000e240000000000 */
[----:B0-----:R0:W0:Y:S02]  /*1790*/  @!UP2 SYNCS.EXCH.64 URZ, [UR8], UR12 ;  /* 0x0000000c08ffa5b2 */ /* 0x0010240008000100 */
[----:B0-----:R-:W-:Y:S01]  /*17a0*/  BAR.SYNC.DEFER_BLOCKING 0x0 ;  /* 0x0000000000007b1d */ /* 0x001fe20000010000 */
[----:B------:R-:W-:-:S04]  /*17b0*/  IMAD.SHL.U32 R5, R66, 0x10, RZ ;  /* 0x0000001042057824 */ /* 0x000fc800078e00ff */
[C---:B------:R-:W-:Y:S01]  /*17c0*/  IMAD.WIDE R60, R5.reuse, 0x2, R64 ;  /* 0x00000002053c7825 */ /* 0x040fe200078e0240 */
[----:B------:R0:W-:Y:S03]  /*17d0*/  STL.64 [R1+0x630], R54 ;  /* 0x0006303601007387 */ /* 0x0001e60000100a00 */
[----:B------:R-:W-:Y:S01]  /*17e0*/  IMAD.WIDE R58, R5, 0x2, R62 ;  /* 0x00000002053a7825 */ /* 0x000fe200078e023e */
[----:B------:R-:W-:Y:S01]  /*17f0*/  PRMT R52, RZ, 0x7610, R52 ;  /* 0x00007610ff347816 */ /* 0x000fe20000000034 */
[----:B------:R-:W0:Y:S02]  /*1800*/  LDCU UR12, c[0x0][0x3b0] ;  /* 0x00007600ff0c77ac */ /* 0x000e240008000800 */
[----:B------:R-:W-:Y:S01]  /*1810*/  VIADD R5, R48, 0xffffffc7 ;  /* 0xffffffc730057836 */ /* 0x000fe20000000000 */
[----:B------:R-:W-:Y:S01]  /*1820*/  PRMT R53, RZ, 0x7610, R53 ;  /* 0x00007610ff357816 */ /* 0x000fe20000000035 */
[----:B------:R-:W1:Y:S01]  /*1830*/  LDCU UR13, c[0x0][0x3b0] ;  /* 0x00007600ff0d77ac */ /* 0x000e620008000800 */
[----:B------:R2:W3:Y:S04]  /*1840*/  @!P5 LDG.E.U16 R15, desc[UR20][R56.64] ;  /* 0x00000014380fd981 */ /* 0x0004e8000c1e1500 */
[----:B------:R0:W3:Y:S01]  /*1850*/  @!P5 LDG.E.U16 R74, desc[UR20][R54.64] ;  /* 0x00000014364ad981 */ /* 0x0000e2000c1e1500 */
[----:B------:R-:W-:Y:S01]  /*1860*/  ISETP.GE.U32.AND P5, PT, R7, 0x7fffff58, PT ;  /* 0x7fffff580700780c */ /* 0x000fe20003fa6070 */
[----:B------:R-:W-:-:S02]  /*1870*/  IMAD R7, R66, 0x18, RZ ;  /* 0x0000001842077824 */ /* 0x000fc400078e02ff */
[----:B------:R-:W3:Y:S02]  /*1880*/  @!P2 LDG.E.U16 R72, desc[UR20][R64.64] ;  /* 0x000000144048a981 */ /* 0x000ee4000c1e1500 */
[C---:B--2---:R-:W-:Y:S02]  /*1890*/  IMAD.WIDE R56, R7.reuse, 0x2, R64 ;  /* 0x0000000207387825 */ /* 0x044fe400078e0240 */
[----:B------:R-:W2:Y:S01]  /*18a0*/  @!P2 LDG.E.U16 R9, desc[UR20][R62.64] ;  /* 0x000000143e09a981 */ /* 0x000ea2000c1e1500 */
[----:B------:R-:W-:Y:S01]  /*18b0*/  ISETP.GE.U32.AND P2, PT, R6, 0x7fffff60, PT ;  /* 0x7fffff600600780c */ /* 0x000fe20003f46070 */
[----:B0-----:R-:W-:Y:S02]  /*18c0*/  IMAD.WIDE R54, R7, 0x2, R62 ;  /* 0x0000000207367825 */ /* 0x001fe400078e023e */
[----:B------:R0:W2:Y:S02]  /*18d0*/  @!P3 LDG.E.U16 R71, desc[UR20][R56.64] ;  /* 0x000000143847b981 */ /* 0x0000a4000c1e1500 */
[----:B------:R-:W-:-:S02]  /*18e0*/  IMAD R7, R66, 0x28, RZ ;  /* 0x0000002842077824 */ /* 0x000fc400078e02ff */
[----:B------:R0:W2:Y:S01]  /*18f0*/  @!P3 LDG.E.U16 R10, desc[UR20][R54.64] ;  /* 0x00000014360ab981 */ /* 0x0000a2000c1e1500 */
[----:B------:R-:W-:Y:S01]  /*1900*/  ISETP.GE.U32.AND P3, PT, R5, 0x7fffff48, PT ;  /* 0x7fffff480500780c */ /* 0x000fe20003f66070 */
[----:B------:R-:W-:Y:S02]  /*1910*/  IMAD.SHL.U32 R5, R66, 0x20, RZ ;  /* 0x0000002042057824 */ /* 0x000fe400078e00ff */
[----:B------:R-:W-:Y:S04]  /*1920*/  STL.64 [R1+0x5b8], R60 ;  /* 0x0005b83c01007387 */ /* 0x000fe80000100a00 */
[----:B------:R-:W-:Y:S04]  /*1930*/  STL.64 [R1+0x5b0], R58 ;  /* 0x0005b03a01007387 */ /* 0x000fe80000100a00 */
[----:B------:R0:W-:Y:S04]  /*1940*/  STL.64 [R1+0x538], R56 ;  /* 0x0005383801007387 */ /* 0x0001e80000100a00 */
[----:B------:R1:W-:Y:S01]  /*1950*/  STL.64 [R1+0x530], R54 ;  /* 0x0005303601007387 */ /* 0x0003e20000100a00 */
[----:B------:R-:W-:-:S03]  /*1960*/  VIADD R6, R48, 0xffffffcf ;  /* 0xffffffcf30067836 */ /* 0x000fc60000000000 */
[----:B------:R4:W2:Y:S04]  /*1970*/  @!P4 LDG.E.U16 R76, desc[UR20][R60.64] ;  /* 0x000000143c4cc981 */ /* 0x0008a8000c1e1500 */
[----:B------:R4:W2:Y:S01]  /*1980*/  @!P4 LDG.E.U16 R77, desc[UR20][R58.64] ;  /* 0x000000143a4dc981 */ /* 0x0008a2000c1e1500 */
[----:B0-----:R-:W-:-:S04]  /*1990*/  IMAD.WIDE R56, R7, 0x2, R64 ;  /* 0x0000000207387825 */ /* 0x001fc800078e0240 */
[----:B-1----:R-:W-:Y:S01]  /*19a0*/  IMAD.WIDE R54, R7, 0x2, R62 ;  /* 0x0000000207367825 */ /* 0x002fe200078e023e */
[----:B------:R0:W2:Y:S03]  /*19b0*/  @!P5 LDG.E.U16 R73, desc[UR20][R56.64] ;  /* 0x000000143849d981 */ /* 0x0000a6000c1e1500 */
[C---:B----4-:R-:W-:Y:S01]  /*19c0*/  IMAD.WIDE R60, R5.reuse, 0x2, R64 ;  /* 0x00000002053c7825 */ /* 0x050fe200078e0240 */
[----:B------:R-:W4:Y:S03]  /*19d0*/  @!P5 LDG.E.U16 R8, desc[UR20][R54.64] ;  /* 0x000000143608d981 */ /* 0x000f26000c1e1500 */
[----:B------:R-:W-:Y:S01]  /*19e0*/  IMAD.WIDE R58, R5, 0x2, R62 ;  /* 0x00000002053a7825 */ /* 0x000fe200078e023e */
[----:B------:R-:W-:Y:S01]  /*19f0*/  IADD3 R5, PT, PT, R48, -0x49, RZ ;  /* 0xffffffb730057810 */ /* 0x000fe20007ffe0ff */
[----:B------:R-:W-:Y:S01]  /*1a00*/  STL.64 [R1+0x4b8], R60 ;  /* 0x0004b83c01007387 */ /* 0x000fe20000100a00 */
[----:B------:R-:W-:Y:S01]  /*1a10*/  ISETP.GE.U32.AND P4, PT, R6, 0x7fffff50, PT ;  /* 0x7fffff500600780c */ /* 0x000fe20003f86070 */
[C---:B------:R-:W-:Y:S01]  /*1a20*/  IMAD R7, R66.reuse, 0x38, RZ ;  /* 0x0000003842077824 */ /* 0x040fe200078e02ff */
[----:B------:R-:W-:Y:S01]  /*1a30*/  ISETP.GE.U32.AND P5, PT, R5, 0x7fffff38, PT ;  /* 0x7fffff380500780c */ /* 0x000fe20003fa6070 */
[----:B------:R-:W-:Y:S01]  /*1a40*/  IMAD R5, R66, 0x30, RZ ;  /* 0x0000003042057824 */ /* 0x000fe200078e02ff */
[----:B------:R-:W-:Y:S01]  /*1a50*/  STL.64 [R1+0x4b0], R58 ;  /* 0x0004b03a01007387 */ /* 0x000fe20000100a00 */
[----:B------:R-:W-:-:S03]  /*1a60*/  VIADD R6, R48, 0xffffffbf ;  /* 0xffffffbf30067836 */ /* 0x000fc60000000000 */
[----:B------:R0:W-:Y:S04]  /*1a70*/  STL.64 [R1+0x438], R56 ;  /* 0x0004383801007387 */ /* 0x0001e80000100a00 */
[----:B------:R1:W2:Y:S04]  /*1a80*/  @!P2 LDG.E.U16 R11, desc[UR20][R60.64] ;  /* 0x000000143c0ba981 */ /* 0x0002a8000c1e1500 */
[----:B------:R1:W2:Y:S04]  /*1a90*/  @!P2 LDG.E.U16 R13, desc[UR20][R58.64] ;  /* 0x000000143a0da981 */ /* 0x0002a8000c1e1500 */
[----:B------:R1:W-:Y:S01]  /*1aa0*/  STL.64 [R1+0x430], R54 ;  /* 0x0004303601007387 */ /* 0x0003e20000100a00 */
[----:B0-----:R-:W-:-:S04]  /*1ab0*/  IMAD.WIDE R56, R7, 0x2, R64 ;  /* 0x0000000207387825 */ /* 0x001fc800078e0240 */
[----:B-1----:R-:W-:-:S04]  /*1ac0*/  IMAD.WIDE R60, R5, 0x2, R64 ;  /* 0x00000002053c7825 */ /* 0x002fc800078e0240 */
[--C-:B------:R-:W-:Y:S01]  /*1ad0*/  IMAD.WIDE R58, R5, 0x2, R62.reuse ;  /* 0x00000002053a7825 */ /* 0x100fe200078e023e */
[----:B------:R-:W-:Y:S01]  /*1ae0*/  ISETP.GE.U32.AND P2, PT, R6, 0x7fffff40, PT ;  /* 0x7fffff400600780c */ /* 0x000fe20003f46070 */
[----:B------:R-:W2:Y:S02]  /*1af0*/  @!P3 LDG.E.U16 R79, desc[UR20][R56.64] ;  /* 0x00000014384fb981 */ /* 0x000ea4000c1e1500 */
[----:B------:R-:W-:Y:S02]  /*1b00*/  IMAD.WIDE R54, R7, 0x2, R62 ;  /* 0x0000000207367825 */ /* 0x000fe400078e023e */
[----:B------:R0:W-:Y:S02]  /*1b10*/  STL.64 [R1+0x3b8], R60 ;  /* 0x0003b83c01007387 */ /* 0x0001e40000100a00 */
[----:B------:R-:W-:Y:S02]  /*1b20*/  VIADD R5, R48, 0xffffffa7 ;  /* 0xffffffa730057836 */ /* 0x000fe40000000000 */
[----:B------:R-:W2:Y:S01]  /*1b30*/  @!P3 LDG.E.U16 R80, desc[UR20][R54.64] ;  /* 0x000000143650b981 */ /* 0x000ea2000c1e1500 */
[----:B------:R-:W-:-:S02]  /*1b40*/  IMAD R7, R66, 0x48, RZ ;  /* 0x0000004842077824 */ /* 0x000fc400078e02ff */
[----:B------:R-:W-:Y:S01]  /*1b50*/  ISETP.GE.U32.AND P3, PT, R5, 0x7fffff28, PT ;  /* 0x7fffff280500780c */ /* 0x000fe20003f66070 */
[----:B------:R-:W-:Y:S01]  /*1b60*/  IMAD.SHL.U32 R5, R66, 0x40, RZ ;  /* 0x0000004042057824 */ /* 0x000fe200078e00ff */
[----:B------:R1:W-:Y:S04]  /*1b70*/  STL.64 [R1+0x3b0], R58 ;  /* 0x0003b03a01007387 */ /* 0x0003e80000100a00 */
[----:B------:R0:W2:Y:S04]  /*1b80*/  @!P4 LDG.E.U16 R75, desc[UR20][R60.64] ;  /* 0x000000143c4bc981 */ /* 0x0000a8000c1e1500 */
[----:B------:R-:W-:Y:S04]  /*1b90*/  STL.64 [R1+0x338], R56 ;  /* 0x0003383801007387 */ /* 0x000fe80000100a00 */
[----:B------:R1:W2:Y:S01]  /*1ba0*/  @!P4 LDG.E.U16 R78, desc[UR20][R58.64] ;  /* 0x000000143a4ec981 */ /* 0x0002a2000c1e1500 */
[----:B0-----:R-:W-:-:S03]  /*1bb0*/  IMAD.WIDE R60, R5, 0x2, R64 ;  /* 0x00000002053c7825 */ /* 0x001fc600078e0240 */
[----:B------:R0:W-:Y:S01]  /*1bc0*/  STL.64 [R1+0x330], R54 ;  /* 0x0003303601007387 */ /* 0x0001e20000100a00 */
[----:B-1----:R-:W-:-:S03]  /*1bd0*/  IMAD.WIDE R58, R5, 0x2, R62 ;  /* 0x00000002053a7825 */ /* 0x002fc600078e023e */
[----:B------:R1:W-:Y:S04]  /*1be0*/  STL.64 [R1+0x2b0], R60 ;  /* 0x0002b03c01007387 */ /* 0x0003e80000100a00 */
[----:B------:R-:W2:Y:S01]  /*1bf0*/  @!P2 LDG.E.U16 R70, desc[UR20][R60.64] ;  /* 0x000000143c46a981 */ /* 0x000ea2000c1e1500 */
[----:B0-----:R-:W-:-:S03]  /*1c00*/  IMAD.WIDE R54, R7, 0x2, R62 ;  /* 0x0000000207367825 */ /* 0x001fc600078e023e */
[----:B------:R-:W-:Y:S04]  /*1c10*/  STL.64 [R1+0x2a8], R58 ;  /* 0x0002a83a01007387 */ /* 0x000fe80000100a00 */
[----:B------:R-:W2:Y:S04]  /*1c20*/  @!P5 LDG.E.U16 R50, desc[UR20][R54.64] ;  /* 0x000000143632d981 */ /* 0x000ea8000c1e1500 */
[----:B-1----:R-:W3:Y:S01]  /*1c30*/  LDL.LU.64 R60, [R1+0x1870] ;  /* 0x00187000013c7983 */ /* 0x002ee20000300a00 */
[C---:B------:R-:W-:Y:S02]  /*1c40*/  VIADD R6, R48.reuse, 0xffffffaf ;  /* 0xffffffaf30067836 */ /* 0x040fe40000000000 */
[----:B------:R-:W-:Y:S01]  /*1c50*/  IMAD.WIDE R56, R7, 0x2, R64 ;  /* 0x0000000207387825 */ /* 0x000fe200078e0240 */
[----:B------:R-:W4:Y:S03]  /*1c60*/  @!P2 LDG.E.U16 R68, desc[UR20][R58.64] ;  /* 0x000000143a44a981 */ /* 0x000f26000c1e1500 */
[----:B------:R-:W-:Y:S01]  /*1c70*/  VIADD R5, R48, 0xffffff97 ;  /* 0xffffff9730057836 */ /* 0x000fe20000000000 */
[----:B------:R-:W-:Y:S01]  /*1c80*/  ISETP.GE.U32.AND P4, PT, R6, 0x7fffff30, PT ;  /* 0x7fffff300600780c */ /* 0x000fe20003f86070 */
[----:B------:R0:W4:Y:S03]  /*1c90*/  @!P5 LDG.E.U16 R14, desc[UR20][R56.64] ;  /* 0x00000014380ed981 */ /* 0x000126000c1e1500 */
[----:B------:R-:W-:Y:S01]  /*1ca0*/  ISETP.GE.U32.AND P5, PT, R5, 0x7fffff18, PT ;  /* 0x7fffff180500780c */ /* 0x000fe20003fa6070 */
[----:B------:R-:W-:Y:S01]  /*1cb0*/  IMAD R5, R66, 0x50, RZ ;  /* 0x0000005042057824 */ /* 0x000fe200078e02ff */
[----:B------:R0:W-:Y:S04]  /*1cc0*/  STL.64 [R1+0x230], R56 ;  /* 0x0002303801007387 */ /* 0x0001e80000100a00 */
[----:B------:R-:W-:Y:S01]  /*1cd0*/  STL.64 [R1+0x228], R54 ;  /* 0x0002283601007387 */ /* 0x000fe20000100a00 */
[----:B0-----:R-:W-:-:S03]  /*1ce0*/  IMAD.WIDE R56, R5, 0x2, R62 ;  /* 0x0000000205387825 */ /* 0x001fc600078e023e */
[----:B--2---:R0:W-:Y:S01]  /*1cf0*/  STL [R1+0x7e4], R50 ;  /* 0x0007e43201007387 */ /* 0x0041e20000100800 */
[----:B---3--:R-:W-:Y:S02]  /*1d00*/  PRMT R61, RZ, 0x7610, R61 ;  /* 0x00007610ff3d7816 */ /* 0x008fe4000000003d */
[----:B------:R-:W-:Y:S01]  /*1d10*/  PRMT R60, RZ, 0x7610, R60 ;  /* 0x00007610ff3c7816 */ /* 0x000fe2000000003c */
[----:B0-----:R-:W-:-:S05]  /*1d20*/  IMAD.WIDE R50, R5, 0x2, R64 ;  /* 0x0000000205327825 */ /* 0x001fca00078e0240 */
[----:B------:R-:W2:Y:S04]  /*1d30*/  @!P4 LDG.E.U16 R60, desc[UR20][R56.64] ;  /* 0x00000014383cc981 */ /* 0x000ea8000c1e1500 */
[----:B------:R0:W-:Y:S04]  /*1d40*/  STL.64 [R1+0x1b0], R50 ;  /* 0x0001b03201007387 */ /* 0x0001e80000100a00 */
[----:B------:R1:W-:Y:S04]  /*1d50*/  STL.64 [R1+0x1a8], R56 ;  /* 0x0001a83801007387 */ /* 0x0003e80000100a00 */
[----:B------:R-:W3:Y:S04]  /*1d60*/  @!P4 LDG.E.U16 R61, desc[UR20][R50.64] ;  /* 0x00000014323dc981 */ /* 0x000ee8000c1e1500 */
[----:B0-----:R-:W4:Y:S04]  /*1d70*/  LDL.LU.64 R50, [R1+0x1868] ;  /* 0x0018680001327983 */ /* 0x001f280000300a00 */
[----:B-1----:R-:W4:Y:S01]  /*1d80*/  LDL.LU.64 R56, [R1+0x1860] ;  /* 0x0018600001387983 */ /* 0x002f220000300a00 */
[----:B------:R-:W-:-:S02]  /*1d90*/  VIADD R6, R48, 0xffffff9f ;  /* 0xffffff9f30067836 */ /* 0x000fc40000000000 */
[----:B------:R-:W-:-:S03]  /*1da0*/  IMAD R7, R66, 0x58, RZ ;  /* 0x0000005842077824 */ /* 0x000fc600078e02ff */
[----:B------:R-:W-:Y:S01]  /*1db0*/  ISETP.GE.U32.AND P2, PT, R6, 0x7fffff20, PT ;  /* 0x7fffff200600780c */ /* 0x000fe20003f46070 */
[----:B------:R-:W-:Y:S02]  /*1dc0*/  VIADD R6, R48, 0xffffff8f ;  /* 0xffffff8f30067836 */ /* 0x000fe40000000000 */
[----:B------:R-:W-:-:S04]  /*1dd0*/  IMAD.WIDE R58, R7, 0x2, R64 ;  /* 0x00000002073a7825 */ /* 0x000fc800078e0240 */
[--C-:B------:R-:W-:Y:S01]  /*1de0*/  IMAD.WIDE R54, R7, 0x2, R62.reuse ;  /* 0x0000000207367825 */ /* 0x100fe200078e023e */
[----:B------:R-:W-:Y:S01]  /*1df0*/  ISETP.GE.U32.AND P4, PT, R6, 0x7fffff10, PT ;  /* 0x7fffff100600780c */ /* 0x000fe20003f86070 */
[----:B------:R0:W-:Y:S02]  /*1e00*/  STL.64 [R1+0x130], R58 ;  /* 0x0001303a01007387 */ /* 0x0001e40000100a00 */
[----:B------:R-:W-:Y:S02]  /*1e10*/  IMAD R6, R66, 0x60, RZ ;  /* 0x0000006042067824 */ /* 0x000fe400078e02ff */
[----:B------:R-:W4:Y:S04]  /*1e20*/  @!P3 LDG.E.U16 R52, desc[UR20][R54.64] ;  /* 0x000000143634b981 */ /* 0x000f28000c1e1500 */
[----:B------:R-:W-:Y:S04]  /*1e30*/  STL.64 [R1+0x128], R54 ;  /* 0x0001283601007387 */ /* 0x000fe80000100a00 */
[----:B------:R0:W4:Y:S02]  /*1e40*/  @!P3 LDG.E.U16 R53, desc[UR20][R58.64] ;  /* 0x000000143a35b981 */ /* 0x000124000c1e1500 */
[----:B0-----:R-:W-:-:S02]  /*1e50*/  IMAD.WIDE R58, R6, 0x2, R62 ;  /* 0x00000002063a7825 */ /* 0x001fc400078e023e */
[----:B--2---:R-:W-:Y:S04]  /*1e60*/  STL [R1+0x7cc], R60 ;  /* 0x0007cc3c01007387 */ /* 0x004fe80000100800 */
[----:B---3--:R0:W-:Y:S02]  /*1e70*/  STL [R1+0x7e0], R61 ;  /* 0x0007e03d01007387 */ /* 0x0081e40000100800 */
[----:B0-----:R-:W-:Y:S01]  /*1e80*/  IMAD.WIDE R60, R6, 0x2, R64 ;  /* 0x00000002063c7825 */ /* 0x001fe200078e0240 */
[----:B----4-:R-:W-:Y:S02]  /*1e90*/  PRMT R56, RZ, 0x7610, R56 ;  /* 0x00007610ff387816 */ /* 0x010fe40000000038 */
[----:B------:R-:W-:-:S04]  /*1ea0*/  PRMT R57, RZ, 0x7610, R57 ;  /* 0x00007610ff397816 */ /* 0x000fc80000000039 */
[----:B------:R0:W2:Y:S04]  /*1eb0*/  @!P2 LDG.E.U16 R56, desc[UR20][R58.64] ;  /* 0x000000143a38a981 */ /* 0x0000a8000c1e1500 */
[----:B------:R-:W3:Y:S01]  /*1ec0*/  @!P2 LDG.E.U16 R57, desc[UR20][R60.64] ;  /* 0x000000143c39a981 */ /* 0x000ee2000c1e1500 */
[----:B------:R-:W-:-:S05]  /*1ed0*/  VIADD R5, R48, 0xffffff87 ;  /* 0xffffff8730057836 */ /* 0x000fca0000000000 */
[----:B------:R-:W-:Y:S01]  /*1ee0*/  ISETP.GE.U32.AND P3, PT, R5, 0x7fffff08, PT ;  /* 0x7fffff080500780c */ /* 0x000fe20003f66070 */
[----:B------:R-:W-:Y:S01]  /*1ef0*/  IMAD R5, R66, 0x68, RZ ;  /* 0x0000006842057824 */ /* 0x000fe200078e02ff */
[----:B------:R-:W-:Y:S03]  /*1f00*/  STL.64 [R1+0xb0], R60 ;  /* 0x0000b03c01007387 */ /* 0x000fe60000100a00 */
[C---:B------:R-:W-:Y:S01]  /*1f10*/  IMAD.WIDE R54, R5.reuse, 0x2, R64 ;  /* 0x0000000205367825 */ /* 0x040fe200078e0240 */
[----:B------:R-:W-:Y:S01]  /*1f20*/  STL [R1+0x7c4], R52 ;  /* 0x0007c43401007387 */ /* 0x000fe20000100800 */
[----:B------:R-:W-:Y:S02]  /*1f30*/  PRMT R47, RZ, 0x7610, R47 ;  /* 0x00007610ff2f7816 */ /* 0x000fe4000000002f */
[----:B------:R-:W-:Y:S01]  /*1f40*/  VIADD R7, R48, 0xfffffff6 ;  /* 0xfffffff630077836 */ /* 0x000fe20000000000 */
[----:B------:R1:W4:Y:S04]  /*1f50*/  @!P5 LDG.E.U16 R49, desc[UR20][R54.64] ;  /* 0x000000143631d981 */ /* 0x000328000c1e1500 */
[----:B------:R0:W-:Y:S04]  /*1f60*/  STL [R1+0x7c8], R53 ;  /* 0x0007c83501007387 */ /* 0x0001e80000100800 */
[----:B------:R1:W-:Y:S01]  /*1f70*/  STL.64 [R1+0xa8], R58 ;  /* 0x0000a83a01007387 */ /* 0x0003e20000100a00 */
[----:B0-----:R-:W-:-:S03]  /*1f80*/  IMAD.WIDE R52, R5, 0x2, R62 ;  /* 0x0000000205347825 */ /* 0x001fc600078e023e */
[----:B------:R0:W-:Y:S01]  /*1f90*/  STL.64 [R1+0x30], R54 ;  /* 0x0000303601007387 */ /* 0x0001e20000100a00 */
[----:B------:R-:W-:-:S03]  /*1fa0*/  ISETP.GE.U32.AND P2, PT, R7, 0x7fffff77, PT ;  /* 0x7fffff770700780c */ /* 0x000fc60003f46070 */
[----:B------:R-:W-:Y:S01]  /*1fb0*/  STL.64 [R1+0x28], R52 ;  /* 0x0000283401007387 */ /* 0x000fe20000100a00 */
[C---:B-1----:R-:W-:Y:S01]  /*1fc0*/  IMAD R58, R66.reuse, 0x70, RZ ;  /* 0x00000070423a7824 */ /* 0x042fe200078e02ff */
[----:B------:R-:W-:Y:S02]  /*1fd0*/  PRMT R7, RZ, 0x7610, R7 ;  /* 0x00007610ff077816 */ /* 0x000fe40000000007 */
[----:B------:R-:W4:Y:S01]  /*1fe0*/  @!P5 LDG.E.U16 R47, desc[UR20][R52.64] ;  /* 0x00000014342fd981 */ /* 0x000f22000c1e1500 */
[----:B0-----:R-:W-:Y:S01]  /*1ff0*/  IMAD R54, R66, 0x78, RZ ;  /* 0x0000007842367824 */ /* 0x001fe200078e02ff */
[----:B------:R-:W-:Y:S01]  /*2000*/  PRMT R46, RZ, 0x7610, R46 ;  /* 0x00007610ff2e7816 */ /* 0x000fe2000000002e */
[C---:B------:R-:W-:Y:S01]  /*2010*/  IMAD.WIDE R60, R58.reuse, 0x2, R64 ;  /* 0x000000023a3c7825 */ /* 0x040fe200078e0240 */
[----:B------:R-:W-:Y:S02]  /*2020*/  PRMT R42, RZ, 0x7610, R42 ;  /* 0x00007610ff2a7816 */ /* 0x000fe4000000002a */
[----:B------:R-:W-:Y:S01]  /*2030*/  PRMT R43, RZ, 0x7610, R43 ;  /* 0x00007610ff2b7816 */ /* 0x000fe2000000002b */
[----:B------:R-:W-:Y:S01]  /*2040*/  IMAD.WIDE R58, R58, 0x2, R62 ;  /* 0x000000023a3a7825 */ /* 0x000fe200078e023e */
[----:B------:R-:W4:Y:S04]  /*2050*/  @!P4 LDG.E.U16 R46, desc[UR20][R60.64] ;  /* 0x000000143c2ec981 */ /* 0x000f28000c1e1500 */
[----:B------:R0:W4:Y:S04]  /*2060*/  @!P4 LDG.E.U16 R43, desc[UR20][R58.64] ;  /* 0x000000143a2bc981 */ /* 0x000128000c1e1500 */
[----:B--2---:R-:W-:Y:S04]  /*2070*/  STL [R1+0x7bc], R56 ;  /* 0x0007bc3801007387 */ /* 0x004fe80000100800 */
[----:B---3--:R1:W-:Y:S02]  /*2080*/  STL [R1+0x7c0], R57 ;  /* 0x0007c03901007387 */ /* 0x0083e40000100800 */
[----:B-1----:R-:W-:-:S04]  /*2090*/  IMAD.WIDE R56, R54, 0x2, R64 ;  /* 0x0000000236387825 */ /* 0x002fc800078e0240 */
[----:B------:R-:W-:Y:S01]  /*20a0*/  IMAD.WIDE R54, R54, 0x2, R62 ;  /* 0x0000000236367825 */ /* 0x000fe200078e023e */
[----:B------:R-:W2:Y:S04]  /*20b0*/  @!P3 LDG.E.U16 R42, desc[UR20][R56.64] ;  /* 0x00000014382ab981 */ /* 0x000ea8000c1e1500 */
[----:B------:R-:W3:Y:S04]  /*20c0*/  @!P3 LDG.E.U16 R7, desc[UR20][R54.64] ;  /* 0x000000143607b981 */ /* 0x000ee8000c1e1500 */
[----:B------:R-:W-:Y:S04]  /*20d0*/  STL [R1+0x1188], R60 ;  /* 0x0011883c01007387 */ /* 0x000fe80000100800 */
[----:B------:R-:W-:Y:S04]  /*20e0*/  STL [R1+0x1308], R60 ;  /* 0x0013083c01007387 */ /* 0x000fe80000100800 */
[----:B------:R-:W-:Y:S04]  /*20f0*/  STL [R1+0x1664], R60 ;  /* 0x0016643c01007387 */ /* 0x000fe80000100800 */
[----:B------:R-:W-:Y:S04]  /*2100*/  STL [R1+0x1184], R61 ;  /* 0x0011843d01007387 */ /* 0x000fe80000100800 */
[----:B------:R-:W-:Y:S04]  /*2110*/  STL [R1+0x1668], R61 ;  /* 0x0016683d01007387 */ /* 0x000fe80000100800 */
[----:B------:R-:W-:Y:S01]  /*2120*/  STL [R1+0x1190], R58 ;  /* 0x0011903a01007387 */ /* 0x000fe20000100800 */
[----:B------:R-:W-:-:S03]  /*2130*/  VIADD R6, R48, 0xffffffee ;  /* 0xffffffee30067836 */ /* 0x000fc60000000000 */
[----:B------:R0:W-:Y:S04]  /*2140*/  STL [R1+0x131c], R58 ;  /* 0x00131c3a01007387 */ /* 0x0001e80000100800 */
[----:B------:R-:W-:Y:S04]  /*2150*/  STL [R1+0x118c], R59 ;  /* 0x00118c3b01007387 */ /* 0x000fe80000100800 */
[----:B------:R-:W-:Y:S01]  /*2160*/  STL [R1+0x1310], R59 ;  /* 0x0013103b01007387 */ /* 0x000fe20000100800 */
[----:B------:R-:W-:Y:S01]  /*2170*/  ISETP.GE.U32.AND P5, PT, R6, 0x7fffff6f, PT ;  /* 0x7fffff6f0600780c */ /* 0x000fe20003fa6070 */
[C---:B------:R-:W-:Y:S01]  /*2180*/  VIADD R5, R48.reuse, 0xffffffde ;  /* 0xffffffde30057836 */ /* 0x040fe20000000000 */
[----:B------:R-:W-:Y:S01]  /*2190*/  PRMT R38, RZ, 0x7610, R38 ;  /* 0x00007610ff267816 */ /* 0x000fe20000000026 */
[----:B------:R-:W-:Y:S01]  /*21a0*/  STL [R1+0x166c], R59 ;  /* 0x00166c3b01007387 */ /* 0x000fe20000100800 */
[----:B------:R-:W-:Y:S01]  /*21b0*/  PRMT R51, RZ, 0x7610, R51 ;  /* 0x00007610ff337816 */ /* 0x000fe20000000033 */
[----:B0-----:R-:W0:Y:S02]  /*21c0*/  LDC R58, c[0x0][0x3a0] ;  /* 0x0000e800ff3a7b82 */ /* 0x001e240000000800 */
[----:B------:R-:W-:Y:S04]  /*21d0*/  STL [R1+0x1198], R56 ;  /* 0x0011983801007387 */ /* 0x000fe80000100800 */
[----:B------:R-:W-:Y:S01]  /*21e0*/  STL [R1+0x14dc], R56 ;  /* 0x0014dc3801007387 */ /* 0x000fe20000100800 */
[----:B------:R-:W-:-:S03]  /*21f0*/  VIADD R6, R48, 0xffffffe6 ;  /* 0xffffffe630067836 */ /* 0x000fc60000000000 */
[----:B------:R-:W-:Y:S04]  /*2200*/  STL [R1+0x1670], R56 ;  /* 0x0016703801007387 */ /* 0x000fe80000100800 */
[----:B----4-:R1:W-:Y:S04]  /*2210*/  STL [R1+0x7b8], R49 ;  /* 0x0007b83101007387 */ /* 0x0103e80000100800 */
[----:B------:R-:W-:Y:S04]  /*2220*/  STL [R1+0x1194], R57 ;  /* 0x0011943901007387 */ /* 0x000fe80000100800 */
[----:B------:R-:W-:Y:S04]  /*2230*/  STL [R1+0x7b4], R47 ;  /* 0x0007b42f01007387 */ /* 0x000fe80000100800 */
[----:B------:R-:W-:Y:S01]  /*2240*/  STL [R1+0x14d8], R57 ;  /* 0x0014d83901007387 */ /* 0x000fe20000100800 */
[----:B------:R-:W-:-:S03]  /*2250*/  ISETP.GE.U32.AND P4, PT, R6, 0x7fffff67, PT ;  /* 0x7fffff670600780c */ /* 0x000fc60003f86070 */
[----:B------:R-:W-:Y:S01]  /*2260*/  STL [R1+0x11a0], R54 ;  /* 0x0011a03601007387 */ /* 0x000fe20000100800 */
[----:B------:R-:W-:-:S03]  /*2270*/  ISETP.GE.U32.AND P3, PT, R5, 0x7fffff5f, PT ;  /* 0x7fffff5f0500780c */ /* 0x000fc60003f66070 */
[----:B------:R-:W-:Y:S01]  /*2280*/  STL [R1+0x14f4], R54 ;  /* 0x0014f43601007387 */ /* 0x000fe20000100800 */
[----:B------:R-:W-:-:S03]  /*2290*/  IMAD R6, R66, 0x9, RZ ;  /* 0x0000000942067824 */ /* 0x000fc600078e02ff */
[----:B------:R-:W-:Y:S01]  /*22a0*/  STL [R1+0x119c], R55 ;  /* 0x00119c3701007387 */ /* 0x000fe20000100800 */
[----:B------:R-:W-:-:S03]  /*22b0*/  IMAD R5, R66, 0x11, RZ ;  /* 0x0000001142057824 */ /* 0x000fc600078e02ff */
[----:B------:R-:W-:Y:S01]  /*22c0*/  STL [R1+0x14e0], R55 ;  /* 0x0014e03701007387 */ /* 0x000fe20000100800 */
[----:B------:R-:W-:Y:S01]  /*22d0*/  PRMT R39, RZ, 0x7610, R39 ;  /* 0x00007610ff277816 */ /* 0x000fe20000000027 */
[----:B------:R-:W-:Y:S01]  /*22e0*/  IMAD.WIDE R52, R6, 0x2, R62 ;  /* 0x0000000206347825 */ /* 0x000fe200078e023e */
[----:B------:R-:W-:-:S03]  /*22f0*/  PRMT R50, RZ, 0x7610, R50 ;  /* 0x00007610ff327816 */ /* 0x000fc60000000032 */
[----:B-1----:R-:W-:-:S03]  /*2300*/  IMAD.WIDE R48, R5, 0x2, R64 ;  /* 0x0000000205307825 */ /* 0x002fc600078e0240 */
[----:B------:R-:W4:Y:S04]  /*2310*/  @!P2 LDG.E.U16 R50, desc[UR20][R52.64] ;  /* 0x000000143432a981 */ /* 0x000f28000c1e1500 */
[----:B------:R1:W4:Y:S04]  /*2320*/  @!P5 LDG.E.U16 R39, desc[UR20][R48.64] ;  /* 0x000000143027d981 */ /* 0x000328000c1e1500 */
[----:B---3--:R-:W-:Y:S04]  /*2330*/  STL [R1+0x854], R7 ;  /* 0x0008540701007387 */ /* 0x008fe80000100800 */
[----:B------:R3:W-:Y:S04]  /*2340*/  STL [R1+0x860], R46 ;  /* 0x0008602e01007387 */ /* 0x0007e80000100800 */
[----:B--2---:R-:W-:Y:S04]  /*2350*/  STL [R1+0x858], R42 ;  /* 0x0008582a01007387 */ /* 0x004fe80000100800 */
[----:B------:R2:W-:Y:S01]  /*2360*/  STL [R1+0x85c], R43 ;  /* 0x00085c2b01007387 */ /* 0x0005e20000100800 */
[----:B---3--:R-:W-:-:S05]  /*2370*/  IMAD.WIDE R46, R5, 0x2, R62 ;  /* 0x00000002052e7825 */ /* 0x008fca00078e023e */
[----:B------:R3:W4:Y:S01]  /*2380*/  @!P5 LDG.E.U16 R38, desc[UR20][R46.64] ;  /* 0x000000142e26d981 */ /* 0x000722000c1e1500 */
[----:B--2---:R-:W-:-:S05]  /*2390*/  IMAD.WIDE R42, R6, 0x2, R64 ;  /* 0x00000002062a7825 */ /* 0x004fca00078e0240 */
[----:B------:R2:W-:Y:S04]  /*23a0*/  STL.64 [R1+0x628], R42 ;  /* 0x0006282a01007387 */ /* 0x0005e80000100a00 */
[----:B------:R0:W-:Y:S04]  /*23b0*/  STL.64 [R1+0x620], R52 ;  /* 0x0006203401007387 */ /* 0x0001e80000100a00 */
[----:B------:R-:W4:Y:S04]  /*23c0*/  @!P2 LDG.E.U16 R51, desc[UR20][R42.64] ;  /* 0x000000142a33a981 */ /* 0x000f28000c1e1500 */
[----:B--2---:R-:W2:Y:S04]  /*23d0*/  LDL.LU.64 R42, [R1+0x1858] ;  /* 0x00185800012a7983 */ /* 0x004ea80000300a00 */
[----:B0-----:R-:W2:Y:S01]  /*23e0*/  LDL.LU.64 R52, [R1+0x1850] ;  /* 0x0018500001347983 */ /* 0x001ea20000300a00 */
[----:B------:R-:W-:Y:S01]  /*23f0*/  IADD3 R6, PT, PT, R58, -0x32, RZ ;  /* 0xffffffce3a067810 */ /* 0x000fe20007ffe0ff */
[----:B------:R-:W-:-:S02]  /*2400*/  IMAD R5, R66, 0x21, RZ ;  /* 0x0000002142057824 */ /* 0x000fc400078e02ff */
[----:B------:R1:W-:Y:S01]  /*2410*/  STL.64 [R1+0x5a8], R48 ;  /* 0x0005a83001007387 */ /* 0x0003e20000100a00 */
[----:B------:R-:W-:Y:S01]  /*2420*/  ISETP.GE.U32.AND P5, PT, R6, 0x7fffff4f, PT ;  /* 0x7fffff4f0600780c */ /* 0x000fe20003fa6070 */
[----:B------:R-:W-:Y:S02]  /*2430*/  IMAD R6, R66, 0x19, RZ ;  /* 0x0000001942067824 */ /* 0x000fe400078e02ff */
[----:B------:R3:W-:Y:S01]  /*2440*/  STL.64 [R1+0x5a0], R46 ;  /* 0x0005a02e01007387 */ /* 0x0007e20000100a00 */
[----:B-1----:R-:W-:-:S04]  /*2450*/  IMAD.WIDE R48, R5, 0x2, R64 ;  /* 0x0000000205307825 */ /* 0x002fc800078e0240 */
[----:B---3--:R-:W-:Y:S01]  /*2460*/  IMAD.WIDE R46, R5, 0x2, R62 ;  /* 0x00000002052e7825 */ /* 0x008fe200078e023e */
[----:B----4-:R-:W-:Y:S04]  /*2470*/  STL [R1+0x82c], R38 ;  /* 0x00082c2601007387 */ /* 0x010fe80000100800 */
[----:B------:R0:W-:Y:S04]  /*2480*/  STL [R1+0x830], R39 ;  /* 0x0008302701007387 */ /* 0x0001e80000100800 */
[----:B------:R-:W-:Y:S01]  /*2490*/  STL [R1+0x838], R50 ;  /* 0x0008383201007387 */ /* 0x000fe20000100800 */
[----:B0-----:R-:W-:-:S03]  /*24a0*/  IMAD.WIDE R38, R6, 0x2, R64 ;  /* 0x0000000206267825 */ /* 0x001fc600078e0240 */
[----:B------:R0:W-:Y:S04]  /*24b0*/  STL [R1+0x83c], R51 ;  /* 0x00083c3301007387 */ /* 0x0001e80000100800 */
[----:B------:R1:W-:Y:S01]  /*24c0*/  STL.64 [R1+0x528], R38 ;  /* 0x0005282601007387 */ /* 0x0003e20000100a00 */
[----:B--2---:R-:W-:Y:S01]  /*24d0*/  PRMT R42, RZ, 0x7610, R42 ;  /* 0x00007610ff2a7816 */ /* 0x004fe2000000002a */
[----:B0-----:R-:W-:Y:S01]  /*24e0*/  IMAD.WIDE R50, R6, 0x2, R62 ;  /* 0x0000000206327825 */ /* 0x001fe200078e023e */
[----:B------:R-:W-:Y:S02]  /*24f0*/  PRMT R43, RZ, 0x7610, R43 ;  /* 0x00007610ff2b7816 */ /* 0x000fe4000000002b */
[----:B------:R-:W-:Y:S02]  /*2500*/  PRMT R53, RZ, 0x7610, R53 ;  /* 0x00007610ff357816 */ /* 0x000fe40000000035 */
[----:B------:R-:W-:Y:S01]  /*2510*/  PRMT R52, RZ, 0x7610, R52 ;  /* 0x00007610ff347816 */ /* 0x000fe20000000034 */
[----:B------:R-:W2:Y:S04]  /*2520*/  @!P3 LDG.E.U16 R42, desc[UR20][R46.64] ;  /* 0x000000142e2ab981 */ /* 0x000ea8000c1e1500 */
[----:B------:R0:W-:Y:S04]  /*2530*/  STL.64 [R1+0x520], R50 ;  /* 0x0005203201007387 */ /* 0x0001e80000100a00 */
[----:B------:R-:W3:Y:S04]  /*2540*/  @!P4 LDG.E.U16 R53, desc[UR20][R38.64] ;  /* 0x000000142635c981 */ /* 0x000ee8000c1e1500 */
[----:B------:R4:W3:Y:S04]  /*2550*/  @!P3 LDG.E.U16 R43, desc[UR20][R48.64] ;  /* 0x00000014302bb981 */ /* 0x0008e8000c1e1500 */
[----:B------:R-:W3:Y:S04]  /*2560*/  @!P4 LDG.E.U16 R52, desc[UR20][R50.64] ;  /* 0x000000143234c981 */ /* 0x000ee8000c1e1500 */
[----:B-1----:R-:W3:Y:S04]  /*2570*/  LDL.LU.64 R38, [R1+0x1848] ;  /* 0x0018480001267983 */ /* 0x002ee80000300a00 */
[----:B0-----:R-:W3:Y:S01]  /*2580*/  LDL.LU.64 R50, [R1+0x1840] ;  /* 0x0018400001327983 */ /* 0x001ee20000300a00 */
[----:B------:R-:W-:-:S02]  /*2590*/  VIADD R7, R58, 0xffffffd6 ;  /* 0xffffffd63a077836 */ /* 0x000fc40000000000 */
[----:B------:R-:W-:Y:S01]  /*25a0*/  VIADD R6, R58, 0xffffffbe ;  /* 0xffffffbe3a067836 */ /* 0x000fe20000000000 */
[----:B------:R4:W-:Y:S02]  /*25b0*/  STL.64 [R1+0x4a8], R48 ;  /* 0x0004a83001007387 */ /* 0x0009e40000100a00 */
[----:B------:R-:W-:Y:S01]  /*25c0*/  ISETP.GE.U32.AND P2, PT, R7, 0x7fffff57, PT ;  /* 0x7fffff570700780c */ /* 0x000fe20003f46070 */
[----:B------:R-:W-:Y:S01]  /*25d0*/  IMAD R5, R66, 0x29, RZ ;  /* 0x0000002942057824 */ /* 0x000fe200078e02ff */
[----:B------:R-:W-:Y:S01]  /*25e0*/  ISETP.GE.U32.AND P3, PT, R6, 0x7fffff3f, PT ;  /* 0x7fffff3f0600780c */ /* 0x000fe20003f66070 */
[----:B------:R0:W-:Y:S01]  /*25f0*/  STL.64 [R1+0x4a0], R46 ;  /* 0x0004a02e01007387 */ /* 0x0001e20000100a00 */
[----:B------:R-:W-:-:S04]  /*2600*/  IMAD R6, R66, 0x31, RZ ;  /* 0x0000003142067824 */ /* 0x000fc800078e02ff */
[----:B----4-:R-:W-:-:S04]  /*2610*/  IMAD.WIDE R48, R6, 0x2, R64 ;  /* 0x0000000206307825 */ /* 0x010fc800078e0240 */
[----:B0-----:R-:W-:Y:S01]  /*2620*/  IMAD.WIDE R46, R6, 0x2, R62 ;  /* 0x00000002062e7825 */ /* 0x001fe200078e023e */
[----:B--2---:R-:W-:Y:S04]  /*2630*/  STL [R1+0x800], R42 ;  /* 0x0008002a01007387 */ /* 0x004fe80000100800 */
[----:B---3--:R0:W-:Y:S04]  /*2640*/  STL [R1+0x804], R43 ;  /* 0x0008042b01007387 */ /* 0x0081e80000100800 */
[----:B------:R-:W-:Y:S01]  /*2650*/  STL [R1+0x808], R52 ;  /* 0x0008083401007387 */ /* 0x000fe20000100800 */
[----:B------:R-:W-:-:S03]  /*2660*/  PRMT R38, RZ, 0x7610, R38 ;  /* 0x00007610ff267816 */ /* 0x000fc60000000026 */
[----:B------:R1:W-:Y:S01]  /*2670*/  STL [R1+0x80c], R53 ;  /* 0x00080c3501007387 */ /* 0x0003e20000100800 */
[----:B------:R-:W-:Y:S01]  /*2680*/  PRMT R39, RZ, 0x7610, R39 ;  /* 0x00007610ff277816 */ /* 0x000fe20000000027 */
[C---:B0-----:R-:W-:Y:S01]  /*2690*/  IMAD.WIDE R42, R5.reuse, 0x2, R64 ;  /* 0x00000002052a7825 */ /* 0x041fe200078e0240 */
[----:B------:R-:W-:Y:S01]  /*26a0*/  PRMT R51, RZ, 0x7610, R51 ;  /* 0x00007610ff337816 */ /* 0x000fe20000000033 */
[----:B------:R-:W2:Y:S01]  /*26b0*/  @!P5 LDG.E.U16 R38, desc[UR20][R46.64] ;  /* 0x000000142e26d981 */ /* 0x000ea2000c1e1500 */
[----:B------:R-:W-:Y:S01]  /*26c0*/  PRMT R50, RZ, 0x7610, R50 ;  /* 0x00007610ff327816 */ /* 0x000fe20000000032 */
[----:B-1----:R-:W-:Y:S02]  /*26d0*/  IMAD.WIDE R52, R5, 0x2, R62 ;  /* 0x0000000205347825 */ /* 0x002fe400078e023e */
[----:B------:R0:W-:Y:S04]  /*26e0*/  STL.64 [R1+0x428], R42 ;  /* 0x0004282a01007387 */ /* 0x0001e80000100a00 */
[----:B------:R1:W-:Y:S04]  /*26f0*/  STL.64 [R1+0x420], R52 ;  /* 0x0004203401007387 */ /* 0x0003e80000100a00 */
[----:B------:R-:W3:Y:S04]  /*2700*/  @!P2 LDG.E.U16 R51, desc[UR20][R42.64] ;  /* 0x000000142a33a981 */ /* 0x000ee8000c1e1500 */
[----:B------:R4:W3:Y:S04]  /*2710*/  @!P5 LDG.E.U16 R39, desc[UR20][R48.64] ;  /* 0x000000143027d981 */ /* 0x0008e8000c1e1500 */
[----:B------:R-:W3:Y:S04]  /*2720*/  @!P2 LDG.E.U16 R50, desc[UR20][R52.64] ;  /* 0x000000143432a981 */ /* 0x000ee8000c1e1500 */
[----:B0-----:R-:W3:Y:S04]  /*2730*/  LDL.LU.64 R42, [R1+0x1838] ;  /* 0x00183800012a7983 */ /* 0x001ee80000300a00 */
[----:B-1----:R-:W3:Y:S01]  /*2740*/  LDL.LU.64 R52, [R1+0x1830] ;  /* 0x0018300001347983 */ /* 0x002ee20000300a00 */
[----:B------:R-:W-:-:S02]  /*2750*/  VIADD R7, R58, 0xffffffc6 ;  /* 0xffffffc63a077836 */ /* 0x000fc40000000000 */
[----:B------:R-:W-:Y:S01]  /*2760*/  VIADD R5, R58, 0xffffffae ;  /* 0xffffffae3a057836 */ /* 0x000fe20000000000 */
[----:B------:R4:W-:Y:S02]  /*2770*/  STL.64 [R1+0x3a8], R48 ;  /* 0x0003a83001007387 */ /* 0x0009e40000100a00 */
[----:B------:R-:W-:Y:S02]  /*2780*/  ISETP.GE.U32.AND P4, PT, R7, 0x7fffff47, PT ;  /* 0x7fffff470700780c */ /* 0x000fe40003f86070 */
[----:B------:R0:W-:Y:S01]  /*2790*/  STL.64 [R1+0x3a0], R46 ;  /* 0x0003a02e01007387 */ /* 0x0001e20000100a00 */
[----:B------:R-:W-:Y:S01]  /*27a0*/  ISETP.GE.U32.AND P5, PT, R5, 0x7fffff2f, PT ;  /* 0x7fffff2f0500780c */ /* 0x000fe20003fa6070 */
[C---:B------:R-:W-:Y:S02]  /*27b0*/  IMAD R5, R66.reuse, 0x39, RZ ;  /* 0x0000003942057824 */ /* 0x040fe400078e02ff */
[----:B------:R-:W-:-:S04]  /*27c0*/  IMAD R6, R66, 0x41, RZ ;  /* 0x0000004142067824 */ /* 0x000fc800078e02ff */
[----:B----4-:R-:W-:-:S04]  /*27d0*/  IMAD.WIDE R48, R6, 0x2, R64 ;  /* 0x0000000206307825 */ /* 0x010fc800078e0240 */
[----:B0-----:R-:W-:Y:S01]  /*27e0*/  IMAD.WIDE R46, R6, 0x2, R62 ;  /* 0x00000002062e7825 */ /* 0x001fe200078e023e */
[----:B--2---:R-:W-:Y:S04]  /*27f0*/  STL [R1+0x7d0], R38 ;  /* 0x0007d02601007387 */ /* 0x004fe80000100800 */
[----:B---3--:R0:W-:Y:S04]  /*2800*/  STL [R1+0x7d4], R39 ;  /* 0x0007d42701007387 */ /* 0x0081e80000100800 */
[----:B------:R-:W-:Y:S04]  /*2810*/  STL [R1+0x7d8], R50 ;  /* 0x0007d83201007387 */ /* 0x000fe80000100800 */
[----:B------:R1:W-:Y:S01]  /*2820*/  STL [R1+0x7dc], R51 ;  /* 0x0007dc3301007387 */ /* 0x0003e20000100800 */
[----:B0-----:R-:W-:Y:S01]  /*2830*/  IMAD.WIDE R38, R5, 0x2, R64 ;  /* 0x0000000205267825 */ /* 0x001fe200078e0240 */
[----:B------:R-:W-:-:S02]  /*2840*/  PRMT R52, RZ, 0x7610, R52 ;  /* 0x00007610ff347816 */ /* 0x000fc40000000034 */
[----:B------:R-:W-:Y:S01]  /*2850*/  PRMT R53, RZ, 0x7610, R53 ;  /* 0x00007610ff357816 */ /* 0x000fe20000000035 */
[----:B-1----:R-:W-:Y:S01]  /*2860*/  IMAD.WIDE R50, R5, 0x2, R62 ;  /* 0x0000000205327825 */ /* 0x002fe200078e023e */
[----:B------:R-:W-:-:S04]  /*2870*/  PRMT R42, RZ, 0x7610, R42 ;  /* 0x00007610ff2a7816 */ /* 0x000fc8000000002a */
[----:B------:R-:W2:Y:S01]  /*2880*/  @!P4 LDG.E.U16 R53, desc[UR20][R38.64] ;  /* 0x000000142635c981 */ /* 0x000ea2000c1e1500 */
[----:B------:R-:W-:-:S03]  /*2890*/  PRMT R43, RZ, 0x7610, R43 ;  /* 0x00007610ff2b7816 */ /* 0x000fc6000000002b */
[----:B------:R-:W3:Y:S04]  /*28a0*/  @!P4 LDG.E.U16 R52, desc[UR20][R50.64] ;  /* 0x000000143234c981 */ /* 0x000ee8000c1e1500 */
[----:B------:R0:W-:Y:S04]  /*28b0*/  STL.64 [R1+0x328], R38 ;  /* 0x0003282601007387 */ /* 0x0001e80000100a00 */
[----:B------:R1:W-:Y:S04]  /*28c0*/  STL.64 [R1+0x320], R50 ;  /* 0x0003203201007387 */ /* 0x0003e80000100a00 */
[----:B------:R-:W4:Y:S04]  /*28d0*/  @!P3 LDG.E.U16 R42, desc[UR20][R46.64] ;  /* 0x000000142e2ab981 */ /* 0x000f28000c1e1500 */
[----:B0-----:R-:W4:Y:S04]  /*28e0*/  LDL.LU.64 R38, [R1+0x1828] ;  /* 0x0018280001267983 */ /* 0x001f280000300a00 */
[----:B-1----:R-:W4:Y:S04]  /*28f0*/  LDL.LU.64 R50, [R1+0x1820] ;  /* 0x0018200001327983 */ /* 0x002f280000300a00 */
[----:B------:R0:W4:Y:S01]  /*2900*/  @!P3 LDG.E.U16 R43, desc[UR20][R48.64] ;  /* 0x00000014302bb981 */ /* 0x000122000c1e1500 */
[----:B------:R-:W-:-:S02]  /*2910*/  VIADD R5, R58, 0xffffff9e ;  /* 0xffffff9e3a057836 */ /* 0x000fc40000000000 */
[----:B------:R-:W-:Y:S01]  /*2920*/  VIADD R7, R58, 0xffffffb6 ;  /* 0xffffffb63a077836 */ /* 0x000fe20000000000 */
[----:B------:R0:W-:Y:S02]  /*2930*/  STL.64 [R1+0x2a0], R48 ;  /* 0x0002a03001007387 */ /* 0x0001e40000100a00 */
[----:B------:R-:W-:Y:S01]  /*2940*/  ISETP.GE.U32.AND P3, PT, R5, 0x7fffff1f, PT ;  /* 0x7fffff1f0500780c */ /* 0x000fe20003f66070 */
[C---:B------:R-:W-:Y:S01]  /*2950*/  IMAD R5, R66.reuse, 0x49, RZ ;  /* 0x0000004942057824 */ /* 0x040fe200078e02ff */
[----:B------:R1:W-:Y:S01]  /*2960*/  STL.64 [R1+0x298], R46 ;  /* 0x0002982e01007387 */ /* 0x0003e20000100a00 */
[----:B------:R-:W-:Y:S01]  /*2970*/  ISETP.GE.U32.AND P2, PT, R7, 0x7fffff37, PT ;  /* 0x7fffff370700780c */ /* 0x000fe20003f46070 */
[----:B------:R-:W-:-:S04]  /*2980*/  IMAD R6, R66, 0x51, RZ ;  /* 0x0000005142067824 */ /* 0x000fc800078e02ff */
[----:B0-----:R-:W-:-:S04]  /*2990*/  IMAD.WIDE R48, R6, 0x2, R64 ;  /* 0x0000000206307825 */ /* 0x001fc800078e0240 */
[C---:B-1----:R-:W-:Y:S01]  /*29a0*/  IMAD.WIDE R46, R5.reuse, 0x2, R62 ;  /* 0x00000002052e7825 */ /* 0x042fe200078e023e */
[----:B---3--:R-:W-:Y:S04]  /*29b0*/  STL [R1+0x7ac], R52 ;  /* 0x0007ac3401007387 */ /* 0x008fe80000100800 */
[----:B--2---:R0:W-:Y:S02]  /*29c0*/  STL [R1+0x7b0], R53 ;  /* 0x0007b03501007387 */ /* 0x0041e40000100800 */
[----:B0-----:R-:W-:Y:S01]  /*29d0*/  IMAD.WIDE R52, R5, 0x2, R64 ;  /* 0x0000000205347825 */ /* 0x001fe200078e0240 */
[----:B----4-:R-:W-:-:S04]  /*29e0*/  PRMT R38, RZ, 0x7610, R38 ;  /* 0x00007610ff267816 */ /* 0x010fc80000000026 */
[----:B------:R-:W-:Y:S01]  /*29f0*/  STL.64 [R1+0x220], R52 ;  /* 0x0002203401007387 */ /* 0x000fe20000100a00 */
[----:B------:R-:W-:-:S03]  /*2a00*/  PRMT R51, RZ, 0x7610, R51 ;  /* 0x00007610ff337816 */ /* 0x000fc60000000033 */
[----:B------:R-:W-:Y:S01]  /*2a10*/  STL [R1+0x7a4], R42 ;  /* 0x0007a42a01007387 */ /* 0x000fe20000100800 */
[----:B------:R-:W-:Y:S02]  /*2a20*/  PRMT R50, RZ, 0x7610, R50 ;  /* 0x00007610ff327816 */ /* 0x000fe40000000032 */
[----:B------:R-:W-:Y:S01]  /*2a30*/  PRMT R39, RZ, 0x7610, R39 ;  /* 0x00007610ff277816 */ /* 0x000fe20000000027 */
[----:B------:R0:W-:Y:S04]  /*2a40*/  STL [R1+0x7a8], R43 ;  /* 0x0007a82b01007387 */ /* 0x0001e80000100800 */
[----:B------:R1:W-:Y:S04]  /*2a50*/  STL.64 [R1+0x218], R46 ;  /* 0x0002182e01007387 */ /* 0x0003e80000100a00 */
[----:B------:R-:W2:Y:S01]  /*2a60*/  @!P2 LDG.E.U16 R51, desc[UR20][R52.64] ;  /* 0x000000143433a981 */ /* 0x000ea2000c1e1500 */
[----:B0-----:R-:W-:-:S03]  /*2a70*/  IMAD.WIDE R42, R6, 0x2, R62 ;  /* 0x00000002062a7825 */ /* 0x001fc600078e023e */
[----:B------:R-:W3:Y:S04]  /*2a80*/  @!P2 LDG.E.U16 R50, desc[UR20][R46.64] ;  /* 0x000000142e32a981 */ /* 0x000ee8000c1e1500 */
[----:B------:R-:W4:Y:S04]  /*2a90*/  @!P5 LDG.E.U16 R38, desc[UR20][R42.64] ;  /* 0x000000142a26d981 */ /* 0x000f28000c1e1500 */
[----:B------:R-:W2:Y:S04]  /*2aa0*/  LDL.LU.64 R52, [R1+0x1818] ;  /* 0x0018180001347983 */ /* 0x000ea80000300a00 */
[----:B------:R0:W3:Y:S04]  /*2ab0*/  @!P5 LDG.E.U16 R39, desc[UR20][R48.64] ;  /* 0x000000143027d981 */ /* 0x0000e8000c1e1500 */
[----:B-1----:R-:W3:Y:S01]  /*2ac0*/  LDL.LU.64 R46, [R1+0x1810] ;  /* 0x00181000012e7983 */ /* 0x002ee20000300a00 */
[----:B------:R-:W-:-:S02]  /*2ad0*/  VIADD R7, R58, 0xffffffa6 ;  /* 0xffffffa63a077836 */ /* 0x000fc40000000000 */
[----:B------:R-:W-:-:S03]  /*2ae0*/  VIADD R5, R58, 0xffffff8e ;  /* 0xffffff8e3a057836 */ /* 0x000fc60000000000 */
[----:B------:R-:W-:Y:S01]  /*2af0*/  ISETP.GE.U32.AND P4, PT, R7, 0x7fffff27, PT ;  /* 0x7fffff270700780c */ /* 0x000fe20003f86070 */
[----:B------:R0:W-:Y:S01]  /*2b00*/  STL.64 [R1+0x1a0], R48 ;  /* 0x0001a03001007387 */ /* 0x0001e20000100a00 */
[----:B------:R-:W-:Y:S01]  /*2b10*/  ISETP.GE.U32.AND P5, PT, R5, 0x7fffff0f, PT ;  /* 0x7fffff0f0500780c */ /* 0x000fe20003fa6070 */
[C---:B------:R-:W-:Y:S02]  /*2b20*/  IMAD R5, R66.reuse, 0x59, RZ ;  /* 0x0000005942057824 */ /* 0x040fe400078e02ff */
[----:B------:R1:W-:Y:S01]  /*2b30*/  STL.64 [R1+0x198], R42 ;  /* 0x0001982a01007387 */ /* 0x0003e20000100a00 */
[----:B------:R-:W-:-:S04]  /*2b40*/  IMAD R6, R66, 0x61, RZ ;  /* 0x0000006142067824 */ /* 0x000fc800078e02ff */
[----:B0-----:R-:W-:-:S04]  /*2b50*/  IMAD.WIDE R48, R6, 0x2, R62 ;  /* 0x0000000206307825 */ /* 0x001fc800078e023e */
[----:B-1----:R-:W-:Y:S01]  /*2b60*/  IMAD.WIDE R42, R5, 0x2, R62 ;  /* 0x00000002052a7825 */ /* 0x002fe200078e023e */
[----:B----4-:R-:W-:Y:S01]  /*2b70*/  STL [R1+0x794], R38 ;  /* 0x0007942601007387 */ /* 0x010fe20000100800 */
[----:B--2---:R-:W-:Y:S02]  /*2b80*/  PRMT R53, RZ, 0x7610, R53 ;  /* 0x00007610ff357816 */ /* 0x004fe40000000035 */
[----:B------:R-:W-:Y:S01]  /*2b90*/  PRMT R52, RZ, 0x7610, R52 ;  /* 0x00007610ff347816 */ /* 0x000fe20000000034 */
[----:B---3--:R0:W-:Y:S01]  /*2ba0*/  STL [R1+0x798], R39 ;  /* 0x0007982701007387 */ /* 0x0081e20000100800 */
[----:B------:R-:W-:-:S03]  /*2bb0*/  PRMT R46, RZ, 0x7610, R46 ;  /* 0x00007610ff2e7816 */ /* 0x000fc6000000002e */
[----:B------:R-:W-:Y:S01]  /*2bc0*/  STL [R1+0x79c], R50 ;  /* 0x00079c3201007387 */ /* 0x000fe20000100800 */
[----:B------:R-:W-:-:S03]  /*2bd0*/  PRMT R47, RZ, 0x7610, R47 ;  /* 0x00007610ff2f7816 */ /* 0x000fc6000000002f */
[----:B------:R1:W-:Y:S01]  /*2be0*/  STL [R1+0x7a0], R51 ;  /* 0x0007a03301007387 */ /* 0x0003e20000100800 */
[----:B0-----:R-:W-:-:S03]  /*2bf0*/  IMAD.WIDE R38, R5, 0x2, R64 ;  /* 0x0000000205267825 */ /* 0x001fc600078e0240 */
[----:B------:R-:W2:Y:S04]  /*2c00*/  @!P3 LDG.E.U16 R46, desc[UR20][R48.64] ;  /* 0x00000014302eb981 */ /* 0x000ea8000c1e1500 */
[----:B------:R-:W3:Y:S01]  /*2c10*/  @!P4 LDG.E.U16 R52, desc[UR20][R42.64] ;  /* 0x000000142a34c981 */ /* 0x000ee2000c1e1500 */
[----:B-1----:R-:W-:-:S03]  /*2c20*/  IMAD.WIDE R50, R6, 0x2, R64 ;  /* 0x0000000206327825 */ /* 0x002fc600078e0240 */
[----:B------:R0:W-:Y:S04]  /*2c30*/  STL.64 [R1+0x120], R38 ;  /* 0x0001202601007387 */ /* 0x0001e80000100a00 */
[----:B------:R1:W-:Y:S04]  /*2c40*/  STL.64 [R1+0x118], R42 ;  /* 0x0001182a01007387 */ /* 0x0003e80000100a00 */
[----:B------:R-:W4:Y:S04]  /*2c50*/  @!P4 LDG.E.U16 R53, desc[UR20][R38.64] ;  /* 0x000000142635c981 */ /* 0x000f28000c1e1500 */
[----:B------:R1:W3:Y:S04]  /*2c60*/  @!P3 LDG.E.U16 R47, desc[UR20][R50.64] ;  /* 0x00000014322fb981 */ /* 0x0002e8000c1e1500 */
[----:B0-----:R-:W4:Y:S04]  /*2c70*/  LDL.LU.64 R38, [R1+0x1808] ;  /* 0x0018080001267983 */ /* 0x001f280000300a00 */
[----:B-1----:R-:W4:Y:S01]  /*2c80*/  LDL.LU.64 R42, [R1+0x1800] ;  /* 0x00180000012a7983 */ /* 0x002f220000300a00 */
[----:B------:R-:W-:-:S02]  /*2c90*/  VIADD R7, R58, 0xffffff96 ;  /* 0xffffff963a077836 */ /* 0x000fc40000000000 */
[----:B------:R-:W-:-:S03]  /*2ca0*/  VIADD R5, R58, 0xfffffffe ;  /* 0xfffffffe3a057836 */ /* 0x000fc60000000000 */
[----:B------:R-:W-:Y:S01]  /*2cb0*/  ISETP.GE.U32.AND P2, PT, R7, 0x7fffff17, PT ;  /* 0x7fffff170700780c */ /* 0x000fe20003f46070 */
[----:B------:R0:W-:Y:S01]  /*2cc0*/  STL.64 [R1+0xa0], R50 ;  /* 0x0000a03201007387 */ /* 0x0001e20000100a00 */
[----:B------:R-:W-:Y:S01]  /*2cd0*/  ISETP.GE.U32.AND P3, PT, R5, 0x7fffff7f, PT ;  /* 0x7fffff7f0500780c */ /* 0x000fe20003f66070 */
[C---:B------:R-:W-:Y:S02]  /*2ce0*/  IMAD R5, R66.reuse, 0x69, RZ ;  /* 0x0000006942057824 */ /* 0x040fe400078e02ff */
[----:B------:R1:W-:Y:S01]  /*2cf0*/  STL.64 [R1+0x98], R48 ;  /* 0x0000983001007387 */ /* 0x0003e20000100a00 */
[----:B0-----:R-:W-:Y:S02]  /*2d00*/  IMAD R50, R66, 0x71, RZ ;  /* 0x0000007142327824 */ /* 0x001fe400078e02ff */
[----:B-1----:R-:W-:Y:S01]  /*2d10*/  IMAD.WIDE R48, R5, 0x2, R64 ;  /* 0x0000000205307825 */ /* 0x002fe200078e0240 */
[----:B--2---:R-:W-:Y:S04]  /*2d20*/  STL [R1+0x784], R46 ;  /* 0x0007842e01007387 */ /* 0x004fe80000100800 */
[----:B---3--:R0:W-:Y:S04]  /*2d30*/  STL [R1+0x788], R47 ;  /* 0x0007882f01007387 */ /* 0x0081e80000100800 */
[----:B------:R-:W-:Y:S01]  /*2d40*/  STL [R1+0x78c], R52 ;  /* 0x00078c3401007387 */ /* 0x000fe20000100800 */
[----:B----4-:R-:W-:-:S03]  /*2d50*/  PRMT R38, RZ, 0x7610, R38 ;  /* 0x00007610ff267816 */ /* 0x010fc60000000026 */
[----:B------:R1:W-:Y:S01]  /*2d60*/  STL [R1+0x790], R53 ;  /* 0x0007903501007387 */ /* 0x0003e20000100800 */
[----:B------:R-:W-:Y:S01]  /*2d70*/  PRMT R42, RZ, 0x7610, R42 ;  /* 0x00007610ff2a7816 */ /* 0x000fe2000000002a */
[----:B0-----:R-:W-:Y:S01]  /*2d80*/  IMAD.WIDE R46, R5, 0x2, R62 ;  /* 0x00000002052e7825 */ /* 0x001fe200078e023e */
[----:B------:R-:W-:Y:S02]  /*2d90*/  PRMT R43, RZ, 0x7610, R43 ;  /* 0x00007610ff2b7816 */ /* 0x000fe4000000002b */
[----:B------:R-:W-:Y:S02]  /*2da0*/  PRMT R39, RZ, 0x7610, R39 ;  /* 0x00007610ff277816 */ /* 0x000fe40000000027 */
[----:B------:R0:W2:Y:S01]  /*2db0*/  @!P2 LDG.E.U16 R42, desc[UR20][R46.64] ;  /* 0x000000142e2aa981 */ /* 0x0000a2000c1e1500 */
[----:B-1----:R-:W-:-:S03]  /*2dc0*/  IMAD.WIDE R52, R50, 0x2, R64 ;  /* 0x0000000232347825 */ /* 0x002fc600078e0240 */
[----:B------:R1:W3:Y:S01]  /*2dd0*/  @!P2 LDG.E.U16 R43, desc[UR20][R48.64] ;  /* 0x00000014302ba981 */ /* 0x0002e2000c1e1500 */
[----:B------:R-:W-:-:S03]  /*2de0*/  IMAD.WIDE R50, R50, 0x2, R62 ;  /* 0x0000000232327825 */ /* 0x000fc600078e023e */
[----:B------:R-:W4:Y:S04]  /*2df0*/  @!P5 LDG.E.U16 R39, desc[UR20][R52.64] ;  /* 0x000000143427d981 */ /* 0x000f28000c1e1500 */
[----:B------:R-:W4:Y:S01]  /*2e00*/  @!P5 LDG.E.U16 R38, desc[UR20][R50.64] ;  /* 0x000000143226d981 */ /* 0x000f22000c1e1500 */
[----:B------:R-:W-:-:S03]  /*2e10*/  VIADD R7, R58, 0xffffff86 ;  /* 0xffffff863a077836 */ /* 0x000fc60000000000 */
[----:B------:R-:W-:Y:S04]  /*2e20*/  STL.64 [R1+0x20], R48 ;  /* 0x0000203001007387 */ /* 0x000fe80000100a00 */
[----:B------:R0:W-:Y:S04]  /*2e30*/  STL.64 [R1+0x18], R46 ;  /* 0x0000182e01007387 */ /* 0x0001e80000100a00 */
[----:B------:R-:W-:Y:S04]  /*2e40*/  STL [R1+0x11a8], R52 ;  /* 0x0011a83401007387 */ /* 0x000fe80000100800 */
[----:B------:R-:W-:Y:S01]  /*2e50*/  STL [R1+0x1578], R52 ;  /* 0x0015783401007387 */ /* 0x000fe20000100800 */
[----:B------:R-:W-:-:S03]  /*2e60*/  ISETP.GE.U32.AND P4, PT, R7, 0x7fffff07, PT ;  /* 0x7fffff070700780c */ /* 0x000fc60003f86070 */
[----:B------:R-:W-:Y:S04]  /*2e70*/  STL [R1+0x11a4], R53 ;  /* 0x0011a43501007387 */ /* 0x000fe80000100800 */
[----:B------:R-:W-:Y:S04]  /*2e80*/  STL [R1+0x1538], R53 ;  /* 0x0015383501007387 */ /* 0x000fe80000100800 */
[----:B------:R-:W-:Y:S04]  /*2e90*/  STL [R1+0x11b0], R50 ;  /* 0x0011b03201007387 */ /* 0x000fe80000100800 */
[----:B------:R-:W-:Y:S01]  /*2ea0*/  STL [R1+0x1654], R50 ;  /* 0x0016543201007387 */ /* 0x000fe20000100800 */
[----:B0-----:R-:W-:-:S03]  /*2eb0*/  IMAD R46, R66, 0x79, RZ ;  /* 0x00000079422e7824 */ /* 0x001fc600078e02ff */
[----:B------:R-:W-:Y:S04]  /*2ec0*/  STL [R1+0x11ac], R51 ;  /* 0x0011ac3301007387 */ /* 0x000fe80000100800 */
[----:B------:R-:W-:Y:S01]  /*2ed0*/  STL [R1+0x15b4], R51 ;  /* 0x0015b43301007387 */ /* 0x000fe20000100800 */
[----:B------:R-:W-:Y:S01]  /*2ee0*/  PRMT R7, RZ, 0x7610, R7 ;  /* 0x00007610ff077816 */ /* 0x000fe20000000007 */
[C---:B-1----:R-:W-:Y:S01]  /*2ef0*/  IMAD.WIDE R48, R46.reuse, 0x2, R64 ;  /* 0x000000022e307825 */ /* 0x042fe200078e0240 */
[----:B------:R-:W-:Y:S02]  /*2f00*/  PRMT R92, RZ, 0x7610, R92 ;  /* 0x00007610ff5c7816 */ /* 0x000fe4000000005c */
[----:B------:R-:W-:Y:S01]  /*2f10*/  PRMT R40, RZ, 0x7610, R40 ;  /* 0x00007610ff287816 */ /* 0x000fe20000000028 */
[----:B------:R-:W-:Y:S01]  /*2f20*/  IMAD.WIDE R46, R46, 0x2, R62 ;  /* 0x000000022e2e7825 */ /* 0x000fe200078e023e */
[----:B------:R-:W-:-:S02]  /*2f30*/  PRMT R41, RZ, 0x7610, R41 ;  /* 0x00007610ff297816 */ /* 0x000fc40000000029 */
[----:B------:R-:W4:Y:S04]  /*2f40*/  @!P4 LDG.E.U16 R92, desc[UR20][R48.64] ;  /* 0x00000014305cc981 */ /* 0x000f28000c1e1500 */
[----:B------:R-:W4:Y:S04]  /*2f50*/  @!P4 LDG.E.U16 R41, desc[UR20][R46.64] ;  /* 0x000000142e29c981 */ /* 0x000f28000c1e1500 */
[----:B--2---:R-:W-:Y:S04]  /*2f60*/  STL [R1+0x77c], R42 ;  /* 0x00077c2a01007387 */ /* 0x004fe80000100800 */
[----:B---3--:R0:W-:Y:S04]  /*2f70*/  STL [R1+0x780], R43 ;  /* 0x0007802b01007387 */ /* 0x0081e80000100800 */
[----:B----4-:R-:W-:Y:S04]  /*2f80*/  STL [R1+0x774], R38 ;  /* 0x0007742601007387 */ /* 0x010fe80000100800 */
[----:B------:R1:W-:Y:S01]  /*2f90*/  STL [R1+0x778], R39 ;  /* 0x0007782701007387 */ /* 0x0003e20000100800 */
[----:B0-----:R-:W-:-:S05]  /*2fa0*/  IMAD.WIDE R42, R66, 0x2, R64 ;  /* 0x00000002422a7825 */ /* 0x001fca00078e0240 */
[----:B------:R0:W2:Y:S01]  /*2fb0*/  @!P3 LDG.E.U16 R40, desc[UR20][R42.64] ;  /* 0x000000142a28b981 */ /* 0x0000a2000c1e1500 */
[----:B-1----:R-:W-:-:S05]  /*2fc0*/  IMAD.WIDE R38, R66, 0x2, R62 ;  /* 0x0000000242267825 */ /* 0x002fca00078e023e */
[----:B------:R1:W3:Y:S01]  /*2fd0*/  @!P3 LDG.E.U16 R7, desc[UR20][R38.64] ;  /* 0x000000142607b981 */ /* 0x0002e2000c1e1500 */
[----:B------:R-:W-:-:S03]  /*2fe0*/  VIADD R5, R58, 0xfffffff5 ;  /* 0xfffffff53a057836 */ /* 0x000fc60000000000 */
[----:B------:R-:W-:Y:S02]  /*2ff0*/  STL [R1+0x11b8], R48 ;  /* 0x0011b83001007387 */ /* 0x000fe40000100800 */
[----:B------:R-:W-:Y:S02]  /*3000*/  ISETP.GE.U32.AND P5, PT, R5, 0x7fffff76, PT ;  /* 0x7fffff760500780c */ /* 0x000fe40003fa6070 */
[----:B------:R0:W-:Y:S01]  /*3010*/  STL.64 [R1+0x6a8], R42 ;  /* 0x0006a82a01007387 */ /* 0x0001e20000100a00 */
[----:B------:R-:W-:-:S03]  /*3020*/  VIADD R5, R58, 0xffffffe5 ;  /* 0xffffffe53a057836 */ /* 0x000fc60000000000 */
[----:B------:R-:W-:Y:S01]  /*3030*/  STL [R1+0x1328], R48 ;  /* 0x0013283001007387 */ /* 0x000fe20000100800 */
[----:B------:R-:W-:-:S03]  /*3040*/  VIADD R6, R58, 0xfffffffd ;  /* 0xfffffffd3a067836 */ /* 0x000fc60000000000 */
[----:B------:R1:W-:Y:S04]  /*3050*/  STL.64 [R1+0x6a0], R38 ;  /* 0x0006a02601007387 */ /* 0x0003e80000100a00 */
[----:B------:R-:W-:Y:S01]  /*3060*/  STL [R1+0x1674], R48 ;  /* 0x0016743001007387 */ /* 0x000fe20000100800 */
[----:B------:R-:W-:-:S03]  /*3070*/  ISETP.GE.U32.AND P3, PT, R5, 0x7fffff66, PT ;  /* 0x7fffff660500780c */ /* 0x000fc60003f66070 */
[----:B------:R-:W-:Y:S01]  /*3080*/  STL [R1+0x11b4], R49 ;  /* 0x0011b43101007387 */ /* 0x000fe20000100800 */
[----:B------:R-:W-:-:S03]  /*3090*/  IMAD.SHL.U32 R5, R66, 0x2, RZ ;  /* 0x0000000242057824 */ /* 0x000fc600078e00ff */
[----:B------:R-:W-:Y:S04]  /*30a0*/  STL [R1+0x1640], R49 ;  /* 0x0016403101007387 */ /* 0x000fe80000100800 */
[----:B------:R-:W-:Y:S01]  /*30b0*/  STL [R1+0x11c0], R46 ;  /* 0x0011c02e01007387 */ /* 0x000fe20000100800 */
[----:B------:R-:W-:-:S03]  /*30c0*/  ISETP.GE.U32.AND P2, PT, R6, 0x7fffff7e, PT ;  /* 0x7fffff7e0600780c */ /* 0x000fc60003f46070 */
[----:B------:R-:W-:Y:S01]  /*30d0*/  STL [R1+0x1334], R46 ;  /* 0x0013342e01007387 */ /* 0x000fe20000100800 */
[----:B------:R-:W-:-:S03]  /*30e0*/  IADD3 R6, PT, PT, R58, -0x13, RZ ;  /* 0xffffffed3a067810 */ /* 0x000fc60007ffe0ff */
[----:B------:R-:W-:Y:S04]  /*30f0*/  STL [R1+0x1678], R46 ;  /* 0x0016782e01007387 */ /* 0x000fe80000100800 */
[----:B------:R-:W-:Y:S01]  /*3100*/  STL [R1+0x11bc], R47 ;  /* 0x0011bc2f01007387 */ /* 0x000fe20000100800 */
[----:B------:R-:W-:Y:S01]  /*3110*/  ISETP.GE.U32.AND P4, PT, R6, 0x7fffff6e, PT ;  /* 0x7fffff6e0600780c */ /* 0x000fe20003f86070 */
[----:B------:R-:W-:Y:S01]  /*3120*/  IMAD R6, R66, 0xa, RZ ;  /* 0x0000000a42067824 */ /* 0x000fe200078e02ff */
[----:B------:R-:W-:Y:S02]  /*3130*/  PRMT R34, RZ, 0x7610, R34 ;  /* 0x00007610ff227816 */ /* 0x000fe40000000022 */
[----:B------:R-:W-:Y:S01]  /*3140*/  PRMT R35, RZ, 0x7610, R35 ;  /* 0x00007610ff237816 */ /* 0x000fe20000000023 */
[----:B0-----:R-:W-:Y:S01]  /*3150*/  IMAD.WIDE R42, R6, 0x2, R64 ;  /* 0x00000002062a7825 */ /* 0x001fe200078e0240 */
[----:B------:R-:W-:-:S02]  /*3160*/  PRMT R45, RZ, 0x7610, R45 ;  /* 0x00007610ff2d7816 */ /* 0x000fc4000000002d */
[----:B------:R-:W-:Y:S01]  /*3170*/  PRMT R44, RZ, 0x7610, R44 ;  /* 0x00007610ff2c7816 */ /* 0x000fe2000000002c */
[C---:B-1----:R-:W-:Y:S01]  /*3180*/  IMAD.WIDE R38, R5.reuse, 0x2, R62 ;  /* 0x0000000205267825 */ /* 0x042fe200078e023e */
[----:B------:R0:W4:Y:S04]  /*3190*/  @!P5 LDG.E.U16 R35, desc[UR20][R42.64] ;  /* 0x000000142a23d981 */ /* 0x000128000c1e1500 */
[----:B------:R-:W4:Y:S04]  /*31a0*/  @!P2 LDG.E.U16 R44, desc[UR20][R38.64] ;  /* 0x00000014262ca981 */ /* 0x000f28000c1e1500 */
[----:B---3--:R-:W-:Y:S04]  /*31b0*/  STL [R1+0x76c], R7 ;  /* 0x00076c0701007387 */ /* 0x008fe80000100800 */
[----:B------:R1:W-:Y:S02]  /*31c0*/  STL [R1+0x768], R92 ;  /* 0x0007685c01007387 */ /* 0x0003e40000100800 */
[----:B-1----:R-:W-:-:S05]  /*31d0*/  IMAD.WIDE R92, R5, 0x2, R64 ;  /* 0x00000002055c7825 */ /* 0x002fca00078e0240 */
[----:B------:R-:W-:Y:S04]  /*31e0*/  STL.64 [R1+0x698], R92 ;  /* 0x0006985c01007387 */ /* 0x000fe80000100a00 */
[----:B--2---:R-:W-:Y:S04]  /*31f0*/  STL [R1+0x770], R40 ;  /* 0x0007702801007387 */ /* 0x004fe80000100800 */
[----:B------:R1:W-:Y:S04]  /*3200*/  STL [R1+0x764], R41 ;  /* 0x0007642901007387 */ /* 0x0003e80000100800 */
[----:B------:R-:W2:Y:S01]  /*3210*/  @!P2 LDG.E.U16 R45, desc[UR20][R92.64] ;  /* 0x000000145c2da981 */ /* 0x000ea2000c1e1500 */
[----:B-1----:R-:W-:-:S03]  /*3220*/  IMAD.WIDE R40, R6, 0x2, R62 ;  /* 0x0000000206287825 */ /* 0x002fc600078e023e */
[----:B------:R1:W-:Y:S04]  /*3230*/  STL.64 [R1+0x690], R38 ;  /* 0x0006902601007387 */ /* 0x0003e80000100a00 */
[----:B------:R3:W2:Y:S04]  /*3240*/  @!P5 LDG.E.U16 R34, desc[UR20][R40.64] ;  /* 0x000000142822d981 */ /* 0x0006a8000c1e1500 */
[----:B------:R-:W4:Y:S04]  /*3250*/  LDL.LU.64 R92, [R1+0x17f8] ;  /* 0x0017f800015c7983 */ /* 0x000f280000300a00 */
[----:B-1----:R-:W4:Y:S01]  /*3260*/  LDL.LU.64 R38, [R1+0x17f0] ;  /* 0x0017f00001267983 */ /* 0x002f220000300a00 */
[----:B------:R-:W-:-:S03]  /*3270*/  VIADD R5, R58, 0xffffffd5 ;  /* 0xffffffd53a057836 */ /* 0x000fc60000000000 */
[----:B------:R0:W-:Y:S02]  /*3280*/  STL.64 [R1+0x618], R42 ;  /* 0x0006182a01007387 */ /* 0x0001e40000100a00 */
[----:B------:R-:W-:Y:S01]  /*3290*/  ISETP.GE.U32.AND P5, PT, R5, 0x7fffff56, PT ;  /* 0x7fffff560500780c */ /* 0x000fe20003fa6070 */
[C---:B------:R-:W-:Y:S01]  /*32a0*/  IMAD R5, R66.reuse, 0x12, RZ ;  /* 0x0000001242057824 */ /* 0x040fe200078e02ff */
[----:B------:R3:W-:Y:S01]  /*32b0*/  STL.64 [R1+0x610], R40 ;  /* 0x0006102801007387 */ /* 0x0007e20000100a00 */
[----:B------:R-:W-:-:S04]  /*32c0*/  IMAD R6, R66, 0x1a, RZ ;  /* 0x0000001a42067824 */ /* 0x000fc800078e02ff */
[----:B0-----:R-:W-:-:S04]  /*32d0*/  IMAD.WIDE R42, R6, 0x2, R64 ;  /* 0x00000002062a7825 */ /* 0x001fc800078e0240 */
[----:B---3--:R-:W-:Y:S01]  /*32e0*/  IMAD.WIDE R40, R6, 0x2, R62 ;  /* 0x0000000206287825 */ /* 0x008fe200078e023e */
[----:B--2---:R-:W-:Y:S04]  /*32f0*/  STL [R1+0x754], R34 ;  /* 0x0007542201007387 */ /* 0x004fe80000100800 */
[----:B----4-:R0:W-:Y:S01]  /*3300*/  STL [R1+0x758], R35 ;  /* 0x0007582301007387 */ /* 0x0101e20000100800 */
[----:B------:R-:W-:Y:S02]  /*3310*/  PRMT R93, RZ, 0x7610, R93 ;  /* 0x00007610ff5d7816 */ /* 0x000fe4000000005d */
[----:B------:R-:W-:Y:S01]  /*3320*/  PRMT R92, RZ, 0x7610, R92 ;  /* 0x00007610ff5c7816 */ /* 0x000fe2000000005c */
[----:B------:R-:W-:Y:S01]  /*3330*/  STL [R1+0x75c], R44 ;  /* 0x00075c2c01007387 */ /* 0x000fe20000100800 */
[----:B------:R-:W-:-:S03]  /*3340*/  PRMT R38, RZ, 0x7610, R38 ;  /* 0x00007610ff267816 */ /* 0x000fc60000000026 */
[----:B------:R1:W-:Y:S01]  /*3350*/  STL [R1+0x760], R45 ;  /* 0x0007602d01007387 */ /* 0x0003e20000100800 */
[C---:B0-----:R-:W-:Y:S01]  /*3360*/  IMAD.WIDE R34, R5.reuse, 0x2, R64 ;  /* 0x0000000205227825 */ /* 0x041fe200078e0240 */
[----:B------:R-:W-:Y:S02]  /*3370*/  PRMT R39, RZ, 0x7610, R39 ;  /* 0x00007610ff277816 */ /* 0x000fe40000000027 */
[----:B------:R-:W2:Y:S01]  /*3380*/  @!P3 LDG.E.U16 R38, desc[UR20][R40.64] ;  /* 0x000000142826b981 */ /* 0x000ea2000c1e1500 */
[----:B-1----:R-:W-:-:S03]  /*3390*/  IMAD.WIDE R44, R5, 0x2, R62 ;  /* 0x00000002052c7825 */ /* 0x002fc600078e023e */
[----:B------:R0:W-:Y:S04]  /*33a0*/  STL.64 [R1+0x598], R34 ;  /* 0x0005982201007387 */ /* 0x0001e80000100a00 */
[----:B------:R1:W-:Y:S04]  /*33b0*/  STL.64 [R1+0x590], R44 ;  /* 0x0005902c01007387 */ /* 0x0003e80000100a00 */
[----:B------:R-:W3:Y:S04]  /*33c0*/  @!P4 LDG.E.U16 R93, desc[UR20][R34.64] ;  /* 0x00000014225dc981 */ /* 0x000ee8000c1e1500 */
[----:B------:R-:W4:Y:S04]  /*33d0*/  @!P4 LDG.E.U16 R92, desc[UR20][R44.64] ;  /* 0x000000142c5cc981 */ /* 0x000f28000c1e1500 */
[----:B------:R1:W2:Y:S04]  /*33e0*/  @!P3 LDG.E.U16 R39, desc[UR20][R42.64] ;  /* 0x000000142a27b981 */ /* 0x0002a8000c1e1500 */
[----:B0-----:R-:W2:Y:S04]  /*33f0*/  LDL.LU.64 R34, [R1+0x17e8] ;  /* 0x0017e80001227983 */ /* 0x001ea80000300a00 */
[----:B-1----:R-:W2:Y:S01]  /*3400*/  LDL.LU.64 R44, [R1+0x17e0] ;  /* 0x0017e000012c7983 */ /* 0x002ea20000300a00 */
[----:B------:R-:W-:-:S02]  /*3410*/  VIADD R7, R58, 0xffffffdd ;  /* 0xffffffdd3a077836 */ /* 0x000fc40000000000 */
[----:B------:R-:W-:Y:S01]  /*3420*/  VIADD R5, R58, 0xffffffc5 ;  /* 0xffffffc53a057836 */ /* 0x000fe20000000000 */
[----:B------:R0:W-:Y:S02]  /*3430*/  STL.64 [R1+0x518], R42 ;  /* 0x0005182a01007387 */ /* 0x0001e40000100a00 */
[----:B------:R-:W-:Y:S01]  /*3440*/  ISETP.GE.U32.AND P2, PT, R7, 0x7fffff5e, PT ;  /* 0x7fffff5e0700780c */ /* 0x000fe20003f46070 */
[C---:B------:R-:W-:Y:S01]  /*3450*/  IMAD R6, R66.reuse, 0x2a, RZ ;  /* 0x0000002a42067824 */ /* 0x040fe200078e02ff */
[----:B------:R-:W-:Y:S01]  /*3460*/  ISETP.GE.U32.AND P3, PT, R5, 0x7fffff46, PT ;  /* 0x7fffff460500780c */ /* 0x000fe20003f66070 */
[----:B------:R1:W-:Y:S01]  /*3470*/  STL.64 [R1+0x510], R40 ;  /* 0x0005102801007387 */ /* 0x0003e20000100a00 */
[----:B------:R-:W-:Y:S02]  /*3480*/  IMAD R5, R66, 0x22, RZ ;  /* 0x0000002242057824 */ /* 0x000fe400078e02ff */
[----:B0-----:R-:W-:-:S04]  /*3490*/  IMAD.WIDE R42, R6, 0x2, R64 ;  /* 0x00000002062a7825 */ /* 0x001fc800078e0240 */
[----:B-1----:R-:W-:Y:S01]  /*34a0*/  IMAD.WIDE R40, R6, 0x2, R62 ;  /* 0x0000000206287825 */ /* 0x002fe200078e023e */
[----:B----4-:R-:W-:Y:S04]  /*34b0*/  STL [R1+0x74c], R92 ;  /* 0x00074c5c01007387 */ /* 0x010fe80000100800 */
[----:B---3--:R0:W-:Y:S01]  /*34c0*/  STL [R1+0x750], R93 ;  /* 0x0007505d01007387 */ /* 0x0081e20000100800 */
[----:B--2---:R-:W-:-:S03]  /*34d0*/  PRMT R34, RZ, 0x7610, R34 ;  /* 0x00007610ff227816 */ /* 0x004fc60000000022 */
[----:B------:R-:W-:Y:S01]  /*34e0*/  STL [R1+0x744], R38 ;  /* 0x0007442601007387 */ /* 0x000fe20000100800 */
[----:B------:R-:W-:Y:S02]  /*34f0*/  PRMT R35, RZ, 0x7610, R35 ;  /* 0x00007610ff237816 */ /* 0x000fe40000000023 */
[----:B------:R-:W-:Y:S01]  /*3500*/  PRMT R45, RZ, 0x7610, R45 ;  /* 0x00007610ff2d7816 */ /* 0x000fe2000000002d */
[----:B------:R1:W-:Y:S01]  /*3510*/  STL [R1+0x748], R39 ;  /* 0x0007482701007387 */ /* 0x0003e20000100800 */
[----:B------:R-:W-:Y:S01]  /*3520*/  PRMT R44, RZ, 0x7610, R44 ;  /* 0x00007610ff2c7816 */ /* 0x000fe2000000002c */
[C---:B0-----:R-:W-:Y:S02]  /*3530*/  IMAD.WIDE R92, R5.reuse, 0x2, R64 ;  /* 0x00000002055c7825 */ /* 0x041fe400078e0240 */
[----:B------:R-:W2:Y:S04]  /*3540*/  @!P5 LDG.E.U16 R34, desc[UR20][R40.64] ;  /* 0x000000142822d981 */ /* 0x000ea8000c1e1500 */
[----:B------:R0:W3:Y:S01]  /*3550*/  @!P5 LDG.E.U16 R35, desc[UR20][R42.64] ;  /* 0x000000142a23d981 */ /* 0x0000e2000c1e1500 */
[----:B-1----:R-:W-:-:S03]  /*3560*/  IMAD.WIDE R38, R5, 0x2, R62 ;  /* 0x0000000205267825 */ /* 0x002fc600078e023e */
[----:B------:R1:W-:Y:S04]  /*3570*/  STL.64 [R1+0x498], R92 ;  /* 0x0004985c01007387 */ /* 0x0003e80000100a00 */
[----:B------:R4:W-:Y:S04]  /*3580*/  STL.64 [R1+0x490], R38 ;  /* 0x0004902601007387 */ /* 0x0009e80000100a00 */
[----:B------:R-:W3:Y:S04]  /*3590*/  @!P2 LDG.E.U16 R45, desc[UR20][R92.64] ;  /* 0x000000145c2da981 */ /* 0x000ee8000c1e1500 */
[----:B------:R-:W3:Y:S04]  /*35a0*/  @!P2 LDG.E.U16 R44, desc[UR20][R38.64] ;  /* 0x00000014262ca981 */ /* 0x000ee8000c1e1500 */
[----:B-1----:R-:W3:Y:S04]  /*35b0*/  LDL.LU.64 R92, [R1+0x17d8] ;  /* 0x0017d800015c7983 */ /* 0x002ee80000300a00 */
[----:B----4-:R-:W4:Y:S01]  /*35c0*/  LDL.LU.64 R38, [R1+0x17d0] ;  /* 0x0017d00001267983 */ /* 0x010f220000300a00 */
        /* <DEDUP_REMOVED lines=8> */
[----:B0-----:R-:W-:-:S04]  /*3650*/  IMAD.WIDE R42, R6, 0x2, R64 ;  /* 0x00000002062a7825 */ /* 0x001fc800078e0240 */
[----:B-1----:R-:W-:Y:S01]  /*3660*/  IMAD.WIDE R40, R6, 0x2, R62 ;  /* 0x0000000206287825 */ /* 0x002fe200078e023e */
[----:B--2---:R-:W-:Y:S04]  /*3670*/  STL [R1+0x70c], R34 ;  /* 0x00070c2201007387 */ /* 0x004fe80000100800 */
[----:B---3--:R0:W-:Y:S02]  /*3680*/  STL [R1+0x710], R35 ;  /* 0x0007102301007387 */ /* 0x0081e40000100800 */
[----:B0-----:R-:W-:Y:S02]  /*3690*/  IMAD.WIDE R34, R5, 0x2, R64 ;  /* 0x0000000205227825 */ /* 0x001fe400078e0240 */
[----:B------:R-:W-:Y:S04]  /*36a0*/  STL [R1+0x71c], R44 ;  /* 0x00071c2c01007387 */ /* 0x000fe80000100800 */
[----:B------:R0:W-:Y:S01]  /*36b0*/  STL [R1+0x720], R45 ;  /* 0x0007202d01007387 */ /* 0x0001e20000100800 */
[----:B------:R-:W-:-:S02]  /*36c0*/  PRMT R92, RZ, 0x7610, R92 ;  /* 0x00007610ff5c7816 */ /* 0x000fc4000000005c */
[----:B------:R-:W-:Y:S02]  /*36d0*/  PRMT R93, RZ, 0x7610, R93 ;  /* 0x00007610ff5d7816 */ /* 0x000fe4000000005d */
[----:B----4-:R-:W-:Y:S01]  /*36e0*/  PRMT R38, RZ, 0x7610, R38 ;  /* 0x00007610ff267816 */ /* 0x010fe20000000026 */
[----:B0-----:R-:W-:Y:S01]  /*36f0*/  IMAD.WIDE R44, R5, 0x2, R62 ;  /* 0x00000002052c7825 */ /* 0x001fe200078e023e */
[----:B------:R-:W-:Y:S02]  /*3700*/  PRMT R39, RZ, 0x7610, R39 ;  /* 0x00007610ff277816 */ /* 0x000fe40000000027 */
[----:B------:R-:W2:Y:S04]  /*3710*/  @!P4 LDG.E.U16 R93, desc[UR20][R34.64] ;  /* 0x00000014225dc981 */ /* 0x000ea8000c1e1500 */
[----:B------:R-:W3:Y:S04]  /*3720*/  @!P4 LDG.E.U16 R92, desc[UR20][R44.64] ;  /* 0x000000142c5cc981 */ /* 0x000ee8000c1e1500 */
[----:B------:R0:W4:Y:S04]  /*3730*/  @!P3 LDG.E.U16 R38, desc[UR20][R40.64] ;  /* 0x000000142826b981 */ /* 0x000128000c1e1500 */
[----:B------:R1:W4:Y:S01]  /*3740*/  @!P3 LDG.E.U16 R39, desc[UR20][R42.64] ;  /* 0x000000142a27b981 */ /* 0x000322000c1e1500 */
[----:B------:R-:W-:-:S03]  /*3750*/  VIADD R5, R58, 0xffffffa5 ;  /* 0xffffffa53a057836 */ /* 0x000fc60000000000 */
[----:B------:R0:W-:Y:S02]  /*3760*/  STL.64 [R1+0x398], R34 ;  /* 0x0003982201007387 */ /* 0x0001e40000100a00 */
[----:B------:R-:W-:Y:S01]  /*3770*/  ISETP.GE.U32.AND P3, PT, R5, 0x7fffff26, PT ;  /* 0x7fffff260500780c */ /* 0x000fe20003f66070 */
[C---:B------:R-:W-:Y:S01]  /*3780*/  IMAD R5, R66.reuse, 0x42, RZ ;  /* 0x0000004242057824 */ /* 0x040fe200078e02ff */
[----:B------:R1:W-:Y:S04]  /*3790*/  STL.64 [R1+0x390], R44 ;  /* 0x0003902c01007387 */ /* 0x0003e80000100a00 */
[----:B0-----:R-:W4:Y:S04]  /*37a0*/  LDL.LU.64 R34, [R1+0x17c8] ;  /* 0x0017c80001227983 */ /* 0x001f280000300a00 */
[----:B-1----:R-:W4:Y:S04]  /*37b0*/  LDL.LU.64 R44, [R1+0x17c0] ;  /* 0x0017c000012c7983 */ /* 0x002f280000300a00 */
[----:B------:R-:W-:Y:S04]  /*37c0*/  STL.64 [R1+0x318], R42 ;  /* 0x0003182a01007387 */ /* 0x000fe80000100a00 */
[----:B------:R0:W-:Y:S01]  /*37d0*/  STL.64 [R1+0x310], R40 ;  /* 0x0003102801007387 */ /* 0x0001e20000100a00 */
[----:B------:R-:W-:Y:S01]  /*37e0*/  IMAD R6, R66, 0x4a, RZ ;  /* 0x0000004a42067824 */ /* 0x000fe200078e02ff */
[----:B------:R-:W-:-:S02]  /*37f0*/  PRMT R36, RZ, 0x7610, R36 ;  /* 0x00007610ff247816 */ /* 0x000fc40000000024 */
[----:B------:R-:W-:Y:S01]  /*3800*/  PRMT R37, RZ, 0x7610, R37 ;  /* 0x00007610ff257816 */ /* 0x000fe20000000025 */
[----:B0-----:R-:W-:-:S04]  /*3810*/  IMAD.WIDE R40, R5, 0x2, R64 ;  /* 0x0000000205287825 */ /* 0x001fc800078e0240 */
[----:B------:R-:W-:-:S05]  /*3820*/  IMAD.WIDE R42, R6, 0x2, R64 ;  /* 0x00000002062a7825 */ /* 0x000fca00078e0240 */
[----:B------:R-:W4:Y:S04]  /*3830*/  @!P5 LDG.E.U16 R37, desc[UR20][R42.64] ;  /* 0x000000142a25d981 */ /* 0x000f28000c1e1500 */
[----:B---3--:R-:W-:Y:S04]  /*3840*/  STL [R1+0x34c], R92 ;  /* 0x00034c5c01007387 */ /* 0x008fe80000100800 */
[----:B--2---:R-:W-:Y:S04]  /*3850*/  STL [R1+0x350], R93 ;  /* 0x0003505d01007387 */ /* 0x004fe80000100800 */
[----:B------:R-:W-:Y:S04]  /*3860*/  STL.64 [R1+0x290], R40 ;  /* 0x0002902801007387 */ /* 0x000fe80000100a00 */
[----:B----4-:R-:W-:Y:S04]  /*3870*/  STL [R1+0x2d4], R38 ;  /* 0x0002d42601007387 */ /* 0x010fe80000100800 */
[----:B------:R0:W-:Y:S02]  /*3880*/  STL [R1+0x340], R39 ;  /* 0x0003402701007387 */ /* 0x0001e40000100800 */
[----:B0-----:R-:W-:-:S05]  /*3890*/  IMAD.WIDE R38, R6, 0x2, R62 ;  /* 0x0000000206267825 */ /* 0x001fca00078e023e */
[----:B------:R-:W2:Y:S01]  /*38a0*/  @!P5 LDG.E.U16 R36, desc[UR20][R38.64] ;  /* 0x000000142624d981 */ /* 0x000ea2000c1e1500 */
[----:B------:R-:W-:Y:S02]  /*38b0*/  VIADD R7, R58, 0xffffffbd ;  /* 0xffffffbd3a077836 */ /* 0x000fe40000000000 */
[----:B------:R-:W-:-:S03]  /*38c0*/  IMAD.WIDE R92, R5, 0x2, R62 ;  /* 0x00000002055c7825 */ /* 0x000fc600078e023e */
[----:B------:R-:W-:Y:S01]  /*38d0*/  ISETP.GE.U32.AND P2, PT, R7, 0x7fffff3e, PT ;  /* 0x7fffff3e0700780c */ /* 0x000fe20003f46070 */
[C---:B------:R-:W-:Y:S01]  /*38e0*/  VIADD R5, R58.reuse, 0xffffff95 ;  /* 0xffffff953a057836 */ /* 0x040fe20000000000 */
[----:B------:R-:W-:Y:S01]  /*38f0*/  PRMT R91, RZ, 0x7610, R91 ;  /* 0x00007610ff5b7816 */ /* 0x000fe2000000005b */
[----:B------:R-:W-:Y:S01]  /*3900*/  VIADD R7, R58, 0xffffffad ;  /* 0xffffffad3a077836 */ /* 0x000fe20000000000 */
[----:B------:R-:W-:Y:S02]  /*3910*/  PRMT R45, RZ, 0x7610, R45 ;  /* 0x00007610ff2d7816 */ /* 0x000fe4000000002d */
[----:B------:R-:W-:Y:S01]  /*3920*/  ISETP.GE.U32.AND P5, PT, R5, 0x7fffff16, PT ;  /* 0x7fffff160500780c */ /* 0x000fe20003fa6070 */
[C---:B------:R-:W-:Y:S01]  /*3930*/  IMAD R5, R66.reuse, 0x52, RZ ;  /* 0x0000005242057824 */ /* 0x040fe200078e02ff */
[----:B------:R-:W-:Y:S01]  /*3940*/  ISETP.GE.U32.AND P4, PT, R7, 0x7fffff2e, PT ;  /* 0x7fffff2e0700780c */ /* 0x000fe20003f86070 */
[----:B------:R0:W-:Y:S04]  /*3950*/  STL.64 [R1+0x288], R92 ;  /* 0x0002885c01007387 */ /* 0x0001e80000100a00 */
[----:B------:R-:W3:Y:S04]  /*3960*/  @!P2 LDG.E.U16 R91, desc[UR20][R40.64] ;  /* 0x00000014285ba981 */ /* 0x000ee8000c1e1500 */
[----:B------:R0:W4:Y:S01]  /*3970*/  @!P2 LDG.E.U16 R45, desc[UR20][R92.64] ;  /* 0x000000145c2da981 */ /* 0x000122000c1e1500 */
[----:B------:R-:W-:-:S03]  /*3980*/  IMAD R6, R66, 0x5a, RZ ;  /* 0x0000005a42067824 */ /* 0x000fc600078e02ff */
[----:B------:R-:W3:Y:S01]  /*3990*/  LDL.LU.64 R40, [R1+0x17b8] ;  /* 0x0017b80001287983 */ /* 0x000ee20000300a00 */
[----:B0-----:R-:W-:-:S03]  /*39a0*/  IMAD.WIDE R92, R5, 0x2, R64 ;  /* 0x00000002055c7825 */ /* 0x001fc600078e0240 */
[----:B------:R0:W-:Y:S01]  /*39b0*/  STL.64 [R1+0x210], R42 ;  /* 0x0002102a01007387 */ /* 0x0001e20000100a00 */
[----:B------:R-:W-:-:S03]  /*39c0*/  PRMT R44, RZ, 0x7610, R44 ;  /* 0x00007610ff2c7816 */ /* 0x000fc6000000002c */
[----:B------:R1:W-:Y:S01]  /*39d0*/  STL.64 [R1+0x208], R38 ;  /* 0x0002082601007387 */ /* 0x0003e20000100a00 */
[----:B------:R-:W-:-:S03]  /*39e0*/  PRMT R34, RZ, 0x7610, R34 ;  /* 0x00007610ff227816 */ /* 0x000fc60000000022 */
[----:B------:R2:W-:Y:S01]  /*39f0*/  STL.64 [R1+0x190], R92 ;  /* 0x0001905c01007387 */ /* 0x0005e20000100a00 */
[----:B------:R-:W-:Y:S01]  /*3a00*/  PRMT R35, RZ, 0x7610, R35 ;  /* 0x00007610ff237816 */ /* 0x000fe20000000023 */
[----:B0-----:R-:W-:Y:S02]  /*3a10*/  IMAD.WIDE R42, R5, 0x2, R62 ;  /* 0x00000002052a7825 */ /* 0x001fe400078e023e */
[----:B------:R-:W4:Y:S02]  /*3a20*/  @!P4 LDG.E.U16 R44, desc[UR20][R92.64] ;  /* 0x000000145c2cc981 */ /* 0x000f24000c1e1500 */
[----:B-1----:R-:W-:-:S05]  /*3a30*/  IMAD.WIDE R38, R6, 0x2, R64 ;  /* 0x0000000206267825 */ /* 0x002fca00078e0240 */
[----:B------:R-:W4:Y:S04]  /*3a40*/  @!P3 LDG.E.U16 R35, desc[UR20][R38.64] ;  /* 0x000000142623b981 */ /* 0x000f28000c1e1500 */
[----:B--2---:R-:W-:Y:S04]  /*3a50*/  STL [R1+0x50], R36 ;  /* 0x0000502401007387 */ /* 0x004fe80000100800 */
[----:B------:R0:W-:Y:S04]  /*3a60*/  STL [R1+0x54], R37 ;  /* 0x0000542501007387 */ /* 0x0001e80000100800 */
[----:B------:R1:W-:Y:S04]  /*3a70*/  STL.64 [R1+0x188], R42 ;  /* 0x0001882a01007387 */ /* 0x0003e80000100a00 */
[----:B------:R-:W2:Y:S01]  /*3a80*/  LDL.LU.64 R92, [R1+0x17b0] ;  /* 0x0017b000015c7983 */ /* 0x000ea20000300a00 */
[----:B0-----:R-:W-:-:S05]  /*3a90*/  IMAD.WIDE R36, R6, 0x2, R62 ;  /* 0x0000000206247825 */ /* 0x001fca00078e023e */
[----:B------:R-:W2:Y:S01]  /*3aa0*/  @!P3 LDG.E.U16 R34, desc[UR20][R36.64] ;  /* 0x000000142422b981 */ /* 0x000ea2000c1e1500 */
[C---:B------:R-:W-:Y:S02]  /*3ab0*/  VIADD R5, R58.reuse, 0xffffff85 ;  /* 0xffffff853a057836 */ /* 0x040fe40000000000 */
[----:B------:R-:W-:-:S03]  /*3ac0*/  VIADD R7, R58, 0xffffff9d ;  /* 0xffffff9d3a077836 */ /* 0x000fc60000000000 */
[----:B------:R-:W-:Y:S01]  /*3ad0*/  ISETP.GE.U32.AND P3, PT, R5, 0x7fffff06, PT ;  /* 0x7fffff060500780c */ /* 0x000fe20003f66070 */
[C---:B------:R-:W-:Y:S01]  /*3ae0*/  IMAD R5, R66.reuse, 0x62, RZ ;  /* 0x0000006242057824 */ /* 0x040fe200078e02ff */
[----:B---3--:R-:W-:Y:S01]  /*3af0*/  PRMT R41, RZ, 0x7610, R41 ;  /* 0x00007610ff297816 */ /* 0x008fe20000000029 */
[----:B------:R-:W-:Y:S01]  /*3b00*/  STL.64 [R1+0x110], R38 ;  /* 0x0001102601007387 */ /* 0x000fe20000100a00 */
[----:B------:R-:W-:Y:S01]  /*3b10*/  ISETP.GE.U32.AND P2, PT, R7, 0x7fffff1e, PT ;  /* 0x7fffff1e0700780c */ /* 0x000fe20003f46070 */
[----:B------:R-:W-:-:S03]  /*3b20*/  IMAD R6, R66, 0x6a, RZ ;  /* 0x0000006a42067824 */ /* 0x000fc600078e02ff */
[----:B------:R1:W3:Y:S04]  /*3b30*/  @!P4 LDG.E.U16 R41, desc[UR20][R42.64] ;  /* 0x000000142a29c981 */ /* 0x0002e8000c1e1500 */
[----:B------:R0:W-:Y:S01]  /*3b40*/  STL.64 [R1+0x108], R36 ;  /* 0x0001082401007387 */ /* 0x0001e20000100a00 */
[----:B-1----:R-:W-:-:S03]  /*3b50*/  IMAD.WIDE R42, R5, 0x2, R64 ;  /* 0x00000002052a7825 */ /* 0x002fc600078e0240 */
[----:B------:R-:W-:Y:S04]  /*3b60*/  STL [R1+0xbc], R91 ;  /* 0x0000bc5b01007387 */ /* 0x000fe80000100800 */
[----:B----4-:R-:W-:Y:S01]  /*3b70*/  STL [R1+0xb8], R45 ;  /* 0x0000b82d01007387 */ /* 0x010fe20000100800 */
[----:B0-----:R-:W-:-:S03]  /*3b80*/  IMAD.WIDE R36, R6, 0x2, R64 ;  /* 0x0000000206247825 */ /* 0x001fc600078e0240 */
[----:B------:R-:W-:Y:S01]  /*3b90*/  STL.64 [R1+0x90], R42 ;  /* 0x0000902a01007387 */ /* 0x000fe20000100a00 */
[----:B------:R-:W-:-:S06]  /*3ba0*/  PRMT R40, RZ, 0x7610, R40 ;  /* 0x00007610ff287816 */ /* 0x000fcc0000000028 */
[----:B------:R0:W4:Y:S01]  /*3bb0*/  @!P2 LDG.E.U16 R40, desc[UR20][R42.64] ;  /* 0x000000142a28a981 */ /* 0x000122000c1e1500 */
[----:B--2---:R-:W-:Y:S02]  /*3bc0*/  PRMT R93, RZ, 0x7610, R93 ;  /* 0x00007610ff5d7816 */ /* 0x004fe4000000005d */
[----:B------:R-:W-:-:S04]  /*3bd0*/  PRMT R92, RZ, 0x7610, R92 ;  /* 0x00007610ff5c7816 */ /* 0x000fc8000000005c */
[----:B------:R-:W2:Y:S04]  /*3be0*/  @!P5 LDG.E.U16 R93, desc[UR20][R36.64] ;  /* 0x00000014245dd981 */ /* 0x000ea8000c1e1500 */
[----:B------:R-:W-:Y:S04]  /*3bf0*/  STL [R1+0x40], R34 ;  /* 0x0000402201007387 */ /* 0x000fe80000100800 */
[----:B------:R1:W-:Y:S02]  /*3c00*/  STL [R1+0x44], R35 ;  /* 0x0000442301007387 */ /* 0x0003e40000100800 */
[----:B-1----:R-:W-:-:S05]  /*3c10*/  IMAD.WIDE R34, R6, 0x2, R62 ;  /* 0x0000000206227825 */ /* 0x002fca00078e023e */
[----:B------:R-:W3:Y:S01]  /*3c20*/  @!P5 LDG.E.U16 R92, desc[UR20][R34.64] ;  /* 0x00000014225cd981 */ /* 0x000ee2000c1e1500 */
[----:B------:R-:W-:Y:S01]  /*3c30*/  PRMT R31, RZ, 0x7610, R31 ;  /* 0x00007610ff1f7816 */ /* 0x000fe2000000001f */
[----:B------:R-:W-:Y:S01]  /*3c40*/  IMAD.WIDE R38, R5, 0x2, R62 ;  /* 0x0000000205267825 */ /* 0x000fe200078e023e */
[----:B------:R-:W-:-:S04]  /*3c50*/  IADD3 R7, PT, PT, R58, -0x73, RZ ;  /* 0xffffff8d3a077810 */ /* 0x000fc80007ffe0ff */
[----:B------:R1:W4:Y:S01]  /*3c60*/  @!P2 LDG.E.U16 R31, desc[UR20][R38.64] ;  /* 0x00000014261fa981 */ /* 0x000322000c1e1500 */
[----:B------:R-:W-:Y:S01]  /*3c70*/  ISETP.GE.U32.AND P4, PT, R7, 0x7fffff0e, PT ;  /* 0x7fffff0e0700780c */ /* 0x000fe20003f86070 */
[----:B------:R-:W-:Y:S02]  /*3c80*/  VIADD R7, R58, 0xfffffffc ;  /* 0xfffffffc3a077836 */ /* 0x000fe40000000000 */
[----:B------:R1:W-:Y:S01]  /*3c90*/  STL.64 [R1+0x88], R38 ;  /* 0x0000882601007387 */ /* 0x0003e20000100a00 */
[----:B0-----:R-:W-:-:S03]  /*3ca0*/  IMAD R42, R66, 0x72, RZ ;  /* 0x00000072422a7824 */ /* 0x001fc600078e02ff */
[----:B------:R-:W-:Y:S04]  /*3cb0*/  STL.64 [R1+0x10], R36 ;  /* 0x0000102401007387 */ /* 0x000fe80000100a00 */
[----:B------:R-:W-:Y:S01]  /*3cc0*/  STL.64 [R1+0x8], R34 ;  /* 0x0000082201007387 */ /* 0x000fe20000100a00 */
[----:B------:R-:W-:Y:S01]  /*3cd0*/  ISETP.GE.U32.AND P2, PT, R7, 0x7fffff7d, PT ;  /* 0x7fffff7d0700780c */ /* 0x000fe20003f46070 */
[----:B-1----:R-:W-:Y:S01]  /*3ce0*/  IMAD R38, R66, 0x7a, RZ ;  /* 0x0000007a42267824 */ /* 0x002fe200078e02ff */
[----:B------:R-:W-:Y:S02]  /*3cf0*/  PRMT R30, RZ, 0x7610, R30 ;  /* 0x00007610ff1e7816 */ /* 0x000fe4000000001e */
[----:B------:R-:W-:Y:S02]  /*3d00*/  PRMT R7, RZ, 0x7610, R7 ;  /* 0x00007610ff077816 */ /* 0x000fe40000000007 */
[----:B------:R-:W-:-:S02]  /*3d10*/  PRMT R27, RZ, 0x7610, R27 ;  /* 0x00007610ff1b7816 */ /* 0x000fc4000000001b */
[----:B------:R-:W-:Y:S01]  /*3d20*/  PRMT R26, RZ, 0x7610, R26 ;  /* 0x00007610ff1a7816 */ /* 0x000fe2000000001a */
[----:B--2---:R-:W-:Y:S04]  /*3d30*/  STL [R1+0x1704], R93 ;  /* 0x0017045d01007387 */ /* 0x004fe80000100800 */
[----:B------:R0:W-:Y:S02]  /*3d40*/  STL [R1+0x4c], R44 ;  /* 0x00004c2c01007387 */ /* 0x0001e40000100800 */
[----:B0-----:R-:W-:-:S04]  /*3d50*/  IMAD.WIDE R44, R42, 0x2, R64 ;  /* 0x000000022a2c7825 */ /* 0x001fc800078e0240 */
[----:B------:R-:W-:Y:S01]  /*3d60*/  IMAD.WIDE R42, R42, 0x2, R62 ;  /* 0x000000022a2a7825 */ /* 0x000fe200078e023e */
[----:B------:R-:W2:Y:S04]  /*3d70*/  @!P4 LDG.E.U16 R30, desc[UR20][R44.64] ;  /* 0x000000142c1ec981 */ /* 0x000ea8000c1e1500 */
[----:B---3--:R-:W-:Y:S04]  /*3d80*/  STL [R1+0x1708], R92 ;  /* 0x0017085c01007387 */ /* 0x008fe80000100800 */
[----:B------:R-:W-:Y:S04]  /*3d90*/  STL [R1+0x48], R41 ;  /* 0x0000482901007387 */ /* 0x000fe80000100800 */
[----:B----4-:R0:W-:Y:S04]  /*3da0*/  STL [R1+0x3c], R40 ;  /* 0x00003c2801007387 */ /* 0x0101e80000100800 */
[----:B------:R-:W3:Y:S01]  /*3db0*/  @!P4 LDG.E.U16 R27, desc[UR20][R42.64] ;  /* 0x000000142a1bc981 */ /* 0x000ee2000c1e1500 */
[----:B0-----:R-:W-:-:S04]  /*3dc0*/  IMAD.WIDE R40, R38, 0x2, R64 ;  /* 0x0000000226287825 */ /* 0x001fc800078e0240 */
[----:B------:R-:W-:Y:S01]  /*3dd0*/  IMAD.WIDE R38, R38, 0x2, R62 ;  /* 0x0000000226267825 */ /* 0x000fe200078e023e */
[----:B------:R-:W4:Y:S04]  /*3de0*/  @!P3 LDG.E.U16 R26, desc[UR20][R40.64] ;  /* 0x00000014281ab981 */ /* 0x000f28000c1e1500 */
[----:B------:R-:W3:Y:S04]  /*3df0*/  @!P3 LDG.E.U16 R7, desc[UR20][R38.64] ;  /* 0x000000142607b981 */ /* 0x000ee8000c1e1500 */
[----:B------:R-:W-:Y:S04]  /*3e00*/  STL [R1+0x11c8], R44 ;  /* 0x0011c82c01007387 */ /* 0x000fe80000100800 */
[----:B------:R-:W-:Y:S04]  /*3e10*/  STL [R1+0x134c], R44 ;  /* 0x00134c2c01007387 */ /* 0x000fe80000100800 */
[----:B------:R-:W-:Y:S01]  /*3e20*/  STL [R1+0x167c], R44 ;  /* 0x00167c2c01007387 */ /* 0x000fe20000100800 */
[----:B------:R-:W-:-:S03]  /*3e30*/  VIADD R5, R58, 0xfffffff4 ;  /* 0xfffffff43a057836 */ /* 0x000fc60000000000 */
[----:B------:R-:W-:Y:S04]  /*3e40*/  STL [R1+0x11c4], R45 ;  /* 0x0011c42d01007387 */ /* 0x000fe80000100800 */
[----:B------:R-:W-:Y:S04]  /*3e50*/  STL [R1+0x1340], R45 ;  /* 0x0013402d01007387 */ /* 0x000fe80000100800 */
[----:B------:R-:W-:Y:S04]  /*3e60*/  STL [R1+0x1680], R45 ;  /* 0x0016802d01007387 */ /* 0x000fe80000100800 */
[----:B------:R-:W-:Y:S04]  /*3e70*/  STL [R1+0x11d0], R42 ;  /* 0x0011d02a01007387 */ /* 0x000fe80000100800 */
[----:B------:R-:W-:Y:S01]  /*3e80*/  STL [R1+0x1364], R42 ;  /* 0x0013642a01007387 */ /* 0x000fe20000100800 */
[----:B------:R-:W-:-:S03]  /*3e90*/  ISETP.GE.U32.AND P5, PT, R5, 0x7fffff75, PT ;  /* 0x7fffff750500780c */ /* 0x000fc60003fa6070 */
        /* <DEDUP_REMOVED lines=9> */
[----:B------:R-:W-:-:S03]  /*3f30*/  IMAD R5, R66, 0x3, RZ ;  /* 0x0000000342057824 */ /* 0x000fc600078e02ff */
[----:B------:R-:W-:Y:S04]  /*3f40*/  STL [R1+0x168c], R40 ;  /* 0x00168c2801007387 */ /* 0x000fe80000100800 */
[----:B------:R-:W-:Y:S01]  /*3f50*/  STL [R1+0x11d4], R41 ;  /* 0x0011d42901007387 */ /* 0x000fe20000100800 */
[----:B------:R-:W-:-:S03]  /*3f60*/  VIADD R6, R58, 0xffffffec ;  /* 0xffffffec3a067836 */ /* 0x000fc60000000000 */
[----:B------:R-:W-:Y:S01]  /*3f70*/  STL [R1+0x136c], R41 ;  /* 0x00136c2901007387 */ /* 0x000fe20000100800 */
[----:B------:R-:W-:-:S03]  /*3f80*/  PRMT R32, RZ, 0x7610, R32 ;  /* 0x00007610ff207816 */ /* 0x000fc60000000020 */
[----:B------:R-:W-:Y:S01]  /*3f90*/  STL [R1+0x1690], R41 ;  /* 0x0016902901007387 */ /* 0x000fe20000100800 */
[----:B------:R-:W-:-:S03]  /*3fa0*/  PRMT R33, RZ, 0x7610, R33 ;  /* 0x00007610ff217816 */ /* 0x000fc60000000021 */
[----:B------:R-:W-:Y:S01]  /*3fb0*/  STL [R1+0x11e0], R38 ;  /* 0x0011e02601007387 */ /* 0x000fe20000100800 */
[----:B------:R-:W-:-:S03]  /*3fc0*/  IMAD.WIDE R36, R5, 0x2, R62 ;  /* 0x0000000205247825 */ /* 0x000fc600078e023e */
[----:B------:R-:W-:Y:S01]  /*3fd0*/  STL [R1+0x14e8], R38 ;  /* 0x0014e82601007387 */ /* 0x000fe20000100800 */
[----:B------:R-:W-:-:S03]  /*3fe0*/  IMAD.WIDE R34, R5, 0x2, R64 ;  /* 0x0000000205227825 */ /* 0x000fc600078e0240 */
[----:B------:R-:W-:Y:S01]  /*3ff0*/  STL [R1+0x1694], R38 ;  /* 0x0016942601007387 */ /* 0x000fe20000100800 */
[----:B------:R-:W-:-:S03]  /*4000*/  ISETP.GE.U32.AND P4, PT, R6, 0x7fffff6d, PT ;  /* 0x7fffff6d0600780c */ /* 0x000fc60003f86070 */
[----:B------:R-:W-:Y:S01]  /*4010*/  STL [R1+0x11dc], R39 ;  /* 0x0011dc2701007387 */ /* 0x000fe20000100800 */
[----:B------:R-:W-:-:S03]  /*4020*/  IMAD R6, R66, 0xb, RZ ;  /* 0x0000000b42067824 */ /* 0x000fc600078e02ff */
[----:B------:R-:W-:Y:S04]  /*4030*/  STL [R1+0x14ec], R39 ;  /* 0x0014ec2701007387 */ /* 0x000fe80000100800 */
[----:B------:R-:W-:Y:S01]  /*4040*/  STL [R1+0x1698], R39 ;  /* 0x0016982701007387 */ /* 0x000fe20000100800 */
[----:B------:R-:W-:-:S03]  /*4050*/  PRMT R24, RZ, 0x7610, R24 ;  /* 0x00007610ff187816 */ /* 0x000fc60000000018 */
[----:B------:R-:W4:Y:S01]  /*4060*/  @!P2 LDG.E.U16 R32, desc[UR20][R36.64] ;  /* 0x000000142420a981 */ /* 0x000f22000c1e1500 */
[----:B------:R-:W-:-:S03]  /*4070*/  PRMT R25, RZ, 0x7610, R25 ;  /* 0x00007610ff197816 */ /* 0x000fc60000000019 */
[----:B------:R-:W4:Y:S04]  /*4080*/  @!P2 LDG.E.U16 R33, desc[UR20][R34.64] ;  /* 0x000000142221a981 */ /* 0x000f28000c1e1500 */
[----:B--2---:R0:W-:Y:S02]  /*4090*/  STL [R1+0xcc], R30 ;  /* 0x0000cc1e01007387 */ /* 0x0041e40000100800 */
[----:B0-----:R-:W-:-:S05]  /*40a0*/  IMAD.WIDE R30, R6, 0x2, R64 ;  /* 0x00000002061e7825 */ /* 0x001fca00078e0240 */
[----:B------:R0:W2:Y:S04]  /*40b0*/  @!P5 LDG.E.U16 R25, desc[UR20][R30.64] ;  /* 0x000000141e19d981 */ /* 0x0000a8000c1e1500 */
[----:B---3--:R-:W-:Y:S04]  /*40c0*/  STL [R1+0xc0], R7 ;  /* 0x0000c00701007387 */ /* 0x008fe80000100800 */
[----:B------:R-:W-:Y:S04]  /*40d0*/  STL [R1+0xc8], R27 ;  /* 0x0000c81b01007387 */ /* 0x000fe80000100800 */
[----:B------:R-:W-:Y:S04]  /*40e0*/  STL.64 [R1+0x688], R34 ;  /* 0x0006882201007387 */ /* 0x000fe80000100a00 */
[----:B----4-:R1:W-:Y:S02]  /*40f0*/  STL [R1+0xc4], R26 ;  /* 0x0000c41a01007387 */ /* 0x0103e40000100800 */
[----:B-1----:R-:W-:-:S05]  /*4100*/  IMAD.WIDE R26, R6, 0x2, R62 ;  /* 0x00000002061a7825 */ /* 0x002fca00078e023e */
[----:B------:R1:W3:Y:S01]  /*4110*/  @!P5 LDG.E.U16 R24, desc[UR20][R26.64] ;  /* 0x000000141a18d981 */ /* 0x0002e2000c1e1500 */
[----:B------:R-:W-:-:S03]  /*4120*/  VIADD R5, R58, 0xffffffd4 ;  /* 0xffffffd43a057836 */ /* 0x000fc60000000000 */
[----:B------:R4:W-:Y:S02]  /*4130*/  STL.64 [R1+0x680], R36 ;  /* 0x0006802401007387 */ /* 0x0009e40000100a00 */
[----:B------:R-:W-:Y:S02]  /*4140*/  ISETP.GE.U32.AND P5, PT, R5, 0x7fffff55, PT ;  /* 0x7fffff550500780c */ /* 0x000fe40003fa6070 */
[----:B------:R-:W2:Y:S01]  /*4150*/  LDL.LU.64 R34, [R1+0x17a8] ;  /* 0x0017a80001227983 */ /* 0x000ea20000300a00 */
[----:B------:R-:W-:Y:S01]  /*4160*/  IMAD R5, R66, 0x13, RZ ;  /* 0x0000001342057824 */ /* 0x000fe200078e02ff */
[----:B------:R-:W-:Y:S02]  /*4170*/  PRMT R28, RZ, 0x7610, R28 ;  /* 0x00007610ff1c7816 */ /* 0x000fe4000000001c */
[----:B----4-:R-:W4:Y:S04]  /*4180*/  LDL.LU.64 R36, [R1+0x17a0] ;  /* 0x0017a00001247983 */ /* 0x010f280000300a00 */
[----:B------:R0:W-:Y:S01]  /*4190*/  STL.64 [R1+0x608], R30 ;  /* 0x0006081e01007387 */ /* 0x0001e20000100a00 */
[----:B------:R-:W-:-:S03]  /*41a0*/  PRMT R29, RZ, 0x7610, R29 ;  /* 0x00007610ff1d7816 */ /* 0x000fc6000000001d */
[----:B------:R1:W-:Y:S01]  /*41b0*/  STL.64 [R1+0x600], R26 ;  /* 0x0006001a01007387 */ /* 0x0003e20000100a00 */
[----:B------:R-:W-:Y:S02]  /*41c0*/  IMAD R6, R66, 0x1b, RZ ;  /* 0x0000001b42067824 */ /* 0x000fe400078e02ff */
[----:B0-----:R-:W-:Y:S01]  /*41d0*/  IMAD.WIDE R30, R5, 0x2, R64 ;  /* 0x00000002051e7825 */ /* 0x001fe200078e0240 */
[----:B------:R-:W-:Y:S02]  /*41e0*/  PRMT R22, RZ, 0x7610, R22 ;  /* 0x00007610ff167816 */ /* 0x000fe40000000016 */
[----:B------:R-:W-:Y:S02]  /*41f0*/  PRMT R23, RZ, 0x7610, R23 ;  /* 0x00007610ff177816 */ /* 0x000fe40000000017 */
[----:B------:R-:W4:Y:S01]  /*4200*/  @!P4 LDG.E.U16 R29, desc[UR20][R30.64] ;  /* 0x000000141e1dc981 */ /* 0x000f22000c1e1500 */
[----:B-1----:R-:W-:-:S05]  /*4210*/  IMAD.WIDE R26, R6, 0x2, R64 ;  /* 0x00000002061a7825 */ /* 0x002fca00078e0240 */
[----:B------:R0:W4:Y:S04]  /*4220*/  @!P3 LDG.E.U16 R23, desc[UR20][R26.64] ;  /* 0x000000141a17b981 */ /* 0x000128000c1e1500 */
[----:B------:R-:W-:Y:S04]  /*4230*/  STL [R1+0x2b8], R32 ;  /* 0x0002b82001007387 */ /* 0x000fe80000100800 */
[----:B------:R1:W-:Y:S04]  /*4240*/  STL [R1+0x2bc], R33 ;  /* 0x0002bc2101007387 */ /* 0x0003e80000100800 */
[----:B------:R-:W-:Y:S01]  /*4250*/  STL.64 [R1+0x588], R30 ;  /* 0x0005881e01007387 */ /* 0x000fe20000100a00 */
[----:B-1----:R-:W-:-:S05]  /*4260*/  IMAD.WIDE R32, R5, 0x2, R62 ;  /* 0x0000000205207825 */ /* 0x002fca00078e023e */
[----:B------:R-:W4:Y:S04]  /*4270*/  @!P4 LDG.E.U16 R28, desc[UR20][R32.64] ;  /* 0x00000014201cc981 */ /* 0x000f28000c1e1500 */
[----:B---3--:R-:W-:Y:S04]  /*4280*/  STL [R1+0x250], R24 ;  /* 0x0002501801007387 */ /* 0x008fe80000100800 */
[----:B--2---:R1:W-:Y:S02]  /*4290*/  STL [R1+0x254], R25 ;  /* 0x0002541901007387 */ /* 0x0043e40000100800 */
[----:B-1----:R-:W-:-:S05]  /*42a0*/  IMAD.WIDE R24, R6, 0x2, R62 ;  /* 0x0000000206187825 */ /* 0x002fca00078e023e */
[----:B------:R1:W2:Y:S01]  /*42b0*/  @!P3 LDG.E.U16 R22, desc[UR20][R24.64] ;  /* 0x000000141816b981 */ /* 0x0002a2000c1e1500 */
[C---:B------:R-:W-:Y:S02]  /*42c0*/  VIADD R5, R58.reuse, 0xffffffc4 ;  /* 0xffffffc43a057836 */ /* 0x040fe40000000000 */
[----:B------:R-:W-:Y:S01]  /*42d0*/  VIADD R7, R58, 0xffffffdc ;  /* 0xffffffdc3a077836 */ /* 0x000fe20000000000 */
[----:B------:R3:W-:Y:S02]  /*42e0*/  STL.64 [R1+0x580], R32 ;  /* 0x0005802001007387 */ /* 0x0007e40000100a00 */
[----:B------:R-:W-:Y:S02]  /*42f0*/  ISETP.GE.U32.AND P3, PT, R5, 0x7fffff45, PT ;  /* 0x7fffff450500780c */ /* 0x000fe40003f66070 */
[----:B------:R-:W2:Y:S01]  /*4300*/  LDL.LU.64 R30, [R1+0x1798] ;  /* 0x00179800011e7983 */ /* 0x000ea20000300a00 */
[----:B------:R-:W-:Y:S01]  /*4310*/  IMAD R5, R66, 0x23, RZ ;  /* 0x0000002342057824 */ /* 0x000fe200078e02ff */
[----:B------:R-:W-:-:S02]  /*4320*/  ISETP.GE.U32.AND P2, PT, R7, 0x7fffff5d, PT ;  /* 0x7fffff5d0700780c */ /* 0x000fc40003f46070 */
[----:B---3--:R-:W3:Y:S04]  /*4330*/  LDL.LU.64 R32, [R1+0x1790] ;  /* 0x0017900001207983 */ /* 0x008ee80000300a00 */
[----:B------:R0:W-:Y:S04]  /*4340*/  STL.64 [R1+0x508], R26 ;  /* 0x0005081a01007387 */ /* 0x0001e80000100a00 */
[----:B------:R1:W-:Y:S01]  /*4350*/  STL.64 [R1+0x500], R24 ;  /* 0x0005001801007387 */ /* 0x0003e20000100a00 */
[----:B------:R-:W-:Y:S01]  /*4360*/  PRMT R34, RZ, 0x7610, R34 ;  /* 0x00007610ff227816 */ /* 0x000fe20000000022 */
[----:B------:R-:W-:Y:S01]  /*4370*/  IMAD R6, R66, 0x2b, RZ ;  /* 0x0000002b42067824 */ /* 0x000fe200078e02ff */
[----:B------:R-:W-:-:S02]  /*4380*/  PRMT R35, RZ, 0x7610, R35 ;  /* 0x00007610ff237816 */ /* 0x000fc40000000023 */
[----:B------:R-:W-:Y:S01]  /*4390*/  PRMT R20, RZ, 0x7610, R20 ;  /* 0x00007610ff147816 */ /* 0x000fe20000000014 */
[----:B0-----:R-:W-:Y:S01]  /*43a0*/  IMAD.WIDE R26, R5, 0x2, R62 ;  /* 0x00000002051a7825 */ /* 0x001fe200078e023e */
[----:B------:R-:W-:-:S03]  /*43b0*/  PRMT R21, RZ, 0x7610, R21 ;  /* 0x00007610ff157816 */ /* 0x000fc60000000015 */
[--C-:B-1----:R-:W-:Y:S01]  /*43c0*/  IMAD.WIDE R24, R6, 0x2, R64.reuse ;  /* 0x0000000206187825 */ /* 0x102fe200078e0240 */
[----:B------:R-:W3:Y:S04]  /*43d0*/  @!P2 LDG.E.U16 R34, desc[UR20][R26.64] ;  /* 0x000000141a22a981 */ /* 0x000ee8000c1e1500 */
[----:B------:R0:W3:Y:S04]  /*43e0*/  @!P5 LDG.E.U16 R21, desc[UR20][R24.64] ;  /* 0x000000141815d981 */ /* 0x0000e8000c1e1500 */
[----:B----4-:R-:W-:Y:S04]  /*43f0*/  STL [R1+0x248], R28 ;  /* 0x0002481c01007387 */ /* 0x010fe80000100800 */
[----:B------:R1:W-:Y:S02]  /*4400*/  STL [R1+0x24c], R29 ;  /* 0x00024c1d01007387 */ /* 0x0003e40000100800 */
[----:B-1----:R-:W-:-:S05]  /*4410*/  IMAD.WIDE R28, R5, 0x2, R64 ;  /* 0x00000002051c7825 */ /* 0x002fca00078e0240 */
[----:B------:R-:W-:Y:S04]  /*4420*/  STL.64 [R1+0x488], R28 ;  /* 0x0004881c01007387 */ /* 0x000fe80000100a00 */
[----:B------:R-:W4:Y:S04]  /*4430*/  @!P2 LDG.E.U16 R35, desc[UR20][R28.64] ;  /* 0x000000141c23a981 */ /* 0x000f28000c1e1500 */
[----:B--2---:R-:W-:Y:S04]  /*4440*/  STL [R1+0x240], R22 ;  /* 0x0002401601007387 */ /* 0x004fe80000100800 */
[----:B------:R1:W-:Y:S02]  /*4450*/  STL [R1+0x244], R23 ;  /* 0x0002441701007387 */ /* 0x0003e40000100800 */
[----:B-1----:R-:W-:-:S05]  /*4460*/  IMAD.WIDE R22, R6, 0x2, R62 ;  /* 0x0000000206167825 */ /* 0x002fca00078e023e */
[----:B------:R1:W2:Y:S01]  /*4470*/  @!P5 LDG.E.U16 R20, desc[UR20][R22.64] ;  /* 0x000000141614d981 */ /* 0x0002a2000c1e1500 */
[C---:B------:R-:W-:Y:S02]  /*4480*/  VIADD R5, R58.reuse, 0xffffffb4 ;  /* 0xffffffb43a057836 */ /* 0x040fe40000000000 */
[----:B------:R-:W-:Y:S01]  /*4490*/  VIADD R7, R58, 0xffffffcc ;  /* 0xffffffcc3a077836 */ /* 0x000fe20000000000 */
[----:B------:R0:W-:Y:S02]  /*44a0*/  STL.64 [R1+0x480], R26 ;  /* 0x0004801a01007387 */ /* 0x0001e40000100a00 */
[----:B------:R-:W-:Y:S01]  /*44b0*/  ISETP.GE.U32.AND P5, PT, R5, 0x7fffff35, PT ;  /* 0x7fffff350500780c */ /* 0x000fe20003fa6070 */
[C---:B------:R-:W-:Y:S01]  /*44c0*/  IMAD R5, R66.reuse, 0x33, RZ ;  /* 0x0000003342057824 */ /* 0x040fe200078e02ff */
[----:B------:R-:W2:Y:S01]  /*44d0*/  LDL.LU.64 R28, [R1+0x1788] ;  /* 0x00178800011c7983 */ /* 0x000ea20000300a00 */
[----:B------:R-:W-:Y:S01]  /*44e0*/  ISETP.GE.U32.AND P4, PT, R7, 0x7fffff4d, PT ;  /* 0x7fffff4d0700780c */ /* 0x000fe20003f86070 */
[----:B------:R-:W-:-:S02]  /*44f0*/  IMAD R6, R66, 0x3b, RZ ;  /* 0x0000003b42067824 */ /* 0x000fc400078e02ff */
[----:B0-----:R-:W2:Y:S04]  /*4500*/  LDL.LU.64 R26, [R1+0x1780] ;  /* 0x00178000011a7983 */ /* 0x001ea80000300a00 */
[----:B------:R0:W-:Y:S04]  /*4510*/  STL.64 [R1+0x408], R24 ;  /* 0x0004081801007387 */ /* 0x0001e80000100a00 */
[----:B------:R1:W-:Y:S04]  /*4520*/  STL.64 [R1+0x400], R22 ;  /* 0x0004001601007387 */ /* 0x0003e80000100a00 */
[----:B---3--:R-:W-:Y:S01]  /*4530*/  STL [R1+0x238], R34 ;  /* 0x0002382201007387 */ /* 0x008fe20000100800 */
[----:B0-----:R-:W-:Y:S01]  /*4540*/  IMAD.WIDE R24, R5, 0x2, R64 ;  /* 0x0000000205187825 */ /* 0x001fe200078e0240 */
[----:B------:R-:W-:-:S02]  /*4550*/  PRMT R18, RZ, 0x7610, R18 ;  /* 0x00007610ff127816 */ /* 0x000fc40000000012 */
[----:B------:R-:W-:Y:S01]  /*4560*/  PRMT R19, RZ, 0x7610, R19 ;  /* 0x00007610ff137816 */ /* 0x000fe20000000013 */
[----:B-1----:R-:W-:Y:S01]  /*4570*/  IMAD.WIDE R22, R5, 0x2, R62 ;  /* 0x0000000205167825 */ /* 0x002fe200078e023e */
[----:B------:R-:W-:Y:S02]  /*4580*/  PRMT R36, RZ, 0x7610, R36 ;  /* 0x00007610ff247816 */ /* 0x000fe40000000024 */
[----:B------:R-:W-:-:S04]  /*4590*/  PRMT R37, RZ, 0x7610, R37 ;  /* 0x00007610ff257816 */ /* 0x000fc80000000025 */
[----:B------:R-:W3:Y:S04]  /*45a0*/  @!P4 LDG.E.U16 R36, desc[UR20][R22.64] ;  /* 0x000000141624c981 */ /* 0x000ee8000c1e1500 */
[----:B------:R-:W3:Y:S04]  /*45b0*/  @!P4 LDG.E.U16 R37, desc[UR20][R24.64] ;  /* 0x000000141825c981 */ /* 0x000ee8000c1e1500 */
[----:B----4-:R0:W-:Y:S04]  /*45c0*/  STL [R1+0x23c], R35 ;  /* 0x00023c2301007387 */ /* 0x0101e80000100800 */
[----:B------:R-:W-:Y:S01]  /*45d0*/  STL.64 [R1+0x388], R24 ;  /* 0x0003881801007387 */ /* 0x000fe20000100a00 */
[----:B0-----:R-:W-:-:S05]  /*45e0*/  IMAD.WIDE R34, R6, 0x2, R64 ;  /* 0x0000000206227825 */ /* 0x001fca00078e0240 */
[----:B------:R0:W4:Y:S04]  /*45f0*/  @!P3 LDG.E.U16 R19, desc[UR20][R34.64] ;  /* 0x000000142213b981 */ /* 0x000128000c1e1500 */
[----:B--2---:R-:W-:Y:S04]  /*4600*/  STL [R1+0x1d0], R20 ;  /* 0x0001d01401007387 */ /* 0x004fe80000100800 */
[----:B------:R1:W-:Y:S02]  /*4610*/  STL [R1+0x1d4], R21 ;  /* 0x0001d41501007387 */ /* 0x0003e40000100800 */
[----:B-1----:R-:W-:-:S05]  /*4620*/  IMAD.WIDE R20, R6, 0x2, R62 ;  /* 0x0000000206147825 */ /* 0x002fca00078e023e */
[----:B------:R1:W2:Y:S01]  /*4630*/  @!P3 LDG.E.U16 R18, desc[UR20][R20.64] ;  /* 0x000000141412b981 */ /* 0x0002a2000c1e1500 */
[C---:B------:R-:W-:Y:S01]  /*4640*/  VIADD R7, R58.reuse, 0xffffffbc ;  /* 0xffffffbc3a077836 */ /* 0x040fe20000000000 */
[----:B------:R-:W-:Y:S02]  /*4650*/  IADD3 R5, PT, PT, R58, -0x5c, RZ ;  /* 0xffffffa43a057810 */ /* 0x000fe40007ffe0ff */
[----:B------:R0:W-:Y:S02]  /*4660*/  STL.64 [R1+0x380], R22 ;  /* 0x0003801601007387 */ /* 0x0001e40000100a00 */
[----:B------:R-:W-:Y:S02]  /*4670*/  ISETP.GE.U32.AND P2, PT, R7, 0x7fffff3d, PT ;  /* 0x7fffff3d0700780c */ /* 0x000fe40003f46070 */
[----:B------:R-:W3:Y:S01]  /*4680*/  LDL.LU.64 R24, [R1+0x1778] ;  /* 0x0017780001187983 */ /* 0x000ee20000300a00 */
[C---:B------:R-:W-:Y:S01]  /*4690*/  IMAD R6, R66.reuse, 0x4b, RZ ;  /* 0x0000004b42067824 */ /* 0x040fe200078e02ff */
[----:B------:R-:W-:Y:S01]  /*46a0*/  ISETP.GE.U32.AND P3, PT, R5, 0x7fffff25, PT ;  /* 0x7fffff250500780c */ /* 0x000fe20003f66070 */
[----:B------:R-:W-:Y:S01]  /*46b0*/  IMAD R5, R66, 0x43, RZ ;  /* 0x0000004342057824 */ /* 0x000fe200078e02ff */
[----:B0-----:R-:W3:Y:S04]  /*46c0*/  LDL.LU.64 R22, [R1+0x1770] ;  /* 0x0017700001167983 */ /* 0x001ee80000300a00 */
[----:B------:R0:W-:Y:S01]  /*46d0*/  STL.64 [R1+0x308], R34 ;  /* 0x0003082201007387 */ /* 0x0001e20000100a00 */
[----:B------:R-:W-:-:S03]  /*46e0*/  PRMT R16, RZ, 0x7610, R16 ;  /* 0x00007610ff107816 */ /* 0x000fc60000000010 */
[----:B------:R1:W-:Y:S01]  /*46f0*/  STL.64 [R1+0x2f8], R20 ;  /* 0x0002f81401007387 */ /* 0x0003e20000100a00 */
[----:B------:R-:W-:Y:S02]  /*4700*/  PRMT R17, RZ, 0x7610, R17 ;  /* 0x00007610ff117816 */ /* 0x000fe40000000011 */
[----:B------:R-:W-:Y:S02]  /*4710*/  PRMT R86, RZ, 0x7610, R86 ;  /* 0x00007610ff567816 */ /* 0x000fe40000000056 */
[----:B------:R-:W-:Y:S01]  /*4720*/  PRMT R87, RZ, 0x7610, R87 ;  /* 0x00007610ff577816 */ /* 0x000fe20000000057 */
[----:B0-----:R-:W-:-:S04]  /*4730*/  IMAD.WIDE R34, R6, 0x2, R62 ;  /* 0x0000000206227825 */ /* 0x001fc800078e023e */
[C---:B-1----:R-:W-:Y:S01]  /*4740*/  IMAD.WIDE R20, R5.reuse, 0x2, R64 ;  /* 0x0000000205147825 */ /* 0x042fe200078e0240 */
[----:B------:R-:W3:Y:S04]  /*4750*/  @!P5 LDG.E.U16 R16, desc[UR20][R34.64] ;  /* 0x000000142210d981 */ /* 0x000ee8000c1e1500 */
[----:B------:R-:W3:Y:S01]  /*4760*/  @!P2 LDG.E.U16 R87, desc[UR20][R20.64] ;  /* 0x000000141457a981 */ /* 0x000ee2000c1e1500 */
[----:B------:R-:W-:Y:S02]  /*4770*/  PRMT R30, RZ, 0x7610, R30 ;  /* 0x00007610ff1e7816 */ /* 0x000fe4000000001e */
[----:B------:R-:W-:Y:S01]  /*4780*/  PRMT R31, RZ, 0x7610, R31 ;  /* 0x00007610ff1f7816 */ /* 0x000fe2000000001f */
[----:B--2---:R-:W-:Y:S04]  /*4790*/  STL [R1+0x1c0], R18 ;  /* 0x0001c01201007387 */ /* 0x004fe80000100800 */
[----:B----4-:R0:W-:Y:S04]  /*47a0*/  STL [R1+0x1c4], R19 ;  /* 0x0001c41301007387 */ /* 0x0101e80000100800 */
[----:B---3--:R-:W-:Y:S04]  /*47b0*/  STL [R1+0x1c8], R36 ;  /* 0x0001c82401007387 */ /* 0x008fe80000100800 */
[----:B------:R1:W-:Y:S01]  /*47c0*/  STL [R1+0x1cc], R37 ;  /* 0x0001cc2501007387 */ /* 0x0003e20000100800 */
[----:B0-----:R-:W-:-:S04]  /*47d0*/  IMAD.WIDE R18, R5, 0x2, R62 ;  /* 0x0000000205127825 */ /* 0x001fc800078e023e */
[----:B-1----:R-:W-:Y:S01]  /*47e0*/  IMAD.WIDE R36, R6, 0x2, R64 ;  /* 0x0000000206247825 */ /* 0x002fe200078e0240 */
[----:B------:R-:W2:Y:S04]  /*47f0*/  @!P2 LDG.E.U16 R86, desc[UR20][R18.64] ;  /* 0x000000141256a981 */ /* 0x000ea8000c1e1500 */
[----:B------:R0:W3:Y:S01]  /*4800*/  @!P5 LDG.E.U16 R17, desc[UR20][R36.64] ;  /* 0x000000142411d981 */ /* 0x0000e2000c1e1500 */
[----:B------:R-:W-:-:S03]  /*4810*/  IMAD R6, R66, 0x5b, RZ ;  /* 0x0000005b42067824 */ /* 0x000fc600078e02ff */
[----:B------:R1:W-:Y:S04]  /*4820*/  STL.64 [R1+0x280], R20 ;  /* 0x0002801401007387 */ /* 0x0003e80000100a00 */
[----:B------:R4:W-:Y:S04]  /*4830*/  STL.64 [R1+0x278], R18 ;  /* 0x0002781201007387 */ /* 0x0009e80000100a00 */
[----:B-1----:R-:W2:Y:S04]  /*4840*/  LDL.LU.64 R20, [R1+0x1768] ;  /* 0x0017680001147983 */ /* 0x002ea80000300a00 */
[----:B----4-:R-:W4:Y:S04]  /*4850*/  LDL.LU.64 R18, [R1+0x1760] ;  /* 0x0017600001127983 */ /* 0x010f280000300a00 */
[----:B------:R0:W-:Y:S04]  /*4860*/  STL.64 [R1+0x200], R36 ;  /* 0x0002002401007387 */ /* 0x0001e80000100a00 */
[----:B------:R1:W-:Y:S01]  /*4870*/  STL.64 [R1+0x1f8], R34 ;  /* 0x0001f82201007387 */ /* 0x0003e20000100a00 */
[----:B0-----:R-:W-:-:S04]  /*4880*/  IMAD.WIDE R36, R6, 0x2, R64 ;  /* 0x0000000206247825 */ /* 0x001fc800078e0240 */
[----:B-1----:R-:W-:Y:S01]  /*4890*/  IMAD.WIDE R34, R6, 0x2, R62 ;  /* 0x0000000206227825 */ /* 0x002fe200078e023e */
[----:B------:R0:W4:Y:S04]  /*48a0*/  @!P3 LDG.E.U16 R31, desc[UR20][R36.64] ;  /* 0x00000014241fb981 */ /* 0x000128000c1e1500 */
[----:B------:R-:W4:Y:S01]  /*48b0*/  @!P3 LDG.E.U16 R30, desc[UR20][R34.64] ;  /* 0x00000014221eb981 */ /* 0x000f22000c1e1500 */
[C---:B------:R-:W-:Y:S02]  /*48c0*/  VIADD R7, R58.reuse, 0xffffffac ;  /* 0xffffffac3a077836 */ /* 0x040fe40000000000 */
[----:B------:R-:W-:-:S03]  /*48d0*/  VIADD R5, R58, 0xffffff94 ;  /* 0xffffff943a057836 */ /* 0x000fc60000000000 */
[----:B------:R-:W-:Y:S02]  /*48e0*/  ISETP.GE.U32.AND P4, PT, R7, 0x7fffff2d, PT ;  /* 0x7fffff2d0700780c */ /* 0x000fe40003f86070 */
[----:B------:R-:W-:Y:S01]  /*48f0*/  ISETP.GE.U32.AND P5, PT, R5, 0x7fffff15, PT ;  /* 0x7fffff150500780c */ /* 0x000fe20003fa6070 */
[----:B------:R-:W-:Y:S01]  /*4900*/  IMAD R5, R66, 0x53, RZ ;  /* 0x0000005342057824 */ /* 0x000fe200078e02ff */
[----:B------:R-:W-:Y:S01]  /*4910*/  STL [R1+0x150], R16 ;  /* 0x0001501001007387 */ /* 0x000fe20000100800 */
[----:B------:R-:W-:Y:S01]  /*4920*/  VIADD R7, R58, 0xffffff9c ;  /* 0xffffff9c3a077836 */ /* 0x000fe20000000000 */
[----:B------:R-:W-:-:S04]  /*4930*/  PRMT R90, RZ, 0x7610, R90 ;  /* 0x00007610ff5a7816 */ /* 0x000fc8000000005a */
[----:B------:R-:W-:Y:S02]  /*4940*/  ISETP.GE.U32.AND P2, PT, R7, 0x7fffff1d, PT ;  /* 0x7fffff1d0700780c */ /* 0x000fe40003f46070 */
[----:B------:R-:W-:Y:S02]  /*4950*/  PRMT R83, RZ, 0x7610, R83 ;  /* 0x00007610ff537816 */ /* 0x000fe40000000053 */
[----:B------:R-:W-:Y:S02]  /*4960*/  PRMT R32, RZ, 0x7610, R32 ;  /* 0x00007610ff207816 */ /* 0x000fe40000000020 */
[----:B------:R-:W-:Y:S02]  /*4970*/  PRMT R28, RZ, 0x7610, R28 ;  /* 0x00007610ff1c7816 */ /* 0x000fe4000000001c */
[----:B------:R-:W-:Y:S02]  /*4980*/  PRMT R33, RZ, 0x7610, R33 ;  /* 0x00007610ff217816 */ /* 0x000fe40000000021 */
[----:B------:R-:W-:Y:S01]  /*4990*/  PRMT R29, RZ, 0x7610, R29 ;  /* 0x00007610ff1d7816 */ /* 0x000fe2000000001d */
[----:B---3--:R1:W-:Y:S04]  /*49a0*/  STL [R1+0x154], R17 ;  /* 0x0001541101007387 */ /* 0x0083e80000100800 */
[----:B--2---:R-:W-:Y:S04]  /*49b0*/  STL [R1+0x1b8], R86 ;  /* 0x0001b85601007387 */ /* 0x004fe80000100800 */
[----:B------:R2:W-:Y:S01]  /*49c0*/  STL [R1+0x1bc], R87 ;  /* 0x0001bc5701007387 */ /* 0x0005e20000100800 */
[----:B-1----:R-:W-:-:S04]  /*49d0*/  IMAD.WIDE R16, R5, 0x2, R64 ;  /* 0x0000000205107825 */ /* 0x002fc800078e0240 */
[----:B--2---:R-:W-:Y:S01]  /*49e0*/  IMAD.WIDE R86, R5, 0x2, R62 ;  /* 0x0000000205567825 */ /* 0x004fe200078e023e */
[----:B------:R1:W-:Y:S03]  /*49f0*/  STL.64 [R1+0x180], R16 ;  /* 0x0001801001007387 */ /* 0x0003e60000100a00 */
[----:B------:R-:W-:Y:S01]  /*4a00*/  VIADD R5, R58, 0xffffff84 ;  /* 0xffffff843a057836 */ /* 0x000fe20000000000 */
[----:B------:R-:W-:Y:S04]  /*4a10*/  STL.64 [R1+0x178], R86 ;  /* 0x0001785601007387 */ /* 0x000fe80000100a00 */
[----:B------:R-:W2:Y:S01]  /*4a20*/  @!P4 LDG.E.U16 R90, desc[UR20][R16.64] ;  /* 0x00000014105ac981 */ /* 0x000ea2000c1e1500 */
[----:B------:R-:W-:Y:S01]  /*4a30*/  ISETP.GE.U32.AND P3, PT, R5, 0x7fffff05, PT ;  /* 0x7fffff050500780c */ /* 0x000fe20003f66070 */
[----:B------:R-:W-:-:S02]  /*4a40*/  IMAD R5, R66, 0x63, RZ ;  /* 0x0000006342057824 */ /* 0x000fc400078e02ff */
[----:B------:R3:W2:Y:S04]  /*4a50*/  @!P4 LDG.E.U16 R83, desc[UR20][R86.64] ;  /* 0x000000145653c981 */ /* 0x0006a8000c1e1500 */
[----:B-1----:R-:W2:Y:S04]  /*4a60*/  LDL.LU.64 R16, [R1+0x1758] ;  /* 0x0017580001107983 */ /* 0x002ea80000300a00 */
[----:B------:R0:W-:Y:S04]  /*4a70*/  STL.64 [R1+0x100], R36 ;  /* 0x0001002401007387 */ /* 0x0001e80000100a00 */
[----:B------:R1:W-:Y:S04]  /*4a80*/  STL.64 [R1+0xf8], R34 ;  /* 0x0000f82201007387 */ /* 0x0003e80000100a00 */
[----:B----4-:R-:W-:Y:S01]  /*4a90*/  STL [R1+0x140], R30 ;  /* 0x0001401e01007387 */ /* 0x010fe20000100800 */
[----:B0-----:R-:W-:-:S03]  /*4aa0*/  IMAD R36, R66, 0x6b, RZ ;  /* 0x0000006b42247824 */ /* 0x001fc600078e02ff */
[----:B------:R0:W-:Y:S01]  /*4ab0*/  STL [R1+0x144], R31 ;  /* 0x0001441f01007387 */ /* 0x0001e20000100800 */
[----:B-1----:R-:W-:-:S04]  /*4ac0*/  IMAD.WIDE R34, R5, 0x2, R62 ;  /* 0x0000000205227825 */ /* 0x002fc800078e023e */
[--C-:B---3--:R-:W-:Y:S01]  /*4ad0*/  IMAD.WIDE R86, R5, 0x2, R64.reuse ;  /* 0x0000000205567825 */ /* 0x108fe200078e0240 */
[----:B------:R-:W3:Y:S03]  /*4ae0*/  @!P2 LDG.E.U16 R32, desc[UR20][R34.64] ;  /* 0x000000142220a981 */ /* 0x000ee6000c1e1500 */
[C---:B0-----:R-:W-:Y:S01]  /*4af0*/  IMAD.WIDE R30, R36.reuse, 0x2, R64 ;  /* 0x00000002241e7825 */ /* 0x041fe200078e0240 */
[----:B------:R-:W4:Y:S03]  /*4b00*/  @!P2 LDG.E.U16 R33, desc[UR20][R86.64] ;  /* 0x000000145621a981 */ /* 0x000f26000c1e1500 */
[----:B------:R-:W-:Y:S01]  /*4b10*/  IMAD.WIDE R36, R36, 0x2, R62 ;  /* 0x0000000224247825 */ /* 0x000fe200078e023e */
[----:B------:R-:W4:Y:S04]  /*4b20*/  @!P5 LDG.E.U16 R29, desc[UR20][R30.64] ;  /* 0x000000141e1dd981 */ /* 0x000f28000c1e1500 */
[----:B------:R-:W4:Y:S04]  /*4b30*/  @!P5 LDG.E.U16 R28, desc[UR20][R36.64] ;  /* 0x00000014241cd981 */ /* 0x000f28000c1e1500 */
[----:B------:R-:W-:Y:S01]  /*4b40*/  STL.64 [R1+0x80], R86 ;  /* 0x0000805601007387 */ /* 0x000fe20000100a00 */
[----:B------:R-:W-:-:S03]  /*4b50*/  VIADD R7, R58, 0xffffff8c ;  /* 0xffffff8c3a077836 */ /* 0x000fc60000000000 */
[----:B------:R-:W-:Y:S04]  /*4b60*/  STL.64 [R1+0x78], R34 ;  /* 0x0000782201007387 */ /* 0x000fe80000100a00 */
[----:B------:R-:W-:Y:S04]  /*4b70*/  STL.64 [R1], R30 ;  /* 0x0000001e01007387 */ /* 0x000fe80000100a00 */
[----:B------:R-:W-:Y:S04]  /*4b80*/  STL [R1+0x11e8], R36 ;  /* 0x0011e82401007387 */ /* 0x000fe80000100800 */
[----:B------:R-:W-:Y:S01]  /*4b90*/  STL [R1+0x1540], R36 ;  /* 0x0015402401007387 */ /* 0x000fe20000100800 */
[----:B------:R-:W-:-:S02]  /*4ba0*/  ISETP.GE.U32.AND P4, PT, R7, 0x7fffff0d, PT ;  /* 0x7fffff0d0700780c */ /* 0x000fc40003f86070 */
[----:B------:R-:W-:Y:S02]  /*4bb0*/  PRMT R7, RZ, 0x7610, R7 ;  /* 0x00007610ff077816 */ /* 0x000fe40000000007 */
[----:B------:R-:W-:Y:S02]  /*4bc0*/  PRMT R82, RZ, 0x7610, R82 ;  /* 0x00007610ff527816 */ /* 0x000fe40000000052 */
[----:B------:R-:W-:Y:S02]  /*4bd0*/  PRMT R2, RZ, 0x7610, R2 ;  /* 0x00007610ff027816 */ /* 0x000fe40000000002 */
[----:B------:R-:W-:Y:S01]  /*4be0*/  PRMT R3, RZ, 0x7610, R3 ;  /* 0x00007610ff037816 */ /* 0x000fe20000000003 */
[----:B--2---:R-:W-:Y:S04]  /*4bf0*/  STL [R1+0x14c], R90 ;  /* 0x00014c5a01007387 */ /* 0x004fe80000100800 */
[----:B------:R-:W-:Y:S04]  /*4c00*/  STL [R1+0x169c], R36 ;  /* 0x00169c2401007387 */ /* 0x000fe80000100800 */
[----:B------:R-:W-:Y:S04]  /*4c10*/  STL [R1+0x148], R83 ;  /* 0x0001485301007387 */ /* 0x000fe80000100800 */
[----:B------:R-:W-:Y:S04]  /*4c20*/  STL [R1+0x11e4], R37 ;  /* 0x0011e42501007387 */ /* 0x000fe80000100800 */
[----:B------:R-:W-:Y:S04]  /*4c30*/  STL [R1+0x14fc], R37 ;  /* 0x0014fc2501007387 */ /* 0x000fe80000100800 */
[----:B------:R-:W-:Y:S04]  /*4c40*/  STL [R1+0x16a0], R37 ;  /* 0x0016a02501007387 */ /* 0x000fe80000100800 */
[----:B---3--:R0:W-:Y:S02]  /*4c50*/  STL [R1+0x138], R32 ;  /* 0x0001382001007387 */ /* 0x0081e40000100800 */
[----:B0-----:R-:W-:-:S02]  /*4c60*/  IMAD R32, R66, 0x73, RZ ;  /* 0x0000007342207824 */ /* 0x001fc400078e02ff */
[----:B----4-:R0:W-:Y:S02]  /*4c70*/  STL [R1+0xd0], R28 ;  /* 0x0000d01c01007387 */ /* 0x0101e40000100800 */
[----:B------:R-:W-:Y:S02]  /*4c80*/  IMAD.WIDE R34, R32, 0x2, R64 ;  /* 0x0000000220227825 */ /* 0x000fe400078e0240 */
[----:B------:R1:W-:Y:S02]  /*4c90*/  STL [R1+0x13c], R33 ;  /* 0x00013c2101007387 */ /* 0x0003e40000100800 */
[----:B0-----:R-:W-:Y:S02]  /*4ca0*/  IMAD R28, R66, 0x7b, RZ ;  /* 0x0000007b421c7824 */ /* 0x001fe400078e02ff */
[----:B------:R0:W-:Y:S01]  /*4cb0*/  STL [R1+0xd4], R29 ;  /* 0x0000d41d01007387 */ /* 0x0001e20000100800 */
[----:B-1----:R-:W-:-:S03]  /*4cc0*/  IMAD.WIDE R32, R32, 0x2, R62 ;  /* 0x0000000220207825 */ /* 0x002fc600078e023e */
[----:B------:R-:W2:Y:S01]  /*4cd0*/  @!P4 LDG.E.U16 R82, desc[UR20][R34.64] ;  /* 0x000000142252c981 */ /* 0x000ea2000c1e1500 */
[----:B------:R-:W-:-:S03]  /*4ce0*/  IMAD.WIDE R30, R28, 0x2, R64 ;  /* 0x000000021c1e7825 */ /* 0x000fc600078e0240 */
[----:B------:R-:W3:Y:S01]  /*4cf0*/  @!P4 LDG.E.U16 R7, desc[UR20][R32.64] ;  /* 0x000000142007c981 */ /* 0x000ee2000c1e1500 */
[----:B0-----:R-:W-:-:S03]  /*4d00*/  IMAD.WIDE R28, R28, 0x2, R62 ;  /* 0x000000021c1c7825 */ /* 0x001fc600078e023e */
[----:B------:R-:W4:Y:S04]  /*4d10*/  @!P3 LDG.E.U16 R3, desc[UR20][R30.64] ;  /* 0x000000141e03b981 */ /* 0x000f28000c1e1500 */
[----:B------:R-:W4:Y:S04]  /*4d20*/  @!P3 LDG.E.U16 R2, desc[UR20][R28.64] ;  /* 0x000000141c02b981 */ /* 0x000f28000c1e1500 */
[----:B------:R-:W-:Y:S04]  /*4d30*/  STL [R1+0x11f0], R34 ;  /* 0x0011f02201007387 */ /* 0x000fe80000100800 */
[----:B------:R-:W-:Y:S04]  /*4d40*/  STL [R1+0x15c0], R34 ;  /* 0x0015c02201007387 */ /* 0x000fe80000100800 */
[----:B------:R-:W-:Y:S01]  /*4d50*/  STL [R1+0x11ec], R35 ;  /* 0x0011ec2301007387 */ /* 0x000fe20000100800 */
[----:B------:R-:W-:-:S03]  /*4d60*/  VIADD R5, R58, 0xfffffff3 ;  /* 0xfffffff33a057836 */ /* 0x000fc60000000000 */
[----:B------:R-:W-:Y:S04]  /*4d70*/  STL [R1+0x1580], R35 ;  /* 0x0015802301007387 */ /* 0x000fe80000100800 */
[----:B------:R-:W-:Y:S04]  /*4d80*/  STL [R1+0x11f8], R32 ;  /* 0x0011f82001007387 */ /* 0x000fe80000100800 */
[----:B------:R-:W-:Y:S01]  /*4d90*/  STL [R1+0x1644], R32 ;  /* 0x0016442001007387 */ /* 0x000fe20000100800 */
[----:B------:R-:W-:-:S03]  /*4da0*/  VIADD R6, R58, 0xfffffffb ;  /* 0xfffffffb3a067836 */ /* 0x000fc60000000000 */
[----:B------:R-:W-:Y:S04]  /*4db0*/  STL [R1+0x11f4], R33 ;  /* 0x0011f42101007387 */ /* 0x000fe80000100800 */
[----:B------:R-:W-:Y:S01]  /*4dc0*/  STL [R1+0x1610], R33 ;  /* 0x0016102101007387 */ /* 0x000fe20000100800 */
[----:B------:R-:W-:-:S03]  /*4dd0*/  ISETP.GE.U32.AND P5, PT, R5, 0x7fffff74, PT ;  /* 0x7fffff740500780c */ /* 0x000fc60003fa6070 */
[----:B------:R-:W-:Y:S01]  /*4de0*/  STL [R1+0x1638], R33 ;  /* 0x0016382101007387 */ /* 0x000fe20000100800 */
[----:B------:R-:W-:-:S03]  /*4df0*/  VIADD R5, R58, 0xffffffe3 ;  /* 0xffffffe33a057836 */ /* 0x000fc60000000000 */
[----:B------:R-:W-:Y:S04]  /*4e00*/  STL [R1+0x1200], R30 ;  /* 0x0012001e01007387 */ /* 0x000fe80000100800 */
[----:B------:R-:W-:Y:S01]  /*4e10*/  STL [R1+0x11fc], R31 ;  /* 0x0011fc1f01007387 */ /* 0x000fe20000100800 */
[----:B------:R-:W-:-:S03]  /*4e20*/  ISETP.GE.U32.AND P2, PT, R6, 0x7fffff7c, PT ;  /* 0x7fffff7c0600780c */ /* 0x000fc60003f46070 */
[----:B------:R-:W-:Y:S04]  /*4e30*/  STL [R1+0x1374], R31 ;  /* 0x0013741f01007387 */ /* 0x000fe80000100800 */
[----:B------:R-:W-:Y:S04]  /*4e40*/  STL [R1+0x16a4], R31 ;  /* 0x0016a41f01007387 */ /* 0x000fe80000100800 */
[----:B------:R-:W-:Y:S01]  /*4e50*/  STL [R1+0x1208], R28 ;  /* 0x0012081c01007387 */ /* 0x000fe20000100800 */
[----:B------:R-:W-:-:S03]  /*4e60*/  ISETP.GE.U32.AND P3, PT, R5, 0x7fffff64, PT ;  /* 0x7fffff640500780c */ /* 0x000fc60003f66070 */
[----:B------:R-:W-:Y:S01]  /*4e70*/  STL [R1+0x1384], R28 ;  /* 0x0013841c01007387 */ /* 0x000fe20000100800 */
[----:B------:R-:W-:-:S03]  /*4e80*/  IMAD.SHL.U32 R5, R66, 0x4, RZ ;  /* 0x0000000442057824 */ /* 0x000fc600078e00ff */
[----:B------:R-:W-:Y:S04]  /*4e90*/  STL [R1+0x16a8], R28 ;  /* 0x0016a81c01007387 */ /* 0x000fe80000100800 */
[----:B------:R-:W-:Y:S01]  /*4ea0*/  STL [R1+0x1204], R29 ;  /* 0x0012041d01007387 */ /* 0x000fe20000100800 */
[----:B------:R-:W-:-:S03]  /*4eb0*/  VIADD R6, R58, 0xffffffeb ;  /* 0xffffffeb3a067836 */ /* 0x000fc60000000000 */
[----:B------:R-:W-:Y:S01]  /*4ec0*/  STL [R1+0x137c], R29 ;  /* 0x00137c1d01007387 */ /* 0x000fe20000100800 */
[----:B------:R-:W-:-:S03]  /*4ed0*/  PRMT R88, RZ, 0x7610, R88 ;  /* 0x00007610ff587816 */ /* 0x000fc60000000058 */
[----:B------:R-:W-:Y:S01]  /*4ee0*/  STL [R1+0x16ac], R29 ;  /* 0x0016ac1d01007387 */ /* 0x000fe20000100800 */
[----:B------:R-:W-:Y:S01]  /*4ef0*/  PRMT R89, RZ, 0x7610, R89 ;  /* 0x00007610ff597816 */ /* 0x000fe20000000059 */
[----:B------:R-:W-:Y:S01]  /*4f00*/  IMAD.WIDE R90, R5, 0x2, R62 ;  /* 0x00000002055a7825 */ /* 0x000fe200078e023e */
[----:B------:R-:W-:-:S03]  /*4f10*/  ISETP.GE.U32.AND P4, PT, R6, 0x7fffff6c, PT ;  /* 0x7fffff6c0600780c */ /* 0x000fc60003f86070 */
[----:B------:R-:W-:Y:S01]  /*4f20*/  IMAD R6, R66, 0xc, RZ ;  /* 0x0000000c42067824 */ /* 0x000fe200078e02ff */
[----:B------:R-:W4:Y:S01]  /*4f30*/  @!P2 LDG.E.U16 R88, desc[UR20][R90.64] ;  /* 0x000000145a58a981 */ /* 0x000f22000c1e1500 */
[----:B------:R-:W-:Y:S02]  /*4f40*/  PRMT R52, RZ, 0x7610, R52 ;  /* 0x00007610ff347816 */ /* 0x000fe40000000034 */
[----:B------:R-:W-:Y:S01]  /*4f50*/  PRMT R53, RZ, 0x7610, R53 ;  /* 0x00007610ff357816 */ /* 0x000fe20000000035 */
[----:B------:R-:W-:-:S05]  /*4f60*/  IMAD.WIDE R86, R6, 0x2, R64 ;  /* 0x0000000206567825 */ /* 0x000fca00078e0240 */
[----:B------:R0:W4:Y:S04]  /*4f70*/  @!P5 LDG.E.U16 R53, desc[UR20][R86.64] ;  /* 0x000000145635d981 */ /* 0x000128000c1e1500 */
[----:B---3--:R-:W-:Y:S04]  /*4f80*/  STL [R1+0x2c8], R7 ;  /* 0x0002c80701007387 */ /* 0x008fe80000100800 */
[----:B--2---:R1:W-:Y:S04]  /*4f90*/  STL [R1+0x2cc], R82 ;  /* 0x0002cc5201007387 */ /* 0x0043e80000100800 */
[----:B----4-:R-:W-:Y:S04]  /*4fa0*/  STL [R1+0x2c0], R2 ;  /* 0x0002c00201007387 */ /* 0x010fe80000100800 */
[----:B------:R2:W-:Y:S01]  /*4fb0*/  STL [R1+0x2c4], R3 ;  /* 0x0002c40301007387 */ /* 0x0005e20000100800 */
[----:B-1----:R-:W-:-:S05]  /*4fc0*/  IMAD.WIDE R82, R6, 0x2, R62 ;  /* 0x0000000206527825 */ /* 0x002fca00078e023e */
[----:B------:R1:W3:Y:S01]  /*4fd0*/  @!P5 LDG.E.U16 R52, desc[UR20][R82.64] ;  /* 0x000000145234d981 */ /* 0x0002e2000c1e1500 */
[----:B--2---:R-:W-:-:S05]  /*4fe0*/  IMAD.WIDE R2, R5, 0x2, R64 ;  /* 0x0000000205027825 */ /* 0x004fca00078e0240 */
[----:B------:R-:W2:Y:S01]  /*4ff0*/  @!P2 LDG.E.U16 R89, desc[UR20][R2.64] ;  /* 0x000000140259a981 */ /* 0x000ea2000c1e1500 */
[----:B------:R-:W-:-:S03]  /*5000*/  VIADD R5, R58, 0xffffffd3 ;  /* 0xffffffd33a057836 */ /* 0x000fc60000000000 */
[----:B------:R4:W-:Y:S02]  /*5010*/  STL.64 [R1+0x678], R2 ;  /* 0x0006780201007387 */ /* 0x0009e40000100a00 */
[----:B------:R-:W-:Y:S02]  /*5020*/  ISETP.GE.U32.AND P5, PT, R5, 0x7fffff54, PT ;  /* 0x7fffff540500780c */ /* 0x000fe40003fa6070 */
[----:B------:R0:W-:Y:S01]  /*5030*/  STL.64 [R1+0x670], R90 ;  /* 0x0006705a01007387 */ /* 0x0001e20000100a00 */
[----:B------:R-:W-:-:S03]  /*5040*/  IMAD R5, R66, 0x14, RZ ;  /* 0x0000001442057824 */ /* 0x000fc600078e02ff */
[----:B----4-:R-:W4:Y:S04]  /*5050*/  LDL.LU.64 R2, [R1+0x1750] ;  /* 0x0017500001027983 */ /* 0x010f280000300a00 */
[----:B0-----:R-:W4:Y:S04]  /*5060*/  LDL.LU.64 R90, [R1+0x1748] ;  /* 0x00174800015a7983 */ /* 0x001f280000300a00 */
        /* <DEDUP_REMOVED lines=9> */
[----:B------:R-:W4:Y:S04]  /*5100*/  @!P4 LDG.E.U16 R92, desc[UR20][R86.64] ;  /* 0x00000014565cc981 */ /* 0x000f28000c1e1500 */
[----:B------:R0:W4:Y:S04]  /*5110*/  @!P3 LDG.E.U16 R35, desc[UR20][R82.64] ;  /* 0x000000145223b981 */ /* 0x000128000c1e1500 */
[----:B------:R-:W-:Y:S04]  /*5120*/  STL [R1+0x3dc], R88 ;  /* 0x0003dc5801007387 */ /* 0x000fe80000100800 */
[----:B--2---:R1:W-:Y:S02]  /*5130*/  STL [R1+0x440], R89 ;  /* 0x0004405901007387 */ /* 0x0043e40000100800 */
[----:B-1----:R-:W-:-:S05]  /*5140*/  IMAD.WIDE R88, R5, 0x2, R64 ;  /* 0x0000000205587825 */ /* 0x002fca00078e0240 */
[----:B------:R-:W-:Y:S04]  /*5150*/  STL.64 [R1+0x578], R88 ;  /* 0x0005785801007387 */ /* 0x000fe80000100a00 */
[----:B---3--:R-:W-:Y:S04]  /*5160*/  STL [R1+0x3d4], R52 ;  /* 0x0003d43401007387 */ /* 0x008fe80000100800 */
[----:B------:R1:W-:Y:S04]  /*5170*/  STL [R1+0x3d8], R53 ;  /* 0x0003d83501007387 */ /* 0x0003e80000100800 */
[----:B------:R-:W2:Y:S01]  /*5180*/  @!P4 LDG.E.U16 R93, desc[UR20][R88.64] ;  /* 0x00000014585dc981 */ /* 0x000ea2000c1e1500 */
[----:B-1----:R-:W-:-:S05]  /*5190*/  IMAD.WIDE R52, R6, 0x2, R62 ;  /* 0x0000000206347825 */ /* 0x002fca00078e023e */
[----:B------:R1:W3:Y:S01]  /*51a0*/  @!P3 LDG.E.U16 R34, desc[UR20][R52.64] ;  /* 0x000000143422b981 */ /* 0x0002e2000c1e1500 */
[----:B------:R-:W-:-:S03]  /*51b0*/  IADD3 R5, PT, PT, R58, -0x3d, RZ ;  /* 0xffffffc33a057810 */ /* 0x000fc60007ffe0ff */
[----:B------:R0:W-:Y:S01]  /*51c0*/  STL.64 [R1+0x570], R86 ;  /* 0x0005705601007387 */ /* 0x0001e20000100a00 */
[----:B------:R-:W-:Y:S01]  /*51d0*/  ISETP.GE.U32.AND P3, PT, R5, 0x7fffff44, PT ;  /* 0x7fffff440500780c */ /* 0x000fe20003f66070 */
[C---:B------:R-:W-:Y:S02]  /*51e0*/  IMAD R5, R66.reuse, 0x24, RZ ;  /* 0x0000002442057824 */ /* 0x040fe400078e02ff */
[----:B------:R-:W3:Y:S01]  /*51f0*/  LDL.LU.64 R88, [R1+0x1740] ;  /* 0x0017400001587983 */ /* 0x000ee20000300a00 */
[----:B------:R-:W-:-:S03]  /*5200*/  IMAD R6, R66, 0x2c, RZ ;  /* 0x0000002c42067824 */ /* 0x000fc600078e02ff */
[----:B0-----:R-:W3:Y:S04]  /*5210*/  LDL.LU.64 R86, [R1+0x1738] ;  /* 0x0017380001567983 */ /* 0x001ee80000300a00 */
[----:B------:R0:W-:Y:S04]  /*5220*/  STL.64 [R1+0x4f8], R82 ;  /* 0x0004f85201007387 */ /* 0x0001e80000100a00 */
[----:B------:R1:W-:Y:S04]  /*5230*/  STL.64 [R1+0x4f0], R52 ;  /* 0x0004f03401007387 */ /* 0x0003e80000100a00 */
[----:B----4-:R-:W-:Y:S01]  /*5240*/  STL [R1+0x3cc], R92 ;  /* 0x0003cc5c01007387 */ /* 0x010fe20000100800 */
[----:B0-----:R-:W-:Y:S01]  /*5250*/  IMAD.WIDE R82, R5, 0x2, R64 ;  /* 0x0000000205527825 */ /* 0x001fe200078e0240 */
[----:B------:R-:W-:-:S02]  /*5260*/  PRMT R26, RZ, 0x7610, R26 ;  /* 0x00007610ff1a7816 */ /* 0x000fc4000000001a */
[----:B------:R-:W-:Y:S01]  /*5270*/  PRMT R27, RZ, 0x7610, R27 ;  /* 0x00007610ff1b7816 */ /* 0x000fe2000000001b */
[----:B-1----:R-:W-:-:S05]  /*5280*/  IMAD.WIDE R52, R6, 0x2, R64 ;  /* 0x0000000206347825 */ /* 0x002fca00078e0240 */
[----:B------:R-:W4:Y:S04]  /*5290*/  @!P5 LDG.E.U16 R27, desc[UR20][R52.64] ;  /* 0x00000014341bd981 */ /* 0x000f28000c1e1500 */
[----:B--2---:R-:W-:Y:S04]  /*52a0*/  STL [R1+0x3d0], R93 ;  /* 0x0003d05d01007387 */ /* 0x004fe80000100800 */
[----:B------:R-:W-:Y:S04]  /*52b0*/  STL.64 [R1+0x478], R82 ;  /* 0x0004785201007387 */ /* 0x000fe80000100a00 */
[----:B---3--:R-:W-:Y:S04]  /*52c0*/  STL [R1+0x3c4], R34 ;  /* 0x0003c42201007387 */ /* 0x008fe80000100800 */
[----:B------:R0:W-:Y:S02]  /*52d0*/  STL [R1+0x3c8], R35 ;  /* 0x0003c82301007387 */ /* 0x0001e40000100800 */
[----:B0-----:R-:W-:-:S05]  /*52e0*/  IMAD.WIDE R34, R6, 0x2, R62 ;  /* 0x0000000206227825 */ /* 0x001fca00078e023e */
[----:B------:R-:W2:Y:S01]  /*52f0*/  @!P5 LDG.E.U16 R26, desc[UR20][R34.64] ;  /* 0x00000014221ad981 */ /* 0x000ea2000c1e1500 */
[----:B------:R-:W-:-:S05]  /*5300*/  VIADD R7, R58, 0xffffffdb ;  /* 0xffffffdb3a077836 */ /* 0x000fca0000000000 */
[----:B------:R-:W-:Y:S01]  /*5310*/  ISETP.GE.U32.AND P2, PT, R7, 0x7fffff5c, PT ;  /* 0x7fffff5c0700780c */ /* 0x000fe20003f46070 */
[----:B------:R-:W-:Y:S02]  /*5320*/  VIADD R7, R58, 0xffffffcb ;  /* 0xffffffcb3a077836 */ /* 0x000fe40000000000 */
[----:B------:R-:W-:Y:S01]  /*5330*/  IMAD.WIDE R92, R5, 0x2, R62 ;  /* 0x00000002055c7825 */ /* 0x000fe200078e023e */
[----:B------:R-:W-:-:S03]  /*5340*/  PRMT R57, RZ, 0x7610, R57 ;  /* 0x00007610ff397816 */ /* 0x000fc60000000039 */
[----:B------:R-:W-:Y:S01]  /*5350*/  VIADD R5, R58, 0xffffffb3 ;  /* 0xffffffb33a057836 */ /* 0x000fe20000000000 */
[----:B------:R-:W-:Y:S01]  /*5360*/  ISETP.GE.U32.AND P4, PT, R7, 0x7fffff4c, PT ;  /* 0x7fffff4c0700780c */ /* 0x000fe20003f86070 */
[----:B------:R0:W-:Y:S03]  /*5370*/  STL.64 [R1+0x470], R92 ;  /* 0x0004705c01007387 */ /* 0x0001e60000100a00 */
[----:B------:R-:W-:Y:S01]  /*5380*/  ISETP.GE.U32.AND P5, PT, R5, 0x7fffff34, PT ;  /* 0x7fffff340500780c */ /* 0x000fe20003fa6070 */
[----:B------:R-:W-:Y:S01]  /*5390*/  IMAD R5, R66, 0x34, RZ ;  /* 0x0000003442057824 */ /* 0x000fe200078e02ff */
[----:B------:R-:W3:Y:S01]  /*53a0*/  @!P2 LDG.E.U16 R69, desc[UR20][R82.64] ;  /* 0x000000145245a981 */ /* 0x000ee2000c1e1500 */
[----:B------:R-:W-:Y:S02]  /*53b0*/  PRMT R50, RZ, 0x7610, R50 ;  /* 0x00007610ff327816 */ /* 0x000fe40000000032 */
[----:B------:R-:W-:Y:S01]  /*53c0*/  PRMT R51, RZ, 0x7610, R51 ;  /* 0x00007610ff337816 */ /* 0x000fe20000000033 */
[----:B------:R0:W3:Y:S04]  /*53d0*/  @!P2 LDG.E.U16 R57, desc[UR20][R92.64] ;  /* 0x000000145c39a981 */ /* 0x0000e8000c1e1500 */
[----:B------:R-:W3:Y:S04]  /*53e0*/  LDL.LU.64 R82, [R1+0x1730] ;  /* 0x0017300001527983 */ /* 0x000ee80000300a00 */
[----:B------:R1:W-:Y:S01]  /*53f0*/  STL.64 [R1+0x3f8], R52 ;  /* 0x0003f83401007387 */ /* 0x0003e20000100a00 */
[----:B0-----:R-:W-:-:S03]  /*5400*/  IMAD.WIDE R92, R5, 0x2, R64 ;  /* 0x00000002055c7825 */ /* 0x001fc600078e0240 */
[----:B------:R0:W-:Y:S01]  /*5410*/  STL.64 [R1+0x3f0], R34 ;  /* 0x0003f02201007387 */ /* 0x0001e20000100a00 */
[----:B------:R-:W-:Y:S02]  /*5420*/  IMAD R6, R66, 0x3c, RZ ;  /* 0x0000003c42067824 */ /* 0x000fe400078e02ff */
[----:B-1----:R-:W-:Y:S01]  /*5430*/  IMAD.WIDE R52, R5, 0x2, R62 ;  /* 0x0000000205347825 */ /* 0x002fe200078e023e */
[----:B------:R-:W-:Y:S01]  /*5440*/  STL.64 [R1+0x378], R92 ;  /* 0x0003785c01007387 */ /* 0x000fe20000100a00 */
[----:B------:R-:W-:-:S03]  /*5450*/  PRMT R24, RZ, 0x7610, R24 ;  /* 0x00007610ff187816 */ /* 0x000fc60000000018 */
[----:B------:R-:W3:Y:S01]  /*5460*/  @!P4 LDG.E.U16 R50, desc[UR20][R52.64] ;  /* 0x000000143432c981 */ /* 0x000ee2000c1e1500 */
[----:B------:R-:W-:-:S03]  /*5470*/  PRMT R25, RZ, 0x7610, R25 ;  /* 0x00007610ff197816 */ /* 0x000fc60000000019 */
[----:B------:R-:W3:Y:S01]  /*5480*/  @!P4 LDG.E.U16 R51, desc[UR20][R92.64] ;  /* 0x000000145c33c981 */ /* 0x000ee2000c1e1500 */
[----:B0-----:R-:W-:-:S05]  /*5490*/  IMAD.WIDE R34, R6, 0x2, R64 ;  /* 0x0000000206227825 */ /* 0x001fca00078e0240 */
[----:B------:R-:W3:Y:S04]  /*54a0*/  @!P3 LDG.E.U16 R25, desc[UR20][R34.64] ;  /* 0x000000142219b981 */ /* 0x000ee8000c1e1500 */
[----:B--2---:R-:W-:Y:S04]  /*54b0*/  STL [R1+0x354], R26 ;  /* 0x0003541a01007387 */ /* 0x004fe80000100800 */
[----:B----4-:R0:W-:Y:S02]  /*54c0*/  STL [R1+0x358], R27 ;  /* 0x0003581b01007387 */ /* 0x0101e40000100800 */
[----:B0-----:R-:W-:-:S05]  /*54d0*/  IMAD.WIDE R26, R6, 0x2, R62 ;  /* 0x00000002061a7825 */ /* 0x001fca00078e023e */
[----:B------:R0:W2:Y:S01]  /*54e0*/  @!P3 LDG.E.U16 R24, desc[UR20][R26.64] ;  /* 0x000000141a18b981 */ /* 0x0000a2000c1e1500 */
[----:B------:R-:W-:-:S03]  /*54f0*/  VIADD R5, R58, 0xffffffa3 ;  /* 0xffffffa33a057836 */ /* 0x000fc60000000000 */
[----:B------:R-:W-:Y:S02]  /*5500*/  STL.64 [R1+0x370], R52 ;  /* 0x0003703401007387 */ /* 0x000fe40000100a00 */
[----:B------:R-:W-:Y:S02]  /*5510*/  ISETP.GE.U32.AND P3, PT, R5, 0x7fffff24, PT ;  /* 0x7fffff240500780c */ /* 0x000fe40003f66070 */
[----:B------:R-:W-:Y:S01]  /*5520*/  STL.64 [R1+0x2f0], R34 ;  /* 0x0002f02201007387 */ /* 0x000fe20000100a00 */
[----:B------:R-:W-:-:S03]  /*5530*/  IMAD R5, R66, 0x44, RZ ;  /* 0x0000004442057824 */ /* 0x000fc600078e02ff */
[----:B------:R-:W-:Y:S04]  /*5540*/  STL.64 [R1+0x2e8], R26 ;  /* 0x0002e81a01007387 */ /* 0x000fe80000100a00 */
[----:B---3--:R-:W-:Y:S04]  /*5550*/  STL [R1+0x3c0], R69 ;  /* 0x0003c04501007387 */ /* 0x008fe80000100800 */
[----:B------:R-:W-:Y:S01]  /*5560*/  STL [R1+0x35c], R57 ;  /* 0x00035c3901007387 */ /* 0x000fe20000100800 */
[----:B------:R-:W-:Y:S01]  /*5570*/  IMAD R6, R66, 0x4c, RZ ;  /* 0x0000004c42067824 */ /* 0x000fe200078e02ff */
[----:B------:R-:W-:-:S02]  /*5580*/  PRMT R22, RZ, 0x7610, R22 ;  /* 0x00007610ff167816 */ /* 0x000fc40000000016 */
[----:B------:R-:W-:Y:S04]  /*5590*/  STL [R1+0x344], R50 ;  /* 0x0003443201007387 */ /* 0x000fe80000100800 */
[----:B------:R1:W-:Y:S01]  /*55a0*/  STL [R1+0x348], R51 ;  /* 0x0003483301007387 */ /* 0x0003e20000100800 */
[----:B------:R-:W-:Y:S01]  /*55b0*/  PRMT R23, RZ, 0x7610, R23 ;  /* 0x00007610ff177816 */ /* 0x000fe20000000017 */
[----:B-1----:R-:W-:-:S05]  /*55c0*/  IMAD.WIDE R50, R5, 0x2, R64 ;  /* 0x0000000205327825 */ /* 0x002fca00078e0240 */
[----:B------:R-:W-:Y:S01]  /*55d0*/  STL.64 [R1+0x270], R50 ;  /* 0x0002703201007387 */ /* 0x000fe20000100a00 */
[----:B0-----:R-:W-:-:S05]  /*55e0*/  IMAD.WIDE R26, R6, 0x2, R64 ;  /* 0x00000002061a7825 */ /* 0x001fca00078e0240 */
[----:B------:R-:W3:Y:S04]  /*55f0*/  @!P5 LDG.E.U16 R23, desc[UR20][R26.64] ;  /* 0x000000141a17d981 */ /* 0x000ee8000c1e1500 */
[----:B--2---:R-:W-:Y:S04]  /*5600*/  STL [R1+0x6b4], R24 ;  /* 0x0006b41801007387 */ /* 0x004fe80000100800 */
[----:B------:R0:W-:Y:S02]  /*5610*/  STL [R1+0x2d0], R25 ;  /* 0x0002d01901007387 */ /* 0x0001e40000100800 */
[----:B0-----:R-:W-:-:S05]  /*5620*/  IMAD.WIDE R24, R6, 0x2, R62 ;  /* 0x0000000206187825 */ /* 0x001fca00078e023e */
[----:B------:R-:W2:Y:S01]  /*5630*/  @!P5 LDG.E.U16 R22, desc[UR20][R24.64] ;  /* 0x000000141816d981 */ /* 0x000ea2000c1e1500 */
[----:B------:R-:W-:Y:S02]  /*5640*/  VIADD R7, R58, 0xffffffbb ;  /* 0xffffffbb3a077836 */ /* 0x000fe40000000000 */
[----:B------:R-:W-:-:S03]  /*5650*/  IMAD.WIDE R34, R5, 0x2, R62 ;  /* 0x0000000205227825 */ /* 0x000fc600078e023e */
[----:B------:R-:W-:Y:S01]  /*5660*/  ISETP.GE.U32.AND P2, PT, R7, 0x7fffff3c, PT ;  /* 0x7fffff3c0700780c */ /* 0x000fe20003f46070 */
[----:B------:R-:W-:Y:S01]  /*5670*/  VIADD R5, R58, 0xffffff93 ;  /* 0xffffff933a057836 */ /* 0x000fe20000000000 */
[----:B------:R-:W-:-:S04]  /*5680*/  PRMT R33, RZ, 0x7610, R33 ;  /* 0x00007610ff217816 */ /* 0x000fc80000000021 */
[----:B------:R-:W-:Y:S01]  /*5690*/  ISETP.GE.U32.AND P5, PT, R5, 0x7fffff14, PT ;  /* 0x7fffff140500780c */ /* 0x000fe20003fa6070 */
[C---:B------:R-:W-:Y:S01]  /*56a0*/  IMAD R5, R66.reuse, 0x54, RZ ;  /* 0x0000005442057824 */ /* 0x040fe200078e02ff */
[----:B------:R0:W-:Y:S05]  /*56b0*/  STL.64 [R1+0x268], R34 ;  /* 0x0002682201007387 */ /* 0x0001ea0000100a00 */
[----:B------:R0:W4:Y:S01]  /*56c0*/  @!P2 LDG.E.U16 R33, desc[UR20][R34.64] ;  /* 0x000000142221a981 */ /* 0x000122000c1e1500 */
[----:B------:R-:W-:Y:S01]  /*56d0*/  IMAD R6, R66, 0x5c, RZ ;  /* 0x0000005c42067824 */ /* 0x000fe200078e02ff */
[----:B------:R-:W-:Y:S02]  /*56e0*/  PRMT R49, RZ, 0x7610, R49 ;  /* 0x00007610ff317816 */ /* 0x000fe40000000031 */
[----:B------:R-:W-:Y:S01]  /*56f0*/  STL.64 [R1+0x1f0], R26 ;  /* 0x0001f01a01007387 */ /* 0x000fe20000100a00 */
[----:B0-----:R-:W-:-:S03]  /*5700*/  IMAD.WIDE R34, R5, 0x2, R64 ;  /* 0x0000000205227825 */ /* 0x001fc600078e0240 */
[----:B------:R0:W-:Y:S01]  /*5710*/  STL.64 [R1+0x1e8], R24 ;  /* 0x0001e81801007387 */ /* 0x0001e20000100a00 */
[----:B------:R-:W-:-:S03]  /*5720*/  PRMT R18, RZ, 0x7610, R18 ;  /* 0x00007610ff127816 */ /* 0x000fc60000000012 */
[----:B------:R-:W-:Y:S01]  /*5730*/  STL.64 [R1+0x170], R34 ;  /* 0x0001702201007387 */ /* 0x000fe20000100a00 */
[----:B------:R-:W-:Y:S01]  /*5740*/  VIADD R7, R58, 0xffffffab ;  /* 0xffffffab3a077836 */ /* 0x000fe20000000000 */
[----:B------:R-:W-:Y:S02]  /*5750*/  PRMT R19, RZ, 0x7610, R19 ;  /* 0x00007610ff137816 */ /* 0x000fe40000000013 */
[----:B------:R-:W4:Y:S01]  /*5760*/  @!P2 LDG.E.U16 R49, desc[UR20][R50.64] ;  /* 0x000000143231a981 */ /* 0x000f22000c1e1500 */
[----:B0-----:R-:W-:Y:S01]  /*5770*/  IMAD.WIDE R24, R6, 0x2, R64 ;  /* 0x0000000206187825 */ /* 0x001fe200078e0240 */
[----:B------:R-:W-:-:S04]  /*5780*/  ISETP.GE.U32.AND P4, PT, R7, 0x7fffff2c, PT ;  /* 0x7fffff2c0700780c */ /* 0x000fc80003f86070 */
[----:B------:R-:W4:Y:S01]  /*5790*/  @!P3 LDG.E.U16 R19, desc[UR20][R24.64] ;  /* 0x000000141813b981 */ /* 0x000f22000c1e1500 */
[----:B------:R-:W-:Y:S01]  /*57a0*/  VIADD R7, R58, 0xffffff9b ;  /* 0xffffff9b3a077836 */ /* 0x000fe20000000000 */
[----:B------:R-:W-:Y:S01]  /*57b0*/  PRMT R32, RZ, 0x7610, R32 ;  /* 0x00007610ff207816 */ /* 0x000fe20000000020 */
[----:B------:R-:W-:Y:S01]  /*57c0*/  IMAD.WIDE R26, R5, 0x2, R62 ;  /* 0x00000002051a7825 */ /* 0x000fe200078e023e */
[----:B------:R-:W-:-:S03]  /*57d0*/  PRMT R21, RZ, 0x7610, R21 ;  /* 0x00007610ff157816 */ /* 0x000fc60000000015 */
[----:B------:R-:W-:Y:S01]  /*57e0*/  VIADD R5, R58, 0xffffff83 ;  /* 0xffffff833a057836 */ /* 0x000fe20000000000 */
[----:B------:R-:W-:Y:S01]  /*57f0*/  ISETP.GE.U32.AND P2, PT, R7, 0x7fffff1c, PT ;  /* 0x7fffff1c0700780c */ /* 0x000fe20003f46070 */
[----:B------:R-:W4:Y:S01]  /*5800*/  @!P4 LDG.E.U16 R32, desc[UR20][R34.64] ;  /* 0x000000142220c981 */ /* 0x000f22000c1e1500 */
[----:B------:R-:W-:-:S03]  /*5810*/  PRMT R20, RZ, 0x7610, R20 ;  /* 0x00007610ff147816 */ /* 0x000fc60000000014 */
[----:B------:R-:W4:Y:S04]  /*5820*/  @!P4 LDG.E.U16 R21, desc[UR20][R26.64] ;  /* 0x000000141a15c981 */ /* 0x000f28000c1e1500 */
[----:B--2---:R-:W-:Y:S04]  /*5830*/  STL [R1+0x4c8], R22 ;  /* 0x0004c81601007387 */ /* 0x004fe80000100800 */
[----:B---3--:R0:W-:Y:S02]  /*5840*/  STL [R1+0x4cc], R23 ;  /* 0x0004cc1701007387 */ /* 0x0081e40000100800 */
[----:B0-----:R-:W-:-:S05]  /*5850*/  IMAD.WIDE R22, R6, 0x2, R62 ;  /* 0x0000000206167825 */ /* 0x001fca00078e023e */
[----:B------:R0:W2:Y:S01]  /*5860*/  @!P3 LDG.E.U16 R18, desc[UR20][R22.64] ;  /* 0x000000141612b981 */ /* 0x0000a2000c1e1500 */
[----:B------:R-:W-:Y:S01]  /*5870*/  ISETP.GE.U32.AND P3, PT, R5, 0x7fffff04, PT ;  /* 0x7fffff040500780c */ /* 0x000fe20003f66070 */
[----:B------:R-:W-:Y:S02]  /*5880*/  IMAD R5, R66, 0x64, RZ ;  /* 0x0000006442057824 */ /* 0x000fe400078e02ff */
[----:B------:R-:W-:Y:S04]  /*5890*/  STL.64 [R1+0x168], R26 ;  /* 0x0001681a01007387 */ /* 0x000fe80000100a00 */
[----:B------:R-:W-:Y:S04]  /*58a0*/  STL.64 [R1+0xf0], R24 ;  /* 0x0000f01801007387 */ /* 0x000fe80000100a00 */
[----:B------:R0:W-:Y:S02]  /*58b0*/  STL.64 [R1+0xe8], R22 ;  /* 0x0000e81601007387 */ /* 0x0001e40000100a00 */
[----:B0-----:R-:W-:-:S05]  /*58c0*/  IMAD.WIDE R22, R5, 0x2, R64 ;  /* 0x0000000205167825 */ /* 0x001fca00078e0240 */
[----:B------:R-:W3:Y:S01]  /*58d0*/  @!P2 LDG.E.U16 R20, desc[UR20][R22.64] ;  /* 0x000000141614a981 */ /* 0x000ee2000c1e1500 */
[----:B------:R-:W-:-:S03]  /*58e0*/  IMAD R24, R66, 0x6c, RZ ;  /* 0x0000006c42187824 */ /* 0x000fc600078e02ff */
[----:B----4-:R-:W-:Y:S04]  /*58f0*/  STL [R1+0x4d4], R49 ;  /* 0x0004d43101007387 */ /* 0x010fe80000100800 */
[----:B------:R-:W-:Y:S01]  /*5900*/  STL [R1+0x4d0], R33 ;  /* 0x0004d02101007387 */ /* 0x000fe20000100800 */
[----:B------:R-:W-:-:S04]  /*5910*/  IMAD.WIDE R26, R24, 0x2, R64 ;  /* 0x00000002181a7825 */ /* 0x000fc800078e0240 */
[----:B------:R-:W-:-:S04]  /*5920*/  IMAD.WIDE R24, R24, 0x2, R62 ;  /* 0x0000000218187825 */ /* 0x000fc800078e023e */
[C---:B------:R-:W-:Y:S01]  /*5930*/  VIADD R7, R58.reuse, 0xffffff8b ;  /* 0xffffff8b3a077836 */ /* 0x040fe20000000000 */
[----:B------:R-:W-:Y:S02]  /*5940*/  PRMT R16, RZ, 0x7610, R16 ;  /* 0x00007610ff107816 */ /* 0x000fe40000000010 */
[----:B------:R-:W-:Y:S02]  /*5950*/  PRMT R17, RZ, 0x7610, R17 ;  /* 0x00007610ff117816 */ /* 0x000fe40000000011 */
[----:B------:R-:W-:Y:S01]  /*5960*/  PRMT R30, RZ, 0x7610, R30 ;  /* 0x00007610ff1e7816 */ /* 0x000fe2000000001e */
[----:B------:R-:W-:Y:S01]  /*5970*/  VIADD R6, R58, 0xfffffffa ;  /* 0xfffffffa3a067836 */ /* 0x000fe20000000000 */
[----:B------:R-:W-:Y:S01]  /*5980*/  ISETP.GE.U32.AND P4, PT, R7, 0x7fffff0c, PT ;  /* 0x7fffff0c0700780c */ /* 0x000fe20003f86070 */
[----:B------:R-:W4:Y:S04]  /*5990*/  @!P5 LDG.E.U16 R16, desc[UR20][R26.64] ;  /* 0x000000141a10d981 */ /* 0x000f28000c1e1500 */
[----:B------:R0:W3:Y:S04]  /*59a0*/  @!P5 LDG.E.U16 R12, desc[UR20][R24.64] ;  /* 0x00000014180cd981 */ /* 0x0000e8000c1e1500 */
[----:B--2---:R-:W-:Y:S04]  /*59b0*/  STL [R1+0x458], R18 ;  /* 0x0004581201007387 */ /* 0x004fe80000100800 */
[----:B------:R1:W-:Y:S04]  /*59c0*/  STL [R1+0x45c], R19 ;  /* 0x00045c1301007387 */ /* 0x0003e80000100800 */
[----:B------:R-:W-:Y:S01]  /*59d0*/  STL.64 [R1+0x70], R22 ;  /* 0x0000701601007387 */ /* 0x000fe20000100a00 */
[----:B-1----:R-:W-:-:S05]  /*59e0*/  IMAD.WIDE R18, R5, 0x2, R62 ;  /* 0x0000000205127825 */ /* 0x002fca00078e023e */
[----:B------:R-:W-:Y:S04]  /*59f0*/  STL.64 [R1+0x68], R18 ;  /* 0x0000681201007387 */ /* 0x000fe80000100a00 */
[----:B------:R-:W-:Y:S04]  /*5a00*/  STL [R1+0x1210], R26 ;  /* 0x0012101a01007387 */ /* 0x000fe80000100800 */
        /* <DEDUP_REMOVED lines=13> */
[----:B---3--:R1:W-:Y:S04]  /*5ae0*/  STL [R1+0x454], R20 ;  /* 0x0004541401007387 */ /* 0x0083e80000100800 */
[----:B------:R-:W2:Y:S01]  /*5af0*/  @!P2 LDG.E.U16 R17, desc[UR20][R18.64] ;  /* 0x000000141211a981 */ /* 0x000ea2000c1e1500 */
[----:B-1----:R-:W-:-:S04]  /*5b00*/  IMAD R20, R66, 0x74, RZ ;  /* 0x0000007442147824 */ /* 0x002fc800078e02ff */
[----:B------:R-:W-:-:S05]  /*5b10*/  IMAD.WIDE R22, R20, 0x2, R64 ;  /* 0x0000000214167825 */ /* 0x000fca00078e0240 */
[----:B------:R-:W3:Y:S01]  /*5b20*/  @!P4 LDG.E.U16 R30, desc[UR20][R22.64] ;  /* 0x00000014161ec981 */ /* 0x000ee2000c1e1500 */
[----:B------:R-:W-:Y:S01]  /*5b30*/  VIADD R5, R58, 0xfffffff2 ;  /* 0xfffffff23a057836 */ /* 0x000fe20000000000 */
[----:B------:R-:W-:Y:S02]  /*5b40*/  ISETP.GE.U32.AND P2, PT, R6, 0x7fffff7b, PT ;  /* 0x7fffff7b0600780c */ /* 0x000fe40003f46070 */
[----:B------:R-:W-:Y:S02]  /*5b50*/  PRMT R6, RZ, 0x7610, R6 ;  /* 0x00007610ff067816 */ /* 0x000fe40000000006 */
[----:B------:R-:W-:Y:S02]  /*5b60*/  ISETP.GE.U32.AND P5, PT, R5, 0x7fffff73, PT ;  /* 0x7fffff730500780c */ /* 0x000fe40003fa6070 */
[----:B------:R-:W-:Y:S01]  /*5b70*/  PRMT R5, RZ, 0x7610, R5 ;  /* 0x00007610ff057816 */ /* 0x000fe20000000005 */
[----:B------:R-:W-:Y:S04]  /*5b80*/  STL.S16 [R1+0x6bc], R6 ;  /* 0x0006bc0601007387 */ /* 0x000fe80000100600 */
[----:B----4-:R-:W-:Y:S04]  /*5b90*/  STL [R1+0x44c], R16 ;  /* 0x00044c1001007387 */ /* 0x010fe80000100800 */
[----:B------:R-:W-:Y:S04]  /*5ba0*/  STL.S16 [R1+0x6b8], R5 ;  /* 0x0006b80501007387 */ /* 0x000fe80000100600 */
[----:B--2---:R-:W-:Y:S04]  /*5bb0*/  STL [R1+0x450], R17 ;  /* 0x0004501101007387 */ /* 0x004fe80000100800 */
[----:B---3--:R-:W-:Y:S04]  /*5bc0*/  STL [R1+0x16c8], R30 ;  /* 0x0016c81e01007387 */ /* 0x008fe80000100800 */
[----:B------:R-:W-:Y:S04]  /*5bd0*/  STL [R1+0x1220], R22 ;  /* 0x0012201601007387 */ /* 0x000fe80000100800 */
[----:B------:R-:W-:Y:S04]  /*5be0*/  STL [R1+0x14f0], R22 ;  /* 0x0014f01601007387 */ /* 0x000fe80000100800 */
[----:B------:R1:W-:Y:S04]  /*5bf0*/  STL [R1+0x16c0], R22 ;  /* 0x0016c01601007387 */ /* 0x0003e80000100800 */
[----:B-1----:R-:W2:Y:S04]  /*5c00*/  LDL.LU R22, [R1+0x6b8] ;  /* 0x0006b80001167983 */ /* 0x002ea80000300800 */
[----:B------:R-:W-:Y:S04]  /*5c10*/  STL [R1+0x121c], R23 ;  /* 0x00121c1701007387 */ /* 0x000fe80000100800 */
[----:B------:R-:W-:Y:S04]  /*5c20*/  STL [R1+0x14f8], R23 ;  /* 0x0014f81701007387 */ /* 0x000fe80000100800 */
[----:B------:R1:W-:Y:S04]  /*5c30*/  STL [R1+0x16c4], R23 ;  /* 0x0016c41701007387 */ /* 0x0003e80000100800 */
[----:B-1----:R-:W3:Y:S01]  /*5c40*/  LDL.LU R23, [R1+0x6bc] ;  /* 0x0006bc0001177983 */ /* 0x002ee20000300800 */
[----:B------:R-:W-:-:S04]  /*5c50*/  IMAD R16, R66, 0x7c, RZ ;  /* 0x0000007c42107824 */ /* 0x000fc800078e02ff */
[----:B------:R-:W-:-:S04]  /*5c60*/  IMAD.WIDE R18, R16, 0x2, R64 ;  /* 0x0000000210127825 */ /* 0x000fc800078e0240 */
[----:B------:R-:W-:-:S05]  /*5c70*/  IMAD.WIDE R16, R16, 0x2, R62 ;  /* 0x0000000210107825 */ /* 0x000fca00078e023e */
[----:B--2---:R-:W2:Y:S04]  /*5c80*/  @!P3 LDG.E.U16 R22, desc[UR20][R16.64] ;  /* 0x000000141016b981 */ /* 0x004ea8000c1e1500 */
[----:B---3--:R-:W3:Y:S01]  /*5c90*/  @!P3 LDG.E.U16 R23, desc[UR20][R18.64] ;  /* 0x000000141217b981 */ /* 0x008ee2000c1e1500 */
[----:B------:R-:W-:Y:S01]  /*5ca0*/  VIADD R5, R58, 0xffffffe2 ;  /* 0xffffffe23a057836 */ /* 0x000fe20000000000 */
[----:B------:R-:W-:Y:S01]  /*5cb0*/  PRMT R7, RZ, 0x7610, R7 ;  /* 0x00007610ff077816 */ /* 0x000fe20000000007 */
[----:B------:R-:W-:-:S03]  /*5cc0*/  IMAD.WIDE R20, R20, 0x2, R62 ;  /* 0x0000000214147825 */ /* 0x000fc600078e023e */
[----:B------:R-:W-:Y:S01]  /*5cd0*/  ISETP.GE.U32.AND P3, PT, R5, 0x7fffff63, PT ;  /* 0x7fffff630500780c */ /* 0x000fe20003f66070 */
[----:B------:R-:W-:Y:S01]  /*5ce0*/  VIADD R6, R58, 0xffffffea ;  /* 0xffffffea3a067836 */ /* 0x000fe20000000000 */
[----:B------:R1:W4:Y:S01]  /*5cf0*/  @!P4 LDG.E.U16 R7, desc[UR20][R20.64] ;  /* 0x000000141407c981 */ /* 0x000322000c1e1500 */
[----:B------:R-:W-:Y:S01]  /*5d00*/  IMAD R5, R66, 0x5, RZ ;  /* 0x0000000542057824 */ /* 0x000fe200078e02ff */
[----:B0-----:R-:W-:Y:S02]  /*5d10*/  PRMT R25, RZ, 0x7610, R25 ;  /* 0x00007610ff197816 */ /* 0x001fe40000000019 */
[----:B------:R-:W-:Y:S01]  /*5d20*/  ISETP.GE.U32.AND P4, PT, R6, 0x7fffff6b, PT ;  /* 0x7fffff6b0600780c */ /* 0x000fe20003f86070 */
[----:B------:R-:W-:Y:S02]  /*5d30*/  IMAD R6, R66, 0xd, RZ ;  /* 0x0000000d42067824 */ /* 0x000fe400078e02ff */
[----:B------:R-:W-:Y:S01]  /*5d40*/  IMAD.WIDE R52, R5, 0x2, R64 ;  /* 0x0000000205347825 */ /* 0x000fe200078e0240 */
[----:B------:R-:W-:Y:S01]  /*5d50*/  STL [R1+0x448], R12 ;  /* 0x0004480c01007387 */ /* 0x000fe20000100800 */
[----:B------:R-:W-:-:S02]  /*5d60*/  PRMT R24, RZ, 0x7610, R24 ;  /* 0x00007610ff187816 */ /* 0x000fc40000000018 */
[----:B------:R-:W-:Y:S01]  /*5d70*/  PRMT R27, RZ, 0x7610, R27 ;  /* 0x00007610ff1b7816 */ /* 0x000fe2000000001b */
[----:B------:R-:W-:Y:S01]  /*5d80*/  STL [R1+0x1228], R20 ;  /* 0x0012281401007387 */ /* 0x000fe20000100800 */
[----:B------:R-:W-:Y:S01]  /*5d90*/  IMAD.WIDE R50, R5, 0x2, R62 ;  /* 0x0000000205327825 */ /* 0x000fe200078e023e */
[----:B------:R-:W-:Y:S02]  /*5da0*/  PRMT R26, RZ, 0x7610, R26 ;  /* 0x00007610ff1a7816 */ /* 0x000fe4000000001a */
[----:B------:R-:W-:Y:S01]  /*5db0*/  STL [R1+0x1508], R20 ;  /* 0x0015081401007387 */ /* 0x000fe20000100800 */
[----:B------:R-:W-:-:S03]  /*5dc0*/  IMAD.WIDE R34, R6, 0x2, R64 ;  /* 0x0000000206227825 */ /* 0x000fc600078e0240 */
[----:B------:R-:W-:Y:S01]  /*5dd0*/  STL [R1+0x16cc], R20 ;  /* 0x0016cc1401007387 */ /* 0x000fe20000100800 */
[----:B------:R-:W-:-:S03]  /*5de0*/  IMAD.WIDE R32, R6, 0x2, R62 ;  /* 0x0000000206207825 */ /* 0x000fc600078e023e */
[----:B------:R-:W4:Y:S01]  /*5df0*/  @!P2 LDG.E.U16 R25, desc[UR20][R52.64] ;  /* 0x000000143419a981 */ /* 0x000f22000c1e1500 */
[----:B------:R-:W-:-:S03]  /*5e00*/  VIADD R5, R58, 0xffffffd2 ;  /* 0xffffffd23a057836 */ /* 0x000fc60000000000 */
[----:B------:R-:W-:Y:S04]  /*5e10*/  STL [R1+0x1224], R21 ;  /* 0x0012241501007387 */ /* 0x000fe80000100800 */
[----:B------:R-:W-:Y:S04]  /*5e20*/  STL [R1+0x1500], R21 ;  /* 0x0015001501007387 */ /* 0x000fe80000100800 */
[----:B------:R1:W-:Y:S04]  /*5e30*/  STL [R1+0x16d0], R21 ;  /* 0x0016d01501007387 */ /* 0x0003e80000100800 */
[----:B------:R-:W4:Y:S04]  /*5e40*/  @!P2 LDG.E.U16 R24, desc[UR20][R50.64] ;  /* 0x000000143218a981 */ /* 0x000f28000c1e1500 */
[----:B------:R-:W4:Y:S04]  /*5e50*/  @!P5 LDG.E.U16 R27, desc[UR20][R34.64] ;  /* 0x00000014221bd981 */ /* 0x000f28000c1e1500 */
[----:B------:R-:W4:Y:S01]  /*5e60*/  @!P5 LDG.E.U16 R26, desc[UR20][R32.64] ;  /* 0x00000014201ad981 */ /* 0x000f22000c1e1500 */
[----:B------:R-:W-:Y:S01]  /*5e70*/  ISETP.GE.U32.AND P5, PT, R5, 0x7fffff53, PT ;  /* 0x7fffff530500780c */ /* 0x000fe20003fa6070 */
[C---:B------:R-:W-:Y:S01]  /*5e80*/  IMAD R5, R66.reuse, 0x15, RZ ;  /* 0x0000001542057824 */ /* 0x040fe200078e02ff */
[----:B------:R-:W-:Y:S01]  /*5e90*/  PRMT R29, RZ, 0x7610, R29 ;  /* 0x00007610ff1d7816 */ /* 0x000fe2000000001d */
[----:B------:R-:W-:Y:S01]  /*5ea0*/  IMAD R6, R66, 0x1d, RZ ;  /* 0x0000001d42067824 */ /* 0x000fe200078e02ff */
[----:B------:R-:W-:Y:S01]  /*5eb0*/  PRMT R28, RZ, 0x7610, R28 ;  /* 0x00007610ff1c7816 */ /* 0x000fe2000000001c */
[----:B-1----:R-:W-:Y:S01]  /*5ec0*/  IMAD.WIDE R20, R5, 0x2, R62 ;  /* 0x0000000205147825 */ /* 0x002fe200078e023e */
[----:B------:R-:W-:-:S02]  /*5ed0*/  PRMT R31, RZ, 0x7610, R31 ;  /* 0x00007610ff1f7816 */ /* 0x000fc4000000001f */
[----:B------:R-:W-:Y:S02]  /*5ee0*/  PRMT R37, RZ, 0x7610, R37 ;  /* 0x00007610ff257816 */ /* 0x000fe40000000025 */
[----:B------:R-:W4:Y:S04]  /*5ef0*/  @!P4 LDG.E.U16 R28, desc[UR20][R20.64] ;  /* 0x00000014141cc981 */ /* 0x000f28000c1e1500 */
[----:B---3--:R-:W-:Y:S04]  /*5f00*/  STL [R1+0x16d4], R23 ;  /* 0x0016d41701007387 */ /* 0x008fe80000100800 */
[----:B------:R-:W-:Y:S04]  /*5f10*/  STL [R1+0x1230], R18 ;  /* 0x0012301201007387 */ /* 0x000fe80000100800 */
[----:B------:R-:W-:Y:S04]  /*5f20*/  STL [R1+0x1588], R18 ;  /* 0x0015881201007387 */ /* 0x000fe80000100800 */
[----:B------:R-:W-:Y:S04]  /*5f30*/  STL [R1+0x16d8], R18 ;  /* 0x0016d81201007387 */ /* 0x000fe80000100800 */
[----:B------:R-:W-:Y:S04]  /*5f40*/  STL [R1+0x122c], R19 ;  /* 0x00122c1301007387 */ /* 0x000fe80000100800 */
[----:B------:R-:W-:Y:S04]  /*5f50*/  STL [R1+0x1548], R19 ;  /* 0x0015481301007387 */ /* 0x000fe80000100800 */
[----:B------:R-:W-:Y:S04]  /*5f60*/  STL [R1+0x16dc], R19 ;  /* 0x0016dc1301007387 */ /* 0x000fe80000100800 */
[----:B--2---:R0:W-:Y:S02]  /*5f70*/  STL [R1+0x16e0], R22 ;  /* 0x0016e01601007387 */ /* 0x0041e40000100800 */
[----:B0-----:R-:W-:-:S05]  /*5f80*/  IMAD.WIDE R22, R5, 0x2, R64 ;  /* 0x0000000205167825 */ /* 0x001fca00078e0240 */
[----:B------:R0:W2:Y:S01]  /*5f90*/  @!P4 LDG.E.U16 R29, desc[UR20][R22.64] ;  /* 0x00000014161dc981 */ /* 0x0000a2000c1e1500 */
[----:B------:R-:W-:-:S03]  /*5fa0*/  IMAD.WIDE R18, R6, 0x2, R64 ;  /* 0x0000000206127825 */ /* 0x000fc600078e0240 */
[----:B------:R-:W-:Y:S04]  /*5fb0*/  STL [R1+0x1238], R16 ;  /* 0x0012381001007387 */ /* 0x000fe80000100800 */
[----:B------:R-:W-:Y:S04]  /*5fc0*/  STL [R1+0x1658], R16 ;  /* 0x0016581001007387 */ /* 0x000fe80000100800 */
[----:B------:R-:W-:Y:S04]  /*5fd0*/  STL [R1+0x1234], R17 ;  /* 0x0012341101007387 */ /* 0x000fe80000100800 */
[----:B------:R1:W-:Y:S04]  /*5fe0*/  STL [R1+0x15d0], R17 ;  /* 0x0015d01101007387 */ /* 0x0003e80000100800 */
[----:B------:R3:W3:Y:S01]  /*5ff0*/  @!P3 LDG.E.U16 R31, desc[UR20][R18.64] ;  /* 0x00000014121fb981 */ /* 0x0006e2000c1e1500 */
[----:B-1----:R-:W-:-:S05]  /*6000*/  IMAD.WIDE R16, R6, 0x2, R62 ;  /* 0x0000000206107825 */ /* 0x002fca00078e023e */
[----:B------:R1:W3:Y:S01]  /*6010*/  @!P3 LDG.E.U16 R37, desc[UR20][R16.64] ;  /* 0x000000141025b981 */ /* 0x0002e2000c1e1500 */
[----:B------:R-:W-:-:S03]  /*6020*/  VIADD R5, R58, 0xffffffc2 ;  /* 0xffffffc23a057836 */ /* 0x000fc60000000000 */
[----:B----4-:R4:W-:Y:S04]  /*6030*/  STL [R1+0x6c0], R7 ;  /* 0x0006c00701007387 */ /* 0x0109e80000100800 */
[----:B------:R-:W-:Y:S01]  /*6040*/  STL.64 [R1+0x668], R52 ;  /* 0x0006683401007387 */ /* 0x000fe20000100a00 */
[----:B----4-:R-:W-:-:S03]  /*6050*/  IADD3 R7, PT, PT, R58, -0x26, RZ ;  /* 0xffffffda3a077810 */ /* 0x010fc60007ffe0ff */
[----:B------:R-:W-:Y:S01]  /*6060*/  STL.64 [R1+0x660], R50 ;  /* 0x0006603201007387 */ /* 0x000fe20000100a00 */
[----:B------:R-:W-:-:S03]  /*6070*/  ISETP.GE.U32.AND P2, PT, R7, 0x7fffff5b, PT ;  /* 0x7fffff5b0700780c */ /* 0x000fc60003f46070 */
[----:B------:R-:W-:Y:S01]  /*6080*/  STL [R1+0x16e4], R25 ;  /* 0x0016e41901007387 */ /* 0x000fe20000100800 */
[----:B------:R-:W-:Y:S01]  /*6090*/  ISETP.GE.U32.AND P3, PT, R5, 0x7fffff43, PT ;  /* 0x7fffff430500780c */ /* 0x000fe20003f66070 */
[----:B------:R-:W-:Y:S02]  /*60a0*/  IMAD R5, R66, 0x25, RZ ;  /* 0x0000002542057824 */ /* 0x000fe400078e02ff */
[----:B------:R-:W-:Y:S04]  /*60b0*/  STL.64 [R1+0x5e8], R34 ;  /* 0x0005e82201007387 */ /* 0x000fe80000100a00 */
[----:B------:R-:W-:Y:S01]  /*60c0*/  STL.64 [R1+0x5e0], R32 ;  /* 0x0005e02001007387 */ /* 0x000fe20000100a00 */
[----:B------:R-:W-:-:S03]  /*60d0*/  PRMT R36, RZ, 0x7610, R36 ;  /* 0x00007610ff247816 */ /* 0x000fc60000000024 */
[----:B------:R-:W-:Y:S04]  /*60e0*/  STL [R1+0x16e8], R24 ;  /* 0x0016e81801007387 */ /* 0x000fe80000100800 */
[----:B------:R-:W-:Y:S04]  /*60f0*/  STL [R1+0x16ec], R27 ;  /* 0x0016ec1b01007387 */ /* 0x000fe80000100800 */
[----:B------:R-:W-:Y:S04]  /*6100*/  STL [R1+0x16f0], R26 ;  /* 0x0016f01a01007387 */ /* 0x000fe80000100800 */
[----:B------:R0:W-:Y:S01]  /*6110*/  STL.64 [R1+0x568], R22 ;  /* 0x0005681601007387 */ /* 0x0001e20000100a00 */
[----:B------:R-:W-:-:S02]  /*6120*/  IMAD R6, R66, 0x2d, RZ ;  /* 0x0000002d42067824 */ /* 0x000fc400078e02ff */
[C---:B0-----:R-:W-:Y:S01]  /*6130*/  IMAD.WIDE R22, R5.reuse, 0x2, R64 ;  /* 0x0000000205167825 */ /* 0x041fe200078e0240 */
[----:B------:R0:W-:Y:S04]  /*6140*/  STL.64 [R1+0x560], R20 ;  /* 0x0005601401007387 */ /* 0x0001e80000100a00 */
[----:B------:R4:W4:Y:S01]  /*6150*/  @!P2 LDG.E.U16 R36, desc[UR20][R22.64] ;  /* 0x000000141624a981 */ /* 0x000922000c1e1500 */
[----:B------:R-:W-:Y:S02]  /*6160*/  PRMT R39, RZ, 0x7610, R39 ;  /* 0x00007610ff277816 */ /* 0x000fe40000000027 */
[----:B------:R-:W-:Y:S01]  /*6170*/  PRMT R38, RZ, 0x7610, R38 ;  /* 0x00007610ff267816 */ /* 0x000fe20000000026 */
[----:B0-----:R-:W-:Y:S01]  /*6180*/  IMAD.WIDE R20, R5, 0x2, R62 ;  /* 0x0000000205147825 */ /* 0x001fe200078e023e */
[----:B------:R-:W-:-:S04]  /*6190*/  PRMT R41, RZ, 0x7610, R41 ;  /* 0x00007610ff297816 */ /* 0x000fc80000000029 */
[----:B------:R0:W4:Y:S01]  /*61a0*/  @!P2 LDG.E.U16 R39, desc[UR20][R20.64] ;  /* 0x000000141427a981 */ /* 0x000122000c1e1500 */
[C---:B------:R-:W-:Y:S02]  /*61b0*/  VIADD R7, R58.reuse, 0xffffffca ;  /* 0xffffffca3a077836 */ /* 0x040fe40000000000 */
[----:B------:R-:W-:-:S03]  /*61c0*/  VIADD R5, R58, 0xffffffb2 ;  /* 0xffffffb23a057836 */ /* 0x000fc60000000000 */
[----:B------:R-:W-:Y:S02]  /*61d0*/  ISETP.GE.U32.AND P4, PT, R7, 0x7fffff4b, PT ;  /* 0x7fffff4b0700780c */ /* 0x000fe40003f86070 */
[----:B------:R-:W-:Y:S02]  /*61e0*/  PRMT R40, RZ, 0x7610, R40 ;  /* 0x00007610ff287816 */ /* 0x000fe40000000028 */
[----:B------:R-:W-:Y:S01]  /*61f0*/  PRMT R43, RZ, 0x7610, R43 ;  /* 0x00007610ff2b7816 */ /* 0x000fe2000000002b */
[----:B--2---:R-:W-:Y:S04]  /*6200*/  STL [R1+0x16f4], R29 ;  /* 0x0016f41d01007387 */ /* 0x004fe80000100800 */
[----:B------:R3:W-:Y:S02]  /*6210*/  STL.64 [R1+0x4e8], R18 ;  /* 0x0004e81201007387 */ /* 0x0007e40000100a00 */
[----:B---3--:R-:W-:-:S02]  /*6220*/  IMAD.WIDE R18, R6, 0x2, R64 ;  /* 0x0000000206127825 */ /* 0x008fc400078e0240 */
[----:B------:R1:W-:Y:S04]  /*6230*/  STL.64 [R1+0x4e0], R16 ;  /* 0x0004e01001007387 */ /* 0x0003e80000100a00 */
[----:B------:R2:W3:Y:S01]  /*6240*/  @!P5 LDG.E.U16 R38, desc[UR20][R18.64] ;  /* 0x000000141226d981 */ /* 0x0004e2000c1e1500 */
[----:B-1----:R-:W-:-:S03]  /*6250*/  IMAD.WIDE R16, R6, 0x2, R62 ;  /* 0x0000000206107825 */ /* 0x002fc600078e023e */
[----:B------:R-:W-:Y:S04]  /*6260*/  STL [R1+0x16f8], R28 ;  /* 0x0016f81c01007387 */ /* 0x000fe80000100800 */
[----:B------:R1:W3:Y:S01]  /*6270*/  @!P5 LDG.E.U16 R41, desc[UR20][R16.64] ;  /* 0x000000141029d981 */ /* 0x0002e2000c1e1500 */
[----:B------:R-:W-:Y:S01]  /*6280*/  ISETP.GE.U32.AND P5, PT, R5, 0x7fffff33, PT ;  /* 0x7fffff330500780c */ /* 0x000fe20003fa6070 */
[----:B------:R-:W-:Y:S02]  /*6290*/  IMAD R5, R66, 0x35, RZ ;  /* 0x0000003542057824 */ /* 0x000fe400078e02ff */
[----:B------:R-:W-:Y:S04]  /*62a0*/  STL [R1+0x16fc], R31 ;  /* 0x0016fc1f01007387 */ /* 0x000fe80000100800 */
[----:B------:R-:W-:Y:S04]  /*62b0*/  STL [R1+0x1700], R37 ;  /* 0x0017002501007387 */ /* 0x000fe80000100800 */
[----:B------:R4:W-:Y:S04]  /*62c0*/  STL.64 [R1+0x468], R22 ;  /* 0x0004681601007387 */ /* 0x0009e80000100a00 */
[----:B------:R0:W-:Y:S01]  /*62d0*/  STL.64 [R1+0x460], R20 ;  /* 0x0004601401007387 */ /* 0x0001e20000100a00 */
[----:B----4-:R-:W-:-:S04]  /*62e0*/  IMAD.WIDE R22, R5, 0x2, R64 ;  /* 0x0000000205167825 */ /* 0x010fc800078e0240 */
[----:B0-----:R-:W-:Y:S01]  /*62f0*/  IMAD.WIDE R20, R5, 0x2, R62 ;  /* 0x0000000205147825 */ /* 0x001fe200078e023e */
[----:B------:R0:W4:Y:S04]  /*6300*/  @!P4 LDG.E.U16 R40, desc[UR20][R22.64] ;  /* 0x000000141628c981 */ /* 0x000128000c1e1500 */
[----:B------:R-:W4:Y:S01]  /*6310*/  @!P4 LDG.E.U16 R43, desc[UR20][R20.64] ;  /* 0x00000014142bc981 */ /* 0x000f22000c1e1500 */
[----:B------:R-:W-:Y:S01]  /*6320*/  IMAD R6, R66, 0x3d, RZ ;  /* 0x0000003d42067824 */ /* 0x000fe200078e02ff */
[----:B------:R-:W-:Y:S01]  /*6330*/  PRMT R42, RZ, 0x7610, R42 ;  /* 0x00007610ff2a7816 */ /* 0x000fe2000000002a */
[C---:B------:R-:W-:Y:S01]  /*6340*/  VIADD R7, R58.reuse, 0xffffffba ;  /* 0xffffffba3a077836 */ /* 0x040fe20000000000 */
[----:B------:R-:W-:Y:S01]  /*6350*/  PRMT R45, RZ, 0x7610, R45 ;  /* 0x00007610ff2d7816 */ /* 0x000fe2000000002d */
[----:B------:R-:W-:-:S03]  /*6360*/  VIADD R5, R58, 0xffffffa2 ;  /* 0xffffffa23a057836 */ /* 0x000fc60000000000 */
[----:B------:R-:W-:Y:S02]  /*6370*/  ISETP.GE.U32.AND P2, PT, R7, 0x7fffff3b, PT ;  /* 0x7fffff3b0700780c */ /* 0x000fe40003f46070 */
[----:B------:R-:W-:Y:S01]  /*6380*/  PRMT R44, RZ, 0x7610, R44 ;  /* 0x00007610ff2c7816 */ /* 0x000fe2000000002c */
[----:B------:R-:W-:Y:S04]  /*6390*/  STL [R1+0x170c], R36 ;  /* 0x00170c2401007387 */ /* 0x000fe80000100800 */
[----:B------:R2:W-:Y:S04]  /*63a0*/  STL.64 [R1+0x3e8], R18 ;  /* 0x0003e81201007387 */ /* 0x0005e80000100a00 */
[----:B------:R1:W-:Y:S01]  /*63b0*/  STL.64 [R1+0x3e0], R16 ;  /* 0x0003e01001007387 */ /* 0x0003e20000100a00 */
[----:B--2---:R-:W-:-:S04]  /*63c0*/  IMAD.WIDE R18, R6, 0x2, R64 ;  /* 0x0000000206127825 */ /* 0x004fc800078e0240 */
[----:B-1----:R-:W-:Y:S01]  /*63d0*/  IMAD.WIDE R16, R6, 0x2, R62 ;  /* 0x0000000206107825 */ /* 0x002fe200078e023e */
[----:B------:R1:W2:Y:S04]  /*63e0*/  @!P3 LDG.E.U16 R42, desc[UR20][R18.64] ;  /* 0x00000014122ab981 */ /* 0x0002a8000c1e1500 */
[----:B------:R0:W2:Y:S01]  /*63f0*/  @!P3 LDG.E.U16 R45, desc[UR20][R16.64] ;  /* 0x00000014102db981 */ /* 0x0000a2000c1e1500 */
[----:B------:R-:W-:Y:S01]  /*6400*/  ISETP.GE.U32.AND P3, PT, R5, 0x7fffff23, PT ;  /* 0x7fffff230500780c */ /* 0x000fe20003f66070 */
[----:B------:R-:W-:Y:S02]  /*6410*/  IMAD R5, R66, 0x45, RZ ;  /* 0x0000004542057824 */ /* 0x000fe400078e02ff */
[----:B---3--:R-:W-:Y:S04]  /*6420*/  STL.64 [R1+0x1710], R38 ;  /* 0x0017102601007387 */ /* 0x008fe80000100a00 */
[----:B------:R0:W-:Y:S02]  /*6430*/  STL.64 [R1+0x368], R22 ;  /* 0x0003681601007387 */ /* 0x0001e40000100a00 */
[----:B0-----:R-:W-:-:S05]  /*6440*/  IMAD.WIDE R22, R5, 0x2, R64 ;  /* 0x0000000205167825 */ /* 0x001fca00078e0240 */
[----:B------:R0:W2:Y:S04]  /*6450*/  @!P2 LDG.E.U16 R44, desc[UR20][R22.64] ;  /* 0x00000014162ca981 */ /* 0x0000a8000c1e1500 */
[----:B------:R3:W-:Y:S04]  /*6460*/  STL.64 [R1+0x360], R20 ;  /* 0x0003601401007387 */ /* 0x0007e80000100a00 */
[----:B----4-:R-:W-:Y:S04]  /*6470*/  STL.64 [R1+0x1718], R40 ;  /* 0x0017182801007387 */ /* 0x010fe80000100a00 */
[----:B------:R1:W-:Y:S04]  /*6480*/  STL.64 [R1+0x2e0], R18 ;  /* 0x0002e01201007387 */ /* 0x0003e80000100a00 */
[----:B------:R4:W-:Y:S04]  /*6490*/  STL.64 [R1+0x2d8], R16 ;  /* 0x0002d81001007387 */ /* 0x0009e80000100a00 */
[----:B------:R-:W-:Y:S04]  /*64a0*/  STL [R1+0x1720], R43 ;  /* 0x0017202b01007387 */ /* 0x000fe80000100800 */
[----:B------:R-:W2:Y:S01]  /*64b0*/  LDL R57, [R1+0x300] ;  /* 0x0003000001397983 */ /* 0x000ea20000100800 */
[----:B------:R-:W-:-:S02]  /*64c0*/  VIADD R7, R58, 0xffffffaa ;  /* 0xffffffaa3a077836 */ /* 0x000fc40000000000 */
[----:B------:R-:W-:Y:S01]  /*64d0*/  IMAD R6, R66, 0x4d, RZ ;  /* 0x0000004d42067824 */ /* 0x000fe200078e02ff */
[----:B------:R-:W-:Y:S01]  /*64e0*/  PRMT R46, RZ, 0x7610, R46 ;  /* 0x00007610ff2e7816 */ /* 0x000fe2000000002e */
[----:B---3--:R-:W-:Y:S01]  /*64f0*/  IMAD.WIDE R20, R5, 0x2, R62 ;  /* 0x0000000205147825 */ /* 0x008fe200078e023e */
[----:B------:R-:W-:Y:S02]  /*6500*/  ISETP.GE.U32.AND P4, PT, R7, 0x7fffff2b, PT ;  /* 0x7fffff2b0700780c */ /* 0x000fe40003f86070 */
[----:B------:R-:W-:Y:S01]  /*6510*/  PRMT R48, RZ, 0x7610, R48 ;  /* 0x00007610ff307816 */ /* 0x000fe20000000030 */
[C---:B-1----:R-:W-:Y:S01]  /*6520*/  IMAD.WIDE R18, R6.reuse, 0x2, R64 ;  /* 0x0000000206127825 */ /* 0x042fe200078e0240 */
[----:B------:R-:W-:Y:S01]  /*6530*/  PRMT R56, RZ, 0x7610, R56 ;  /* 0x00007610ff387816 */ /* 0x000fe20000000038 */
[----:B------:R0:W-:Y:S02]  /*6540*/  STL.64 [R1+0x260], R22 ;  /* 0x0002601601007387 */ /* 0x0001e40000100a00 */
[----:B----4-:R-:W-:-:S02]  /*6550*/  IMAD.WIDE R16, R6, 0x2, R62 ;  /* 0x0000000206107825 */ /* 0x010fc400078e023e */
[----:B------:R1:W3:Y:S02]  /*6560*/  @!P2 LDG.E.U16 R46, desc[UR20][R20.64] ;  /* 0x00000014142ea981 */ /* 0x0002e4000c1e1500 */
[----:B------:R-:W-:Y:S02]  /*6570*/  VIADD R7, R58, 0xffffff9a ;  /* 0xffffff9a3a077836 */ /* 0x000fe40000000000 */
[C---:B------:R-:W-:Y:S02]  /*6580*/  IMAD R6, R66.reuse, 0x55, RZ ;  /* 0x0000005542067824 */ /* 0x040fe400078e02ff */
[----:B------:R-:W-:Y:S01]  /*6590*/  IMAD.MOV.U32 R53, RZ, RZ, R8 ;  /* 0x000000ffff357224 */ /* 0x000fe200078e0008 */
[----:B------:R1:W-:Y:S01]  /*65a0*/  STL.64 [R1+0x258], R20 ;  /* 0x0002581401007387 */ /* 0x0003e20000100a00 */
[----:B------:R-:W-:Y:S01]  /*65b0*/  IMAD R8, R66, 0x5d, RZ ;  /* 0x0000005d42087824 */ /* 0x000fe200078e02ff */
[----:B------:R-:W-:Y:S01]  /*65c0*/  ISETP.GE.U32.AND P2, PT, R7, 0x7fffff1b, PT ;  /* 0x7fffff1b0700780c */ /* 0x000fe20003f46070 */
[----:B0-----:R-:W-:Y:S01]  /*65d0*/  IMAD.WIDE R22, R6, 0x2, R64 ;  /* 0x0000000206167825 */ /* 0x001fe200078e0240 */
[----:B------:R0:W4:Y:S01]  /*65e0*/  @!P5 LDG.E.U16 R48, desc[UR20][R18.64] ;  /* 0x000000141230d981 */ /* 0x000122000c1e1500 */
[----:B------:R-:W-:-:S02]  /*65f0*/  PRMT R60, RZ, 0x7610, R60 ;  /* 0x00007610ff3c7816 */ /* 0x000fc4000000003c */
[----:B------:R-:W-:Y:S01]  /*6600*/  PRMT R67, RZ, 0x7610, R67 ;  /* 0x00007610ff437816 */ /* 0x000fe20000000043 */
[----:B------:R0:W3:Y:S01]  /*6610*/  @!P5 LDG.E.U16 R56, desc[UR20][R16.64] ;  /* 0x000000141038d981 */ /* 0x0000e2000c1e1500 */
[----:B------:R-:W-:Y:S02]  /*6620*/  IMAD.MOV.U32 R52, RZ, RZ, R9 ;  /* 0x000000ffff347224 */ /* 0x000fe400078e0009 */
[----:B-1----:R-:W-:Y:S01]  /*6630*/  IMAD.WIDE R20, R6, 0x2, R62 ;  /* 0x0000000206147825 */ /* 0x002fe200078e023e */
[----:B------:R-:W-:Y:S02]  /*6640*/  PRMT R59, RZ, 0x7610, R59 ;  /* 0x00007610ff3b7816 */ /* 0x000fe4000000003b */
[----:B------:R-:W-:Y:S01]  /*6650*/  PRMT R61, RZ, 0x7610, R61 ;  /* 0x00007610ff3d7816 */ /* 0x000fe2000000003d */
[----:B------:R-:W-:Y:S01]  /*6660*/  IMAD R9, R66, 0x65, RZ ;  /* 0x0000006542097824 */ /* 0x000fe200078e02ff */
[----:B------:R-:W-:Y:S02]  /*6670*/  PRMT R85, RZ, 0x7610, R85 ;  /* 0x00007610ff557816 */ /* 0x000fe40000000055 */
[----:B------:R-:W-:Y:S01]  /*6680*/  PRMT R55, RZ, 0x7610, R55 ;  /* 0x00007610ff377816 */ /* 0x000fe20000000037 */
[----:B------:R-:W3:Y:S01]  /*6690*/  @!P4 LDG.E.U16 R59, desc[UR20][R22.64] ;  /* 0x00000014163bc981 */ /* 0x000ee2000c1e1500 */
[----:B------:R-:W-:-:S03]  /*66a0*/  VIADD R5, R58, 0xffffff92 ;  /* 0xffffff923a057836 */ /* 0x000fc60000000000 */
[----:B------:R-:W3:Y:S01]  /*66b0*/  @!P4 LDG.E.U16 R61, desc[UR20][R20.64] ;  /* 0x00000014143dc981 */ /* 0x000ee2000c1e1500 */
[----:B------:R-:W-:Y:S02]  /*66c0*/  ISETP.GT.U32.AND P4, PT, R2, R4, PT ;  /* 0x000000040200720c */ /* 0x000fe40003f84070 */
[----:B------:R-:W-:Y:S01]  /*66d0*/  ISETP.GE.U32.AND P5, PT, R5, 0x7fffff13, PT ;  /* 0x7fffff130500780c */ /* 0x000fe20003fa6070 */
[----:B------:R-:W-:Y:S01]  /*66e0*/  IMAD R12, R66, 0x6d, RZ ;  /* 0x0000006d420c7824 */ /* 0x000fe200078e02ff */
[----:B------:R-:W-:Y:S01]  /*66f0*/  PRMT R54, RZ, 0x7610, R54 ;  /* 0x00007610ff367816 */ /* 0x000fe20000000036 */
[----:B------:R-:W-:Y:S01]  /*6700*/  IMAD.MOV.U32 R35, RZ, RZ, R15 ;  /* 0x000000ffff237224 */ /* 0x000fe200078e000f */
[----:B------:R-:W-:Y:S01]  /*6710*/  PRMT R47, RZ, 0x7610, R47 ;  /* 0x00007610ff2f7816 */ /* 0x000fe2000000002f */
[----:B------:R-:W-:-:S06]  /*6720*/  IMAD.MOV.U32 R92, RZ, RZ, R14 ;  /* 0x000000ffff5c7224 */ /* 0x000fcc00078e000e */
[----:B------:R-:W-:Y:S02]  /*6730*/  @!P4 IMAD.IADD R4, R4, 0x1, -R2 ;  /* 0x000000010404c824 */ /* 0x000fe400078e0a02 */
[----:B------:R-:W-:Y:S02]  /*6740*/  IMAD.MOV.U32 R34, RZ, RZ, R13 ;  /* 0x000000ffff227224 */ /* 0x000fe400078e000d */
[----:B------:R-:W-:Y:S01]  /*6750*/  IMAD.WIDE R14, R12, 0x2, R64 ;  /* 0x000000020c0e7825 */ /* 0x000fe200078e0240 */
[----:B------:R-:W-:-:S03]  /*6760*/  ISETP.GT.U32.AND P4, PT, R2, R4, PT ;  /* 0x000000040200720c */ /* 0x000fc60003f84070 */
[----:B------:R-:W-:Y:S01]  /*6770*/  IMAD.WIDE R12, R12, 0x2, R62 ;  /* 0x000000020c0c7825 */ /* 0x000fe200078e023e */
[----:B------:R-:W3:Y:S03]  /*6780*/  @!P5 LDG.E.U16 R54, desc[UR20][R14.64] ;  /* 0x000000140e36d981 */ /* 0x000ee6000c1e1500 */
[----:B------:R-:W-:Y:S01]  /*6790*/  IMAD.MOV.U32 R51, RZ, RZ, R53 ;  /* 0x000000ffff337224 */ /* 0x000fe200078e0035 */
[----:B------:R-:W3:Y:S01]  /*67a0*/  @!P5 LDG.E.U16 R47, desc[UR20][R12.64] ;  /* 0x000000140c2fd981 */ /* 0x000ee2000c1e1500 */
[----:B------:R-:W-:-:S04]  /*67b0*/  IMAD.MOV.U32 R53, RZ, RZ, R10 ;  /* 0x000000ffff357224 */ /* 0x000fc800078e000a */
[----:B------:R-:W-:-:S04]  /*67c0*/  @!P4 IMAD.IADD R4, R4, 0x1, -R2 ;  /* 0x000000010404c824 */ /* 0x000fc800078e0a02 */
[----:B------:R-:W-:-:S04]  /*67d0*/  IMAD.MOV.U32 R32, RZ, RZ, R4 ;  /* 0x000000ffff207224 */ /* 0x000fc800078e0004 */
[----:B------:R-:W-:Y:S01]  /*67e0*/  @!P0 IMAD.MOV R32, RZ, RZ, -R32 ;  /* 0x000000ffff208224 */ /* 0x000fe200078e0a20 */
[----:B------:R-:W-:Y:S01]  /*67f0*/  PRMT R91, RZ, 0x7610, R91 ;  /* 0x00007610ff5b7816 */ /* 0x000fe2000000005b */
[----:B------:R-:W-:Y:S01]  /*6800*/  IMAD.MOV.U32 R50, RZ, RZ, R11 ;  /* 0x000000ffff327224 */ /* 0x000fe200078e000b */
[----:B------:R-:W-:Y:S01]  /*6810*/  PRMT R90, RZ, 0x7610, R90 ;  /* 0x00007610ff5a7816 */ /* 0x000fe2000000005a */
[----:B------:R-:W-:Y:S02]  /*6820*/  IMAD.MOV.U32 R30, RZ, RZ, R70 ;  /* 0x000000ffff1e7224 */ /* 0x000fe400078e0046 */
[----:B------:R-:W-:Y:S02]  /*6830*/  IMAD.MOV.U32 R93, RZ, RZ, R73 ;  /* 0x000000ffff5d7224 */ /* 0x000fe400078e0049 */
[----:B------:R-:W-:Y:S01]  /*6840*/  IMAD.MOV.U32 R33, RZ, RZ, R72 ;  /* 0x000000ffff217224 */ /* 0x000fe200078e0048 */
[----:B------:R-:W-:Y:S02]  /*6850*/  PRMT R89, RZ, 0x7610, R89 ;  /* 0x00007610ff597816 */ /* 0x000fe40000000059 */
[----:B------:R-:W-:-:S02]  /*6860*/  PRMT R88, RZ, 0x7610, R88 ;  /* 0x00007610ff587816 */ /* 0x000fc40000000058 */
[----:B------:R-:W-:Y:S02]  /*6870*/  PRMT R87, RZ, 0x7610, R87 ;  /* 0x00007610ff577816 */ /* 0x000fe40000000057 */
[----:B------:R-:W-:Y:S02]  /*6880*/  PRMT R86, RZ, 0x7610, R86 ;  /* 0x00007610ff567816 */ /* 0x000fe40000000056 */
[----:B------:R-:W-:Y:S01]  /*6890*/  PRMT R83, RZ, 0x7610, R83 ;  /* 0x00007610ff537816 */ /* 0x000fe20000000053 */
[----:B--2---:R-:W-:Y:S04]  /*68a0*/  STL.64 [R1+0x1728], R44 ;  /* 0x0017282c01007387 */ /* 0x004fe80000100a00 */
[----:B------:R0:W-:Y:S04]  /*68b0*/  STL.64 [R1+0x1e0], R18 ;  /* 0x0001e01201007387 */ /* 0x0001e80000100a00 */
[----:B------:R1:W-:Y:S04]  /*68c0*/  STL.64 [R1+0x1d8], R16 ;  /* 0x0001d81001007387 */ /* 0x0003e80000100a00 */
[----:B------:R-:W-:Y:S01]  /*68d0*/  STL.64 [R1+0x160], R22 ;  /* 0x0001601601007387 */ /* 0x000fe20000100a00 */
[----:B0-----:R-:W-:-:S03]  /*68e0*/  IMAD.WIDE R18, R8, 0x2, R64 ;  /* 0x0000000208127825 */ /* 0x001fc600078e0240 */
[----:B------:R-:W-:Y:S01]  /*68f0*/  STL.64 [R1+0x158], R20 ;  /* 0x0001581401007387 */ /* 0x000fe20000100a00 */
[----:B-1----:R-:W-:-:S03]  /*6900*/  IMAD.WIDE R16, R8, 0x2, R62 ;  /* 0x0000000208107825 */ /* 0x002fc600078e023e */
[----:B------:R0:W-:Y:S04]  /*6910*/  STL.64 [R1+0xe0], R18 ;  /* 0x0000e01201007387 */ /* 0x0001e80000100a00 */
[----:B------:R1:W-:Y:S04]  /*6920*/  STL.64 [R1+0xd8], R16 ;  /* 0x0000d81001007387 */ /* 0x0003e80000100a00 */
[----:B------:R0:W2:Y:S04]  /*6930*/  @!P3 LDG.E.U16 R60, desc[UR20][R18.64] ;  /* 0x00000014123cb981 */ /* 0x0000a8000c1e1500 */
[----:B------:R1:W2:Y:S01]  /*6940*/  @!P3 LDG.E.U16 R67, desc[UR20][R16.64] ;  /* 0x000000141043b981 */ /* 0x0002a2000c1e1500 */
[----:B0-----:R-:W-:-:S04]  /*6950*/  IMAD.WIDE R18, R9, 0x2, R64 ;  /* 0x0000000209127825 */ /* 0x001fc800078e0240 */
[----:B-1----:R-:W-:Y:S01]  /*6960*/  IMAD.WIDE R16, R9, 0x2, R62 ;  /* 0x0000000209107825 */ /* 0x002fe200078e023e */
[----:B------:R0:W2:Y:S04]  /*6970*/  @!P2 LDG.E.U16 R85, desc[UR20][R18.64] ;  /* 0x000000141255a981 */ /* 0x0000a8000c1e1500 */
[----:B------:R1:W2:Y:S01]  /*6980*/  @!P2 LDG.E.U16 R55, desc[UR20][R16.64] ;  /* 0x000000141037a981 */ /* 0x0002a2000c1e1500 */
[----:B------:R-:W-:Y:S01]  /*6990*/  ISETP.GT.U32.AND P2, PT, R2, R3, PT ;  /* 0x000000030200720c */ /* 0x000fe20003f44070 */
[C---:B------:R-:W-:Y:S01]  /*69a0*/  VIADD R5, R57.reuse, 0x3 ;  /* 0x0000000339057836 */ /* 0x040fe20000000000 */
[----:B------:R-:W-:-:S04]  /*69b0*/  IADD3 R7, PT, PT, R57, 0x4, RZ ;  /* 0x0000000439077810 */ /* 0x000fc80007ffe0ff */
[----:B------:R-:W-:Y:S02]  /*69c0*/  IABS R6, R5 ;  /* 0x0000000500067213 */ /* 0x000fe40000000000 */
[----:B------:R-:W-:Y:S02]  /*69d0*/  ISETP.GE.AND P3, PT, R5, RZ, PT ;  /* 0x000000ff0500720c */ /* 0x000fe40003f66270 */
[----:B------:R-:W-:Y:S01]  /*69e0*/  IABS R5, R7 ;  /* 0x0000000700057213 */ /* 0x000fe20000000000 */
[----:B------:R-:W-:-:S04]  /*69f0*/  IMAD.HI.U32 R8, R0, R6, RZ ;  /* 0x0000000600087227 */ /* 0x000fc800078e00ff */
[----:B------:R-:W-:Y:S01]  /*6a00*/  @!P2 IMAD.IADD R3, R3, 0x1, -R2 ;  /* 0x000000010303a824 */ /* 0x000fe200078e0a02 */
[----:B------:R-:W-:Y:S01]  /*6a10*/  IADD3 R8, PT, PT, -R8, RZ, RZ ;  /* 0x000000ff08087210 */ /* 0x000fe20007ffe1ff */
[----:B------:R-:W-:Y:S02]  /*6a20*/  VIADD R69, R57, 0x5 ;  /* 0x0000000539457836 */ /* 0x000fe40000000000 */
[----:B------:R-:W-:Y:S01]  /*6a30*/  IMAD.HI.U32 R10, R0, R5, RZ ;  /* 0x00000005000a7227 */ /* 0x000fe200078e00ff */
[C---:B------:R-:W-:Y:S02]  /*6a40*/  ISETP.GT.U32.AND P2, PT, R2.reuse, R3, PT ;  /* 0x000000030200720c */ /* 0x040fe40003f44070 */
[----:B------:R-:W-:Y:S01]  /*6a50*/  ISETP.GE.AND P5, PT, R7, RZ, PT ;  /* 0x000000ff0700720c */ /* 0x000fe20003fa6270 */
[----:B------:R-:W-:Y:S01]  /*6a60*/  IMAD.MOV.U32 R20, RZ, RZ, R68 ;  /* 0x000000ffff147224 */ /* 0x000fe200078e0044 */
[----:B------:R-:W-:Y:S01]  /*6a70*/  IABS R68, R69 ;  /* 0x0000004500447213 */ /* 0x000fe20000000000 */
[----:B------:R-:W-:-:S02]  /*6a80*/  IMAD R6, R2, R8, R6 ;  /* 0x0000000802067224 */ /* 0x000fc400078e0206 */
[----:B------:R-:W-:Y:S02]  /*6a90*/  IMAD.MOV R7, RZ, RZ, -R10 ;  /* 0x000000ffff077224 */ /* 0x000fe400078e0a0a */
[----:B------:R-:W-:Y:S01]  /*6aa0*/  IMAD.HI.U32 R9, R0, R68, RZ ;  /* 0x0000004400097227 */ /* 0x000fe200078e00ff */
[----:B------:R-:W-:-:S03]  /*6ab0*/  ISETP.GT.U32.AND P4, PT, R2, R6, PT ;  /* 0x000000060200720c */ /* 0x000fc60003f84070 */
[C---:B------:R-:W-:Y:S02]  /*6ac0*/  IMAD R5, R2.reuse, R7, R5 ;  /* 0x0000000702057224 */ /* 0x040fe400078e0205 */
[----:B------:R-:W-:Y:S02]  /*6ad0*/  @!P2 IMAD.IADD R3, R3, 0x1, -R2 ;  /* 0x000000010303a824 */ /* 0x000fe400078e0a02 */
[----:B------:R-:W-:Y:S01]  /*6ae0*/  IMAD.MOV R8, RZ, RZ, -R9 ;  /* 0x000000ffff087224 */ /* 0x000fe200078e0a09 */
[----:B------:R-:W-:Y:S01]  /*6af0*/  ISETP.GT.U32.AND P2, PT, R2, R5, PT ;  /* 0x000000050200720c */ /* 0x000fe20003f44070 */
[----:B------:R-:W-:Y:S02]  /*6b00*/  VIADD R7, R58, 0xffffff8a ;  /* 0xffffff8a3a077836 */ /* 0x000fe40000000000 */
[----:B------:R-:W-:Y:S02]  /*6b10*/  IMAD.MOV.U32 R49, RZ, RZ, R3 ;  /* 0x000000ffff317224 */ /* 0x000fe400078e0003 */
[----:B------:R-:W-:Y:S01]  /*6b20*/  IMAD R68, R2, R8, R68 ;  /* 0x0000000802447224 */ /* 0x000fe200078e0244 */
[----:B------:R-:W-:Y:S01]  /*6b30*/  ISETP.GE.U32.AND P0, PT, R7, 0x7fffff0b, PT ;  /* 0x7fffff0b0700780c */ /* 0x000fe20003f06070 */
[----:B------:R-:W-:Y:S01]  /*6b40*/  VIADD R4, R57, 0x6 ;  /* 0x0000000639047836 */ /* 0x000fe20000000000 */
[----:B------:R-:W-:Y:S01]  /*6b50*/  @!P6 IADD3 R49, PT, PT, -R49, RZ, RZ ;  /* 0x000000ff3131e210 */ /* 0x000fe20007ffe1ff */
[--C-:B------:R-:W-:Y:S01]  /*6b60*/  @!P4 IMAD.IADD R6, R6, 0x1, -R2.reuse ;  /* 0x000000010606c824 */ /* 0x100fe200078e0a02 */
[----:B------:R-:W-:Y:S01]  /*6b70*/  ISETP.GT.U32.AND P6, PT, R2, R68, PT ;  /* 0x000000440200720c */ /* 0x000fe20003fc4070 */
[----:B------:R-:W-:Y:S01]  /*6b80*/  IMAD R8, R66, 0x75, RZ ;  /* 0x0000007542087824 */ /* 0x000fe200078e02ff */
[----:B------:R-:W-:Y:S01]  /*6b90*/  IABS R7, R4 ;  /* 0x0000000400077213 */ /* 0x000fe20000000000 */
[----:B------:R-:W-:Y:S01]  /*6ba0*/  @!P2 IMAD.IADD R5, R5, 0x1, -R2 ;  /* 0x000000010505a824 */ /* 0x000fe200078e0a02 */
[----:B------:R-:W-:Y:S01]  /*6bb0*/  ISETP.GT.U32.AND P4, PT, R2, R6, PT ;  /* 0x000000060200720c */ /* 0x000fe20003f84070 */
[----:B------:R-:W-:-:S03]  /*6bc0*/  IMAD.WIDE R10, R8, 0x2, R64 ;  /* 0x00000002080a7825 */ /* 0x000fc600078e0240 */
[----:B------:R-:W-:Y:S01]  /*6bd0*/  ISETP.GT.U32.AND P2, PT, R2, R5, PT ;  /* 0x000000050200720c */ /* 0x000fe20003f44070 */
[----:B------:R-:W-:Y:S01]  /*6be0*/  IMAD.WIDE R8, R8, 0x2, R62 ;  /* 0x0000000208087825 */ /* 0x000fe200078e023e */
[----:B------:R-:W2:Y:S03]  /*6bf0*/  @!P0 LDG.E.U16 R91, desc[UR20][R10.64] ;  /* 0x000000140a5b8981 */ /* 0x000ea6000c1e1500 */
[----:B------:R-:W-:Y:S01]  /*6c00*/  VIADD R70, R57, 0x7 ;  /* 0x0000000739467836 */ /* 0x000fe20000000000 */
[----:B------:R-:W2:Y:S01]  /*6c10*/  @!P0 LDG.E.U16 R90, desc[UR20][R8.64] ;  /* 0x00000014085a8981 */ /* 0x000ea2000c1e1500 */
[----:B------:R-:W-:Y:S01]  /*6c20*/  IMAD.HI.U32 R3, R0, R7, RZ ;  /* 0x0000000700037227 */ /* 0x000fe200078e00ff */
[----:B------:R-:W-:Y:S02]  /*6c30*/  ISETP.GE.AND P0, PT, R69, RZ, PT ;  /* 0x000000ff4500720c */ /* 0x000fe40003f06270 */
[----:B------:R-:W-:Y:S01]  /*6c40*/  IABS R69, R70 ;  /* 0x0000004600457213 */ /* 0x000fe20000000000 */
[----:B------:R-:W-:-:S02]  /*6c50*/  IMAD.MOV R3, RZ, RZ, -R3 ;  /* 0x000000ffff037224 */ /* 0x000fc400078e0a03 */
[--C-:B------:R-:W-:Y:S02]  /*6c60*/  @!P6 IMAD.IADD R68, R68, 0x1, -R2.reuse ;  /* 0x000000014444e824 */ /* 0x100fe400078e0a02 */
[----:B------:R-:W-:Y:S01]  /*6c70*/  @!P4 IMAD.IADD R6, R6, 0x1, -R2 ;  /* 0x000000010606c824 */ /* 0x000fe200078e0a02 */
[----:B------:R-:W-:Y:S01]  /*6c80*/  ISETP.GE.AND P4, PT, R4, RZ, PT ;  /* 0x000000ff0400720c */ /* 0x000fe20003f86270 */
[C---:B------:R-:W-:Y:S01]  /*6c90*/  IMAD R3, R2.reuse, R3, R7 ;  /* 0x0000000302037224 */ /* 0x040fe200078e0207 */
[----:B------:R-:W-:Y:S01]  /*6ca0*/  ISETP.GT.U32.AND P6, PT, R2, R68, PT ;  /* 0x000000440200720c */ /* 0x000fe20003fc4070 */
[----:B------:R-:W-:-:S04]  /*6cb0*/  IMAD.HI.U32 R4, R0, R69, RZ ;  /* 0x0000004500047227 */ /* 0x000fc800078e00ff */
[----:B------:R-:W-:Y:S01]  /*6cc0*/  @!P2 IMAD.IADD R5, R5, 0x1, -R2 ;  /* 0x000000010505a824 */ /* 0x000fe200078e0a02 */
[C---:B------:R-:W-:Y:S01]  /*6cd0*/  ISETP.GT.U32.AND P2, PT, R2.reuse, R3, PT ;  /* 0x000000030200720c */ /* 0x040fe20003f44070 */
[----:B------:R-:W-:Y:S01]  /*6ce0*/  IMAD.MOV R4, RZ, RZ, -R4 ;  /* 0x000000ffff047224 */ /* 0x000fe200078e0a04 */
[----:B------:R0:W-:Y:S01]  /*6cf0*/  STL.64 [R1+0x60], R18 ;  /* 0x0000601201007387 */ /* 0x0001e20000100a00 */
[----:B------:R-:W-:Y:S02]  /*6d00*/  VIADD R73, R57, 0x8 ;  /* 0x0000000839497836 */ /* 0x000fe40000000000 */
[----:B------:R-:W-:Y:S01]  /*6d10*/  IMAD R69, R2, R4, R69 ;  /* 0x0000000402457224 */ /* 0x000fe200078e0245 */
[----:B------:R1:W-:Y:S01]  /*6d20*/  STL.64 [R1+0x58], R16 ;  /* 0x0000581001007387 */ /* 0x0003e20000100a00 */
[----:B------:R-:W-:Y:S02]  /*6d30*/  VIADD R7, R58, 0xffffff82 ;  /* 0xffffff823a077836 */ /* 0x000fe40000000000 */
[----:B------:R-:W-:Y:S01]  /*6d40*/  @!P6 IMAD.IADD R68, R68, 0x1, -R2 ;  /* 0x000000014444e824 */ /* 0x000fe200078e0a02 */
[----:B------:R-:W-:-:S02]  /*6d50*/  ISETP.GT.U32.AND P6, PT, R2, R69, PT ;  /* 0x000000450200720c */ /* 0x000fc40003fc4070 */
[----:B------:R-:W-:Y:S01]  /*6d60*/  IABS R72, R73 ;  /* 0x0000004900487213 */ /* 0x000fe20000000000 */
[----:B------:R-:W-:Y:S02]  /*6d70*/  @!P2 IMAD.IADD R3, R3, 0x1, -R2 ;  /* 0x000000010303a824 */ /* 0x000fe400078e0a02 */
[----:B0-----:R-:W-:Y:S02]  /*6d80*/  IMAD.MOV.U32 R18, RZ, RZ, R93 ;  /* 0x000000ffff127224 */ /* 0x001fe400078e005d */
[----:B-1----:R-:W-:Y:S02]  /*6d90*/  IMAD.MOV.U32 R16, RZ, RZ, R5 ;  /* 0x000000ffff107224 */ /* 0x002fe400078e0005 */
[----:B------:R-:W-:Y:S02]  /*6da0*/  IMAD.MOV.U32 R93, RZ, RZ, R52 ;  /* 0x000000ffff5d7224 */ /* 0x000fe400078e0034 */
[----:B------:R-:W-:Y:S01]  /*6db0*/  @!P5 IMAD.MOV R16, RZ, RZ, -R16 ;  /* 0x000000ffff10d224 */ /* 0x000fe200078e0a10 */
[----:B------:R-:W-:Y:S01]  /*6dc0*/  ISETP.GE.U32.AND P5, PT, R7, 0x7fffff03, PT ;  /* 0x7fffff030700780c */ /* 0x000fe20003fa6070 */
[----:B------:R-:W-:-:S02]  /*6dd0*/  IMAD.MOV.U32 R17, RZ, RZ, R6 ;  /* 0x000000ffff117224 */ /* 0x000fc400078e0006 */
[----:B------:R-:W-:Y:S02]  /*6de0*/  IMAD.MOV.U32 R52, RZ, RZ, R71 ;  /* 0x000000ffff347224 */ /* 0x000fe400078e0047 */
[----:B------:R-:W-:Y:S01]  /*6df0*/  VIADD R71, R57, 0x9 ;  /* 0x0000000939477836 */ /* 0x000fe20000000000 */
[----:B------:R-:W-:Y:S01]  /*6e00*/  MOV R21, R30 ;  /* 0x0000001e00157202 */ /* 0x000fe20000000f00 */
[----:B------:R-:W-:Y:S01]  /*6e10*/  IMAD.HI.U32 R4, R0, R72, RZ ;  /* 0x0000004800047227 */ /* 0x000fe200078e00ff */
[----:B------:R-:W-:Y:S01]  /*6e20*/  ISETP.GT.U32.AND P2, PT, R2, R3, PT ;  /* 0x000000030200720c */ /* 0x000fe20003f44070 */
[----:B------:R-:W-:Y:S02]  /*6e30*/  STL [R1+0x1240], R14 ;  /* 0x0012400e01007387 */ /* 0x000fe40000100800 */
[----:B------:R-:W-:Y:S02]  /*6e40*/  IMAD R5, R66, 0x7d, RZ ;  /* 0x0000007d42057824 */ /* 0x000fe400078e02ff */
[----:B------:R-:W-:Y:S01]  /*6e50*/  @!P3 IMAD.MOV R17, RZ, RZ, -R17 ;  /* 0x000000ffff11b224 */ /* 0x000fe200078e0a11 */
[----:B------:R-:W-:Y:S01]  /*6e60*/  ISETP.GE.AND P3, PT, R70, RZ, PT ;  /* 0x000000ff4600720c */ /* 0x000fe20003f66270 */
[----:B------:R-:W-:Y:S01]  /*6e70*/  IMAD.MOV.U32 R30, RZ, RZ, R51 ;  /* 0x000000ffff1e7224 */ /* 0x000fe200078e0033 */
[----:B------:R-:W-:Y:S01]  /*6e80*/  STL [R1+0x13b8], R14 ;  /* 0x0013b80e01007387 */ /* 0x000fe20000100800 */
[----:B------:R-:W-:Y:S01]  /*6e90*/  IMAD.MOV.U32 R51, RZ, RZ, R74 ;  /* 0x000000ffff337224 */ /* 0x000fe200078e004a */
[----:B------:R-:W-:Y:S01]  /*6ea0*/  IABS R74, R71 ;  /* 0x00000047004a7213 */ /* 0x000fe20000000000 */
[----:B------:R-:W-:Y:S01]  /*6eb0*/  IMAD.MOV R70, RZ, RZ, -R4 ;  /* 0x000000ffff467224 */ /* 0x000fe200078e0a04 */
[----:B------:R-:W-:Y:S01]  /*6ec0*/  STL [R1+0x123c], R15 ;  /* 0x00123c0f01007387 */ /* 0x000fe20000100800 */
[----:B------:R-:W-:-:S03]  /*6ed0*/  IMAD.WIDE R6, R5, 0x2, R64 ;  /* 0x0000000205067825 */ /* 0x000fc600078e0240 */
[----:B------:R-:W-:Y:S01]  /*6ee0*/  STL [R1+0x1648], R15 ;  /* 0x0016480f01007387 */ /* 0x000fe20000100800 */
[----:B------:R-:W-:-:S03]  /*6ef0*/  IMAD.WIDE R4, R5, 0x2, R62 ;  /* 0x0000000205047825 */ /* 0x000fc600078e023e */
[----:B------:R-:W-:Y:S01]  /*6f00*/  STL [R1+0x1248], R12 ;  /* 0x0012480c01007387 */ /* 0x000fe20000100800 */
[----:B------:R-:W-:Y:S02]  /*6f10*/  @!P6 IMAD.IADD R69, R69, 0x1, -R2 ;  /* 0x000000014545e824 */ /* 0x000fe400078e0a02 */
[----:B------:R-:W-:Y:S01]  /*6f20*/  IMAD R70, R2, R70, R72 ;  /* 0x0000004602467224 */ /* 0x000fe200078e0248 */
[----:B------:R-:W-:Y:S01]  /*6f30*/  STL [R1+0x13c4], R12 ;  /* 0x0013c40c01007387 */ /* 0x000fe20000100800 */
[----:B------:R-:W-:-:S03]  /*6f40*/  IMAD.MOV.U32 R72, RZ, RZ, R74 ;  /* 0x000000ffff487224 */ /* 0x000fc600078e004a */
[----:B------:R-:W-:Y:S01]  /*6f50*/  STL [R1+0x1244], R13 ;  /* 0x0012440d01007387 */ /* 0x000fe20000100800 */
[----:B------:R-:W-:-:S03]  /*6f60*/  ISETP.GT.U32.AND P6, PT, R2, R69, PT ;  /* 0x000000450200720c */ /* 0x000fc60003fc4070 */
[----:B------:R-:W-:Y:S04]  /*6f70*/  STL [R1+0x1250], R10 ;  /* 0x0012500a01007387 */ /* 0x000fe80000100800 */
[----:B------:R-:W-:Y:S04]  /*6f80*/  STL [R1+0x13dc], R10 ;  /* 0x0013dc0a01007387 */ /* 0x000fe80000100800 */
[----:B------:R-:W2:Y:S04]  /*6f90*/  @!P5 LDG.E.U16 R89, desc[UR20][R6.64] ;  /* 0x000000140659d981 */ /* 0x000ea8000c1e1500 */
[----:B------:R-:W2:Y:S01]  /*6fa0*/  @!P5 LDG.E.U16 R88, desc[UR20][R4.64] ;  /* 0x000000140458d981 */ /* 0x000ea2000c1e1500 */
[----:B------:R-:W-:Y:S01]  /*6fb0*/  ISETP.GE.AND P5, PT, R73, RZ, PT ;  /* 0x000000ff4900720c */ /* 0x000fe20003fa6270 */
[----:B------:R-:W-:-:S02]  /*6fc0*/  IMAD.HI.U32 R73, R0, R72, RZ ;  /* 0x0000004800497227 */ /* 0x000fc400078e00ff */
[----:B------:R-:W-:Y:S01]  /*6fd0*/  STL [R1+0x124c], R11 ;  /* 0x00124c0b01007387 */ /* 0x000fe20000100800 */
[----:B------:R-:W-:Y:S01]  /*6fe0*/  @!P2 IADD3 R3, PT, PT, R3, -R2, RZ ;  /* 0x800000020303a210 */ /* 0x000fe20007ffe0ff */
[----:B------:R-:W-:Y:S02]  /*6ff0*/  IMAD.MOV.U32 R23, RZ, RZ, R33 ;  /* 0x000000ffff177224 */ /* 0x000fe400078e0021 */
[----:B------:R-:W-:Y:S01]  /*7000*/  STL [R1+0x13d0], R11 ;  /* 0x0013d00b01007387 */ /* 0x000fe20000100800 */
[----:B------:R-:W-:-:S03]  /*7010*/  IMAD.MOV.U32 R33, RZ, RZ, R68 ;  /* 0x000000ffff217224 */ /* 0x000fc600078e0044 */
[----:B------:R-:W-:Y:S01]  /*7020*/  STL [R1+0x1258], R8 ;  /* 0x0012580801007387 */ /* 0x000fe20000100800 */
[----:B------:R-:W-:-:S03]  /*7030*/  IMAD.MOV R68, RZ, RZ, -R73 ;  /* 0x000000ffff447224 */ /* 0x000fc600078e0a49 */
[----:B------:R-:W-:Y:S04]  /*7040*/  STL [R1+0x13f0], R8 ;  /* 0x0013f00801007387 */ /* 0x000fe80000100800 */
[----:B------:R-:W-:Y:S04]  /*7050*/  STL [R1+0x1254], R9 ;  /* 0x0012540901007387 */ /* 0x000fe80000100800 */
[----:B------:R-:W-:Y:S04]  /*7060*/  STL [R1+0x13e8], R9 ;  /* 0x0013e80901007387 */ /* 0x000fe80000100800 */
[----:B------:R-:W-:Y:S04]  /*7070*/  STL [R1+0x8a8], R17 ;  /* 0x0008a81101007387 */ /* 0x000fe80000100800 */
[----:B------:R0:W-:Y:S01]  /*7080*/  STL [R1+0x8a4], R16 ;  /* 0x0008a41001007387 */ /* 0x0001e20000100800 */
[----:B------:R-:W-:Y:S01]  /*7090*/  VIADD R73, R58, 0xfffffff9 ;  /* 0xfffffff93a497836 */ /* 0x000fe20000000000 */
[----:B------:R-:W-:Y:S01]  /*70a0*/  ISETP.GT.U32.AND P2, PT, R2, R70, PT ;  /* 0x000000460200720c */ /* 0x000fe20003f44070 */
[----:B------:R-:W-:-:S02]  /*70b0*/  @!P6 IMAD.IADD R69, R69, 0x1, -R2 ;  /* 0x000000014545e824 */ /* 0x000fc400078e0a02 */
[----:B0-----:R-:W-:Y:S02]  /*70c0*/  IMAD.MOV.U32 R16, RZ, RZ, R3 ;  /* 0x000000ffff107224 */ /* 0x001fe400078e0003 */
[----:B------:R-:W-:Y:S01]  /*70d0*/  IMAD R3, R2, R68, R72 ;  /* 0x0000004402037224 */ /* 0x000fe200078e0248 */
[----:B------:R-:W-:Y:S01]  /*70e0*/  STL [R1+0x1260], R6 ;  /* 0x0012600601007387 */ /* 0x000fe20000100800 */
[----:B------:R-:W-:-:S03]  /*70f0*/  @!P4 IMAD.MOV R16, RZ, RZ, -R16 ;  /* 0x000000ffff10c224 */ /* 0x000fc600078e0a10 */
[----:B------:R-:W-:Y:S01]  /*7100*/  ISETP.GT.U32.AND P6, PT, R2, R3, PT ;  /* 0x000000030200720c */ /* 0x000fe20003fc4070 */
[----:B------:R-:W-:Y:S01]  /*7110*/  STL [R1+0x1504], R6 ;  /* 0x0015040601007387 */ /* 0x000fe20000100800 */
[----:B------:R-:W-:-:S03]  /*7120*/  ISETP.GE.U32.AND P4, PT, R73, 0x7fffff7a, PT ;  /* 0x7fffff7a4900780c */ /* 0x000fc60003f86070 */
[----:B------:R-:W-:Y:S01]  /*7130*/  STL [R1+0x125c], R7 ;  /* 0x00125c0701007387 */ /* 0x000fe20000100800 */
[----:B------:R-:W-:-:S03]  /*7140*/  IMAD R72, R66, 0x6, RZ ;  /* 0x0000000642487824 */ /* 0x000fc600078e02ff */
[----:B------:R-:W-:Y:S01]  /*7150*/  STL [R1+0x13f8], R7 ;  /* 0x0013f80701007387 */ /* 0x000fe20000100800 */
[----:B------:R-:W-:-:S03]  /*7160*/  VIADD R68, R57, 0xa ;  /* 0x0000000a39447836 */ /* 0x000fc60000000000 */
[----:B------:R-:W-:Y:S04]  /*7170*/  STL [R1+0x1268], R4 ;  /* 0x0012680401007387 */ /* 0x000fe80000100800 */
[----:B------:R-:W-:Y:S01]  /*7180*/  STL [R1+0x150c], R4 ;  /* 0x00150c0401007387 */ /* 0x000fe20000100800 */
[----:B------:R-:W-:-:S03]  /*7190*/  IMAD.WIDE R24, R72, 0x2, R64 ;  /* 0x0000000248187825 */ /* 0x000fc600078e0240 */
[----:B------:R-:W-:Y:S01]  /*71a0*/  STL [R1+0x1264], R5 ;  /* 0x0012640501007387 */ /* 0x000fe20000100800 */
[----:B------:R-:W-:-:S03]  /*71b0*/  @!P0 IMAD.MOV R33, RZ, RZ, -R33 ;  /* 0x000000ffff218224 */ /* 0x000fc600078e0a21 */
[----:B------:R-:W-:Y:S01]  /*71c0*/  STL [R1+0x1510], R5 ;  /* 0x0015100501007387 */ /* 0x000fe20000100800 */
[----:B------:R-:W-:-:S03]  /*71d0*/  @!P2 IMAD.IADD R70, R70, 0x1, -R2 ;  /* 0x000000014646a824 */ /* 0x000fc600078e0a02 */
[----:B------:R0:W-:Y:S01]  /*71e0*/  STL [R1+0x89c], R16 ;  /* 0x00089c1001007387 */ /* 0x0001e20000100800 */
[----:B------:R-:W-:Y:S01]  /*71f0*/  @!P6 IMAD.IADD R3, R3, 0x1, -R2 ;  /* 0x000000010303e824 */ /* 0x000fe200078e0a02 */
[----:B------:R-:W-:Y:S01]  /*7200*/  ISETP.GE.AND P0, PT, R71, RZ, PT ;  /* 0x000000ff4700720c */ /* 0x000fe20003f06270 */
[----:B------:R-:W-:Y:S01]  /*7210*/  VIADD R71, R57, 0xb ;  /* 0x0000000b39477836 */ /* 0x000fe20000000000 */
[----:B------:R-:W-:Y:S01]  /*7220*/  ISETP.GE.AND P2, PT, R68, RZ, PT ;  /* 0x000000ff4400720c */ /* 0x000fe20003f46270 */
[----:B------:R-:W2:Y:S01]  /*7230*/  @!P4 LDG.E.U16 R87, desc[UR20][R24.64] ;  /* 0x000000141857c981 */ /* 0x000ea2000c1e1500 */
[----:B------:R-:W-:Y:S01]  /*7240*/  IABS R68, R68 ;  /* 0x0000004400447213 */ /* 0x000fe20000000000 */
[----:B0-----:R-:W-:Y:S02]  /*7250*/  IMAD.WIDE R16, R72, 0x2, R62 ;  /* 0x0000000248107825 */ /* 0x001fe400078e023e */
[----:B------:R-:W-:Y:S01]  /*7260*/  STL.64 [R1+0x658], R24 ;  /* 0x0006581801007387 */ /* 0x000fe20000100a00 */
[----:B------:R-:W-:-:S03]  /*7270*/  IABS R72, R71 ;  /* 0x0000004700487213 */ /* 0x000fc60000000000 */
[----:B------:R0:W2:Y:S01]  /*7280*/  @!P4 LDG.E.U16 R86, desc[UR20][R16.64] ;  /* 0x000000141056c981 */ /* 0x0000a2000c1e1500 */
[----:B------:R-:W-:Y:S01]  /*7290*/  ISETP.GT.U32.AND P4, PT, R2, R3, PT ;  /* 0x000000030200720c */ /* 0x000fe20003f84070 */
[----:B------:R-:W-:Y:S01]  /*72a0*/  IMAD.HI.U32 R73, R0, R68, RZ ;  /* 0x0000004400497227 */ /* 0x000fe200078e00ff */
[----:B------:R-:W-:Y:S01]  /*72b0*/  ISETP.GT.U32.AND P6, PT, R2, R70, PT ;  /* 0x000000460200720c */ /* 0x000fe20003fc4070 */
[----:B------:R0:W-:Y:S02]  /*72c0*/  STL.64 [R1+0x650], R16 ;  /* 0x0006501001007387 */ /* 0x0001e40000100a00 */
[----:B------:R-:W-:Y:S02]  /*72d0*/  IMAD.MOV.U32 R19, RZ, RZ, R50 ;  /* 0x000000ffff137224 */ /* 0x000fe400078e0032 */
[----:B------:R-:W-:Y:S02]  /*72e0*/  IMAD.MOV R74, RZ, RZ, -R73 ;  /* 0x000000ffff4a7224 */ /* 0x000fe400078e0a49 */
[----:B------:R-:W-:Y:S01]  /*72f0*/  IMAD.MOV.U32 R50, RZ, RZ, R76 ;  /* 0x000000ffff327224 */ /* 0x000fe200078e004c */
[----:B0-----:R-:W-:Y:S01]  /*7300*/  MOV R16, R23 ;  /* 0x0000001700107202 */ /* 0x001fe20000000f00 */
[----:B------:R-:W-:-:S02]  /*7310*/  IMAD.MOV.U32 R23, RZ, RZ, R20 ;  /* 0x000000ffff177224 */ /* 0x000fc400078e0014 */
[----:B------:R-:W-:Y:S02]  /*7320*/  IMAD.MOV.U32 R17, RZ, RZ, R18 ;  /* 0x000000ffff117224 */ /* 0x000fe400078e0012 */
[----:B------:R-:W-:Y:S02]  /*7330*/  IMAD.MOV.U32 R20, RZ, RZ, R34 ;  /* 0x000000ffff147224 */ /* 0x000fe400078e0022 */
[----:B------:R-:W-:Y:S02]  /*7340*/  IMAD.MOV.U32 R18, RZ, RZ, R21 ;  /* 0x000000ffff127224 */ /* 0x000fe400078e0015 */
[----:B------:R-:W-:Y:S02]  /*7350*/  IMAD.MOV.U32 R34, RZ, RZ, R75 ;  /* 0x000000ffff227224 */ /* 0x000fe400078e004b */
[----:B------:R-:W-:Y:S02]  /*7360*/  IMAD.MOV.U32 R21, RZ, RZ, R53 ;  /* 0x000000ffff157224 */ /* 0x000fe400078e0035 */
[----:B------:R-:W-:-:S04]  /*7370*/  IMAD.HI.U32 R75, R0, R72, RZ ;  /* 0x00000048004b7227 */ /* 0x000fc800078e00ff */
[----:B------:R-:W-:Y:S02]  /*7380*/  VIADD R76, R58, 0xfffffff1 ;  /* 0xfffffff13a4c7836 */ /* 0x000fe40000000000 */
[----:B------:R-:W-:Y:S02]  /*7390*/  IMAD.MOV.U32 R53, RZ, RZ, R69 ;  /* 0x000000ffff357224 */ /* 0x000fe400078e0045 */
[----:B------:R-:W-:Y:S02]  /*73a0*/  IMAD R68, R2, R74, R68 ;  /* 0x0000004a02447224 */ /* 0x000fe400078e0244 */
[----:B------:R-:W-:Y:S02]  /*73b0*/  IMAD.MOV R74, RZ, RZ, -R75 ;  /* 0x000000ffff4a7224 */ /* 0x000fe400078e0a4b */
[----:B------:R-:W-:Y:S01]  /*73c0*/  @!P3 IMAD.MOV R53, RZ, RZ, -R53 ;  /* 0x000000ffff35b224 */ /* 0x000fe200078e0a35 */
[----:B------:R-:W-:Y:S01]  /*73d0*/  ISETP.GE.U32.AND P3, PT, R76, 0x7fffff72, PT ;  /* 0x7fffff724c00780c */ /* 0x000fe20003f66070 */
[--C-:B------:R-:W-:Y:S01]  /*73e0*/  @!P4 IMAD.IADD R3, R3, 0x1, -R2.reuse ;  /* 0x000000010303c824 */ /* 0x100fe200078e0a02 */
[----:B------:R-:W-:Y:S01]  /*73f0*/  ISETP.GE.AND P4, PT, R71, RZ, PT ;  /* 0x000000ff4700720c */ /* 0x000fe20003f86270 */
[----:B------:R-:W-:Y:S01]  /*7400*/  @!P6 IMAD.IADD R70, R70, 0x1, -R2 ;  /* 0x000000014646e824 */ /* 0x000fe200078e0a02 */
[C---:B------:R-:W-:Y:S01]  /*7410*/  ISETP.GT.U32.AND P6, PT, R2.reuse, R68, PT ;  /* 0x000000440200720c */ /* 0x040fe20003fc4070 */
[----:B------:R-:W-:-:S02]  /*7420*/  IMAD R71, R2, R74, R72 ;  /* 0x0000004a02477224 */ /* 0x000fc400078e0248 */
[----:B------:R-:W-:-:S04]  /*7430*/  IMAD R74, R66, 0xe, RZ ;  /* 0x0000000e424a7824 */ /* 0x000fc800078e02ff */
[----:B------:R-:W-:-:S04]  /*7440*/  IMAD.WIDE R26, R74, 0x2, R64 ;  /* 0x000000024a1a7825 */ /* 0x000fc800078e0240 */
[----:B------:R-:W-:Y:S01]  /*7450*/  IMAD.WIDE R24, R74, 0x2, R62 ;  /* 0x000000024a187825 */ /* 0x000fe200078e023e */
[----:B------:R-:W-:Y:S01]  /*7460*/  STL.64 [R1+0x5d8], R26 ;  /* 0x0005d81a01007387 */ /* 0x000fe20000100a00 */
[----:B------:R-:W-:-:S03]  /*7470*/  IADD3 R73, PT, PT, R57, 0xc, RZ ;  /* 0x0000000c39497810 */ /* 0x000fc60007ffe0ff */
[----:B------:R0:W-:Y:S01]  /*7480*/  STL.64 [R1+0x5d0], R24 ;  /* 0x0005d01801007387 */ /* 0x0001e20000100a00 */
[----:B------:R-:W-:-:S03]  /*7490*/  VIADD R75, R58, 0xffffffe9 ;  /* 0xffffffe93a4b7836 */ /* 0x000fc60000000000 */
[----:B------:R0:W2:Y:S01]  /*74a0*/  @!P3 LDG.E.U16 R83, desc[UR20][R24.64] ;  /* 0x000000141853b981 */ /* 0x0000a2000c1e1500 */
[----:B------:R-:W-:Y:S01]  /*74b0*/  @!P6 IMAD.IADD R68, R68, 0x1, -R2 ;  /* 0x000000014444e824 */ /* 0x000fe200078e0a02 */
[C---:B------:R-:W-:Y:S02]  /*74c0*/  ISETP.GT.U32.AND P6, PT, R2.reuse, R71, PT ;  /* 0x000000470200720c */ /* 0x040fe40003fc4070 */
[----:B------:R-:W-:Y:S01]  /*74d0*/  IABS R69, R73 ;  /* 0x0000004900457213 */ /* 0x000fe20000000000 */
[----:B------:R1:W2:Y:S01]  /*74e0*/  @!P3 LDG.E.U16 R84, desc[UR20][R26.64] ;  /* 0x000000141a54b981 */ /* 0x0002a2000c1e1500 */
[----:B0-----:R-:W-:Y:S02]  /*74f0*/  IMAD.MOV.U32 R24, RZ, RZ, R30 ;  /* 0x000000ffff187224 */ /* 0x001fe400078e001e */
[----:B------:R-:W-:Y:S02]  /*7500*/  IMAD.MOV.U32 R30, RZ, RZ, R51 ;  /* 0x000000ffff1e7224 */ /* 0x000fe400078e0033 */
[----:B------:R-:W-:Y:S01]  /*7510*/  IMAD.MOV.U32 R51, RZ, RZ, R3 ;  /* 0x000000ffff337224 */ /* 0x000fe200078e0003 */
[----:B------:R-:W-:-:S03]  /*7520*/  ISETP.GT.U32.AND P3, PT, R2, R68, PT ;  /* 0x000000440200720c */ /* 0x000fc60003f64070 */
[----:B------:R-:W-:Y:S01]  /*7530*/  @!P0 IMAD.MOV R51, RZ, RZ, -R51 ;  /* 0x000000ffff338224 */ /* 0x000fe200078e0a33 */
[----:B------:R-:W-:Y:S01]  /*7540*/  ISETP.GE.U32.AND P0, PT, R75, 0x7fffff6a, PT ;  /* 0x7fffff6a4b00780c */ /* 0x000fe20003f06070 */
[----:B------:R-:W-:Y:S01]  /*7550*/  IMAD.HI.U32 R72, R0, R69, RZ ;  /* 0x0000004500487227 */ /* 0x000fe200078e00ff */
[----:B------:R-:W-:-:S03]  /*7560*/  PRMT R82, RZ, 0x7610, R82 ;  /* 0x00007610ff527816 */ /* 0x000fc60000000052 */
[----:B------:R-:W-:Y:S02]  /*7570*/  IMAD.MOV.U32 R22, RZ, RZ, R35 ;  /* 0x000000ffff167224 */ /* 0x000fe400078e0023 */
[----:B------:R-:W-:Y:S02]  /*7580*/  IMAD R74, R66, 0x16, RZ ;  /* 0x00000016424a7824 */ /* 0x000fe400078e02ff */
[----:B------:R-:W-:Y:S02]  /*7590*/  IMAD.MOV.U32 R35, RZ, RZ, R52 ;  /* 0x000000ffff237224 */ /* 0x000fe400078e0034 */
[----:B------:R-:W-:Y:S02]  /*75a0*/  VIADD R3, R57, 0xd ;  /* 0x0000000d39037836 */ /* 0x000fe40000000000 */
[----:B------:R-:W-:Y:S02]  /*75b0*/  IMAD.MOV.U32 R52, RZ, RZ, R70 ;  /* 0x000000ffff347224 */ /* 0x000fe400078e0046 */
[----:B------:R-:W-:-:S02]  /*75c0*/  IMAD.MOV R72, RZ, RZ, -R72 ;  /* 0x000000ffff487224 */ /* 0x000fc400078e0a48 */
[C---:B------:R-:W-:Y:S02]  /*75d0*/  VIADD R70, R57.reuse, 0xe ;  /* 0x0000000e39467836 */ /* 0x040fe40000000000 */
[----:B------:R-:W-:Y:S02]  /*75e0*/  VIADD R76, R57, 0xf ;  /* 0x0000000f394c7836 */ /* 0x000fe40000000000 */
[----:B------:R-:W-:Y:S01]  /*75f0*/  IMAD.WIDE R28, R74, 0x2, R64 ;  /* 0x000000024a1c7825 */ /* 0x000fe200078e0240 */
[----:B------:R-:W-:-:S03]  /*7600*/  @!P5 IADD3 R52, PT, PT, -R52, RZ, RZ ;  /* 0x000000ff3434d210 */ /* 0x000fc60007ffe1ff */
[----:B-1----:R-:W-:Y:S01]  /*7610*/  IMAD.WIDE R26, R74, 0x2, R62 ;  /* 0x000000024a1a7825 */ /* 0x002fe200078e023e */
[----:B------:R-:W-:Y:S01]  /*7620*/  ISETP.GE.AND P5, PT, R73, RZ, PT ;  /* 0x000000ff4900720c */ /* 0x000fe20003fa6270 */
[----:B------:R-:W2:Y:S02]  /*7630*/  @!P0 LDG.E.U16 R82, desc[UR20][R28.64] ;  /* 0x000000141c528981 */ /* 0x000ea4000c1e1500 */
[--C-:B------:R-:W-:Y:S01]  /*7640*/  @!P6 IMAD.IADD R71, R71, 0x1, -R2.reuse ;  /* 0x000000014747e824 */ /* 0x100fe200078e0a02 */
[----:B------:R-:W-:Y:S01]  /*7650*/  ISETP.GE.AND P6, PT, R3, RZ, PT ;  /* 0x000000ff0300720c */ /* 0x000fe20003fc6270 */
[----:B------:R-:W-:Y:S01]  /*7660*/  IMAD R69, R2, R72, R69 ;  /* 0x0000004802457224 */ /* 0x000fe200078e0245 */
[----:B------:R-:W-:Y:S01]  /*7670*/  IABS R3, R3 ;  /* 0x0000000300037213 */ /* 0x000fe20000000000 */
[----:B------:R0:W2:Y:S01]  /*7680*/  @!P0 LDG.E.U16 R81, desc[UR20][R26.64] ;  /* 0x000000141a518981 */ /* 0x0000a2000c1e1500 */
[----:B------:R-:W-:Y:S02]  /*7690*/  IABS R72, R70 ;  /* 0x0000004600487213 */ /* 0x000fe40000000000 */
[----:B------:R-:W-:Y:S01]  /*76a0*/  IABS R73, R76 ;  /* 0x0000004c00497213 */ /* 0x000fe20000000000 */
[----:B------:R-:W-:Y:S01]  /*76b0*/  @!P3 IMAD.IADD R68, R68, 0x1, -R2 ;  /* 0x000000014444b824 */ /* 0x000fe200078e0a02 */
[----:B------:R-:W-:Y:S01]  /*76c0*/  ISETP.GT.U32.AND P0, PT, R2, R71, PT ;  /* 0x000000470200720c */ /* 0x000fe20003f04070 */
[C---:B------:R-:W-:Y:S01]  /*76d0*/  IMAD.HI.U32 R74, R0.reuse, R3, RZ ;  /* 0x00000003004a7227 */ /* 0x040fe200078e00ff */
[----:B------:R-:W-:Y:S03]  /*76e0*/  STL.64 [R1+0x558], R28 ;  /* 0x0005581c01007387 */ /* 0x000fe60000100a00 */
[----:B------:R-:W-:Y:S01]  /*76f0*/  IMAD.MOV.U32 R25, RZ, RZ, R77 ;  /* 0x000000ffff197224 */ /* 0x000fe200078e004d */
[----:B------:R0:W-:Y:S01]  /*7700*/  STL.64 [R1+0x550], R26 ;  /* 0x0005501a01007387 */ /* 0x0001e20000100a00 */
[----:B------:R-:W-:-:S04]  /*7710*/  IMAD.HI.U32 R75, R0, R72, RZ ;  /* 0x00000048004b7227 */ /* 0x000fc800078e00ff */
[----:B------:R-:W-:-:S04]  /*7720*/  IMAD.HI.U32 R77, R0, R73, RZ ;  /* 0x00000049004d7227 */ /* 0x000fc800078e00ff */
[----:B0-----:R-:W-:Y:S02]  /*7730*/  IMAD.MOV.U32 R26, RZ, RZ, R68 ;  /* 0x000000ffff1a7224 */ /* 0x001fe400078e0044 */
[----:B------:R-:W-:Y:S02]  /*7740*/  IMAD.MOV R68, RZ, RZ, -R74 ;  /* 0x000000ffff447224 */ /* 0x000fe400078e0a4a */
[----:B------:R-:W-:Y:S02]  /*7750*/  IMAD.MOV R74, RZ, RZ, -R75 ;  /* 0x000000ffff4a7224 */ /* 0x000fe400078e0a4b */
[----:B------:R-:W-:Y:S02]  /*7760*/  IMAD.MOV R75, RZ, RZ, -R77 ;  /* 0x000000ffff4b7224 */ /* 0x000fe400078e0a4d */
[----:B------:R-:W-:Y:S02]  /*7770*/  VIADD R77, R58, 0xfffffff8 ;  /* 0xfffffff83a4d7836 */ /* 0x000fe40000000000 */
[----:B------:R-:W-:-:S03]  /*7780*/  @!P0 IMAD.IADD R71, R71, 0x1, -R2 ;  /* 0x0000000147478824 */ /* 0x000fc600078e0a02 */
[----:B------:R-:W-:Y:S01]  /*7790*/  ISETP.GE.U32.AND P0, PT, R77, 0x7fffff79, PT ;  /* 0x7fffff794d00780c */ /* 0x000fe20003f06070 */
[----:B------:R-:W-:Y:S01]  /*77a0*/  IMAD R39, R66, 0x7, RZ ;  /* 0x0000000742277824 */ /* 0x000fe200078e02ff */
[----:B------:R-:W-:-:S03]  /*77b0*/  PRMT R43, RZ, 0x7610, R43 ;  /* 0x00007610ff2b7816 */ /* 0x000fc6000000002b */
[----:B------:R-:W-:Y:S01]  /*77c0*/  IMAD.WIDE R44, R39, 0x2, R64 ;  /* 0x00000002272c7825 */ /* 0x000fe200078e0240 */
[----:B------:R-:W-:-:S03]  /*77d0*/  PRMT R38, RZ, 0x7610, R38 ;  /* 0x00007610ff267816 */ /* 0x000fc60000000026 */
[----:B------:R-:W-:-:S04]  /*77e0*/  IMAD.WIDE R40, R39, 0x2, R62 ;  /* 0x0000000227287825 */ /* 0x000fc800078e023e */
[----:B------:R-:W2:Y:S04]  /*77f0*/  @!P0 LDG.E.U16 R43, desc[UR20][R44.64] ;  /* 0x000000142c2b8981 */ /* 0x000ea8000c1e1500 */
[----:B------:R-:W3:Y:S01]  /*7800*/  @!P0 LDG.E.U16 R38, desc[UR20][R40.64] ;  /* 0x0000001428268981 */ /* 0x000ee2000c1e1500 */
[----:B------:R-:W-:-:S13]  /*7810*/  ISETP.GT.U32.AND P3, PT, R2, R69, PT ;  /* 0x000000450200720c */ /* 0x000fda0003f64070 */
[----:B------:R-:W-:-:S05]  /*7820*/  @!P3 IMAD.IADD R69, R69, 0x1, -R2 ;  /* 0x000000014545b824 */ /* 0x000fca00078e0a02 */
[C---:B------:R-:W-:Y:S01]  /*7830*/  ISETP.GT.U32.AND P3, PT, R2.reuse, R69, PT ;  /* 0x000000450200720c */ /* 0x040fe20003f64070 */
[C---:B------:R-:W-:Y:S02]  /*7840*/  IMAD R68, R2.reuse, R68, R3 ;  /* 0x0000004402447224 */ /* 0x040fe400078e0203 */
[----:B------:R-:W-:-:S10]  /*7850*/  IMAD R3, R2, R74, R72 ;  /* 0x0000004a02037224 */ /* 0x000fd400078e0248 */
[----:B------:R-:W-:Y:S01]  /*7860*/  @!P3 IMAD.IADD R69, R69, 0x1, -R2 ;  /* 0x000000014545b824 */ /* 0x000fe200078e0a02 */
[----:B------:R-:W-:-:S13]  /*7870*/  ISETP.GT.U32.AND P3, PT, R2, R68, PT ;  /* 0x000000440200720c */ /* 0x000fda0003f64070 */
[----:B------:R-:W-:Y:S01]  /*7880*/  @!P3 IMAD.IADD R68, R68, 0x1, -R2 ;  /* 0x000000014444b824 */ /* 0x000fe200078e0a02 */
[C---:B------:R-:W-:Y:S01]  /*7890*/  ISETP.GT.U32.AND P3, PT, R2.reuse, R3, PT ;  /* 0x000000030200720c */ /* 0x040fe20003f64070 */
[C---:B------:R-:W-:Y:S01]  /*78a0*/  VIADD R77, R57.reuse, 0x11 ;  /* 0x00000011394d7836 */ /* 0x040fe20000000000 */
[----:B------:R-:W-:Y:S01]  /*78b0*/  MOV R27, R17 ;  /* 0x00000011001b7202 */ /* 0x000fe20000000f00 */
[----:B------:R-:W-:Y:S01]  /*78c0*/  IMAD.MOV.U32 R17, RZ, RZ, R19 ;  /* 0x000000ffff117224 */ /* 0x000fe200078e0013 */
[----:B------:R-:W-:Y:S01]  /*78d0*/  ISETP.GT.U32.AND P0, PT, R2, R68, PT ;  /* 0x000000440200720c */ /* 0x000fe20003f04070 */
[----:B------:R-:W-:Y:S01]  /*78e0*/  IMAD.MOV.U32 R19, RZ, RZ, R80 ;  /* 0x000000ffff137224 */ /* 0x000fe200078e0050 */
[----:B------:R-:W-:-:S07]  /*78f0*/  IADD3 R80, PT, PT, R57, 0x12, RZ ;  /* 0x0000001239507810 */ /* 0x000fce0007ffe0ff */
[----:B------:R-:W-:Y:S01]  /*7900*/  @!P3 IMAD.IADD R3, R3, 0x1, -R2 ;  /* 0x000000010303b824 */ /* 0x000fe200078e0a02 */
[----:B------:R-:W-:Y:S01]  /*7910*/  IABS R72, R77 ;  /* 0x0000004d00487213 */ /* 0x000fe20000000000 */
[----:B------:R-:W-:-:S03]  /*7920*/  @!P2 IMAD.MOV R26, RZ, RZ, -R26 ;  /* 0x000000ffff1aa224 */ /* 0x000fc600078e0a1a */
[----:B------:R-:W-:Y:S02]  /*7930*/  ISETP.GT.U32.AND P3, PT, R2, R3, PT ;  /* 0x000000030200720c */ /* 0x000fe40003f64070 */
[----:B------:R-:W-:Y:S01]  /*7940*/  IABS R74, R80 ;  /* 0x00000050004a7213 */ /* 0x000fe20000000000 */
[----:B------:R-:W-:Y:S01]  /*7950*/  IMAD.MOV.U32 R39, RZ, RZ, R71 ;  /* 0x000000ffff277224 */ /* 0x000fe200078e0047 */
[----:B------:R-:W-:Y:S01]  /*7960*/  ISETP.GE.AND P2, PT, R70, RZ, PT ;  /* 0x000000ff4600720c */ /* 0x000fe20003f46270 */
[----:B------:R-:W-:Y:S01]  /*7970*/  IMAD R70, R2, R75, R73 ;  /* 0x0000004b02467224 */ /* 0x000fe200078e0249 */
[----:B------:R-:W-:Y:S01]  /*7980*/  STL [R1+0x88c], R26 ;  /* 0x00088c1a01007387 */ /* 0x000fe20000100800 */
[----:B------:R-:W-:-:S03]  /*7990*/  IMAD.HI.U32 R31, R0, R72, RZ ;  /* 0x00000048001f7227 */ /* 0x000fc600078e00ff */
[----:B------:R0:W-:Y:S01]  /*79a0*/  STL.64 [R1+0x648], R44 ;  /* 0x0006482c01007387 */ /* 0x0001e20000100a00 */
[----:B------:R-:W-:-:S03]  /*79b0*/  IMAD.HI.U32 R28, R0, R74, RZ ;  /* 0x0000004a001c7227 */ /* 0x000fc600078e00ff */
[----:B------:R-:W-:Y:S01]  /*79c0*/  STL.64 [R1+0x640], R40 ;  /* 0x0006402801007387 */ /* 0x000fe20000100a00 */
[----:B------:R-:W-:Y:S01]  /*79d0*/  @!P4 IMAD.MOV R39, RZ, RZ, -R39 ;  /* 0x000000ffff27c224 */ /* 0x000fe200078e0a27 */
[----:B------:R-:W-:Y:S01]  /*79e0*/  ISETP.GT.U32.AND P4, PT, R2, R70, PT ;  /* 0x000000460200720c */ /* 0x000fe20003f84070 */
[----:B------:R-:W-:Y:S02]  /*79f0*/  IMAD.MOV R31, RZ, RZ, -R31 ;  /* 0x000000ffff1f7224 */ /* 0x000fe400078e0a1f */
[----:B------:R-:W-:Y:S01]  /*7a00*/  IMAD.MOV R28, RZ, RZ, -R28 ;  /* 0x000000ffff1c7224 */ /* 0x000fe200078e0a1c */
[----:B0-----:R-:W4:Y:S01]  /*7a10*/  LDL.LU.64 R44, [R1+0x1728] ;  /* 0x00172800012c7983 */ /* 0x001f220000300a00 */
[--C-:B------:R-:W-:Y:S02]  /*7a20*/  @!P0 IMAD.IADD R68, R68, 0x1, -R2.reuse ;  /* 0x0000000144448824 */ /* 0x100fe400078e0a02 */
[----:B------:R-:W-:Y:S02]  /*7a30*/  @!P3 IMAD.IADD R3, R3, 0x1, -R2 ;  /* 0x000000010303b824 */ /* 0x000fe400078e0a02 */
[----:B------:R-:W-:-:S02]  /*7a40*/  IMAD.MOV.U32 R26, RZ, RZ, R16 ;  /* 0x000000ffff1a7224 */ /* 0x000fc400078e0010 */
[----:B------:R-:W-:Y:S02]  /*7a50*/  IMAD.MOV.U32 R29, RZ, RZ, R22 ;  /* 0x000000ffff1d7224 */ /* 0x000fe400078e0016 */
[C---:B------:R-:W-:Y:S02]  /*7a60*/  IMAD R72, R2.reuse, R31, R72 ;  /* 0x0000001f02487224 */ /* 0x040fe400078e0248 */
[----:B------:R-:W-:Y:S02]  /*7a70*/  IMAD.MOV.U32 R16, RZ, RZ, R35 ;  /* 0x000000ffff107224 */ /* 0x000fe400078e0023 */
[----:B------:R-:W-:Y:S02]  /*7a80*/  IMAD.MOV.U32 R22, RZ, RZ, R79 ;  /* 0x000000ffff167224 */ /* 0x000fe400078e004f */
[----:B------:R-:W-:Y:S02]  /*7a90*/  IMAD R71, R2, R28, R74 ;  /* 0x0000001c02477224 */ /* 0x000fe400078e024a */
[----:B------:R-:W-:-:S02]  /*7aa0*/  IMAD.MOV.U32 R31, RZ, RZ, R68 ;  /* 0x000000ffff1f7224 */ /* 0x000fc400078e0044 */
[----:B------:R-:W-:Y:S02]  /*7ab0*/  IMAD.MOV.U32 R35, RZ, RZ, R78 ;  /* 0x000000ffff237224 */ /* 0x000fe400078e004e */
[C---:B------:R-:W-:Y:S02]  /*7ac0*/  VIADD R79, R57.reuse, 0x13 ;  /* 0x00000013394f7836 */ /* 0x040fe40000000000 */
[----:B------:R-:W-:Y:S02]  /*7ad0*/  IMAD.MOV.U32 R28, RZ, RZ, R3 ;  /* 0x000000ffff1c7224 */ /* 0x000fe400078e0003 */
[----:B------:R-:W-:Y:S02]  /*7ae0*/  VIADD R78, R57, 0x10 ;  /* 0x00000010394e7836 */ /* 0x000fe40000000000 */
[----:B------:R-:W-:Y:S01]  /*7af0*/  @!P6 IMAD.MOV R31, RZ, RZ, -R31 ;  /* 0x000000ffff1fe224 */ /* 0x000fe200078e0a1f */
[----:B------:R-:W-:Y:S01]  /*7b00*/  IABS R75, R79 ;  /* 0x0000004f004b7213 */ /* 0x000fe20000000000 */
[----:B------:R-:W-:Y:S01]  /*7b10*/  @!P2 IMAD.MOV R28, RZ, RZ, -R28 ;  /* 0x000000ffff1ca224 */ /* 0x000fe200078e0a1c */
[----:B------:R-:W-:Y:S01]  /*7b20*/  IABS R73, R78 ;  /* 0x0000004e00497213 */ /* 0x000fe20000000000 */
[----:B------:R-:W-:Y:S01]  /*7b30*/  @!P4 IMAD.IADD R70, R70, 0x1, -R2 ;  /* 0x000000014646c824 */ /* 0x000fe200078e0a02 */
[----:B------:R-:W-:Y:S01]  /*7b40*/  IADD3 R74, PT, PT, R58, -0x1f, RZ ;  /* 0xffffffe13a4a7810 */ /* 0x000fe20007ffe0ff */
[----:B------:R-:W-:-:S03]  /*7b50*/  IMAD.HI.U32 R37, R0, R75, RZ ;  /* 0x0000004b00257227 */ /* 0x000fc600078e00ff */
[----:B------:R-:W-:Y:S01]  /*7b60*/  ISETP.GT.U32.AND P4, PT, R2, R70, PT ;  /* 0x000000460200720c */ /* 0x000fe20003f84070 */
[----:B------:R-:W-:Y:S01]  /*7b70*/  IMAD.HI.U32 R36, R0, R73, RZ ;  /* 0x0000004900247227 */ /* 0x000fe200078e00ff */
[----:B------:R-:W-:-:S03]  /*7b80*/  ISETP.GE.U32.AND P3, PT, R74, 0x7fffff62, PT ;  /* 0x7fffff624a00780c */ /* 0x000fc60003f66070 */
[----:B------:R-:W-:Y:S02]  /*7b90*/  IMAD.MOV R36, RZ, RZ, -R36 ;  /* 0x000000ffff247224 */ /* 0x000fe400078e0a24 */
[----:B------:R-:W-:Y:S02]  /*7ba0*/  VIADD R68, R58, 0xffffffe8 ;  /* 0xffffffe83a447836 */ /* 0x000fe40000000000 */
[----:B------:R-:W-:-:S03]  /*7bb0*/  IMAD R73, R2, R36, R73 ;  /* 0x0000002402497224 */ /* 0x000fc600078e0249 */
[----:B------:R-:W-:Y:S01]  /*7bc0*/  ISETP.GE.U32.AND P2, PT, R68, 0x7fffff69, PT ;  /* 0x7fffff694400780c */ /* 0x000fe20003f46070 */
[----:B------:R-:W-:Y:S01]  /*7bd0*/  IMAD R68, R66, 0xf, RZ ;  /* 0x0000000f42447824 */ /* 0x000fe200078e02ff */
[----:B------:R-:W-:Y:S01]  /*7be0*/  PRMT R15, RZ, 0x7610, R15 ;  /* 0x00007610ff0f7816 */ /* 0x000fe2000000000f */
[----:B------:R-:W-:Y:S01]  /*7bf0*/  @!P4 IMAD.IADD R70, R70, 0x1, -R2 ;  /* 0x000000014646c824 */ /* 0x000fe200078e0a02 */
[----:B------:R-:W-:Y:S02]  /*7c00*/  PRMT R13, RZ, 0x7610, R13 ;  /* 0x00007610ff0d7816 */ /* 0x000fe4000000000d */
[----:B------:R-:W-:Y:S02]  /*7c10*/  PRMT R7, RZ, 0x7610, R7 ;  /* 0x00007610ff077816 */ /* 0x000fe40000000007 */
[----:B------:R-:W-:Y:S01]  /*7c20*/  PRMT R10, RZ, 0x7610, R10 ;  /* 0x00007610ff0a7816 */ /* 0x000fe2000000000a */
[----:B--2---:R0:W-:Y:S04]  /*7c30*/  STL [R1+0x9b4], R43 ;  /* 0x0009b42b01007387 */ /* 0x0041e80000100800 */
[----:B0-----:R-:W2:Y:S04]  /*7c40*/  LDL.LU R43, [R1+0x1720] ;  /* 0x00172000012b7983 */ /* 0x001ea80000300800 */
[----:B------:R-:W2:Y:S04]  /*7c50*/  LDL.LU.64 R40, [R1+0x1718] ;  /* 0x0017180001287983 */ /* 0x000ea80000300a00 */
[----:B---3--:R0:W-:Y:S02]  /*7c60*/  STL [R1+0x9b0], R38 ;  /* 0x0009b02601007387 */ /* 0x0081e40000100800 */
[----:B0-----:R-:W-:-:S04]  /*7c70*/  IMAD.MOV.U32 R38, RZ, RZ, R69 ;  /* 0x000000ffff267224 */ /* 0x001fc800078e0045 */
[----:B------:R-:W-:Y:S01]  /*7c80*/  @!P5 IMAD.MOV R38, RZ, RZ, -R38 ;  /* 0x000000ffff26d224 */ /* 0x000fe200078e0a26 */
[----:B------:R-:W-:Y:S04]  /*7c90*/  STL [R1+0x888], R39 ;  /* 0x0008882701007387 */ /* 0x000fe80000100800 */
[----:B------:R-:W-:Y:S01]  /*7ca0*/  STL [R1+0x884], R38 ;  /* 0x0008842601007387 */ /* 0x000fe20000100800 */
[----:B------:R-:W-:-:S03]  /*7cb0*/  ISETP.GE.AND P5, PT, R76, RZ, PT ;  /* 0x000000ff4c00720c */ /* 0x000fc60003fa6270 */
[----:B------:R-:W-:Y:S01]  /*7cc0*/  STL [R1+0x880], R31 ;  /* 0x0008801f01007387 */ /* 0x000fe20000100800 */
[----:B------:R-:W-:-:S03]  /*7cd0*/  VIADD R76, R58, 0xfffffff0 ;  /* 0xfffffff03a4c7836 */ /* 0x000fc60000000000 */
[----:B------:R0:W-:Y:S01]  /*7ce0*/  STL [R1+0x87c], R28 ;  /* 0x00087c1c01007387 */ /* 0x0001e20000100800 */
[----:B------:R-:W-:Y:S01]  /*7cf0*/  IMAD.MOV R69, RZ, RZ, -R37 ;  /* 0x000000ffff457224 */ /* 0x000fe200078e0a25 */
[----:B------:R-:W-:Y:S01]  /*7d00*/  ISETP.GE.U32.AND P0, PT, R76, 0x7fffff71, PT ;  /* 0x7fffff714c00780c */ /* 0x000fe20003f06070 */
[----:B0-----:R-:W-:Y:S02]  /*7d10*/  IMAD.MOV.U32 R28, RZ, RZ, R29 ;  /* 0x000000ffff1c7224 */ /* 0x001fe400078e001d */
[----:B------:R-:W-:Y:S02]  /*7d20*/  IMAD.MOV.U32 R29, RZ, RZ, R26 ;  /* 0x000000ffff1d7224 */ /* 0x000fe400078e001a */
[----:B------:R-:W-:Y:S02]  /*7d30*/  IMAD.MOV.U32 R26, RZ, RZ, R27 ;  /* 0x000000ffff1a7224 */ /* 0x000fe400078e001b */
[----:B------:R-:W-:Y:S01]  /*7d40*/  IMAD.MOV.U32 R27, RZ, RZ, R24 ;  /* 0x000000ffff1b7224 */ /* 0x000fe200078e0018 */
[----:B------:R-:W-:Y:S01]  /*7d50*/  MOV R24, R25 ;  /* 0x0000001900187202 */ /* 0x000fe20000000f00 */
[----:B------:R-:W-:-:S02]  /*7d60*/  IMAD.MOV.U32 R25, RZ, RZ, R35 ;  /* 0x000000ffff197224 */ /* 0x000fc400078e0023 */
[----:B------:R-:W-:Y:S02]  /*7d70*/  IMAD R35, R66, 0x1e, RZ ;  /* 0x0000001e42237824 */ /* 0x000fe400078e02ff */
[--C-:B------:R-:W-:Y:S01]  /*7d80*/  IMAD R69, R2, R69, R75.reuse ;  /* 0x0000004502457224 */ /* 0x100fe200078e024b */
[----:B------:R-:W-:Y:S01]  /*7d90*/  PRMT R75, RZ, 0x7610, R75 ;  /* 0x00007610ff4b7816 */ /* 0x000fe2000000004b */
[----:B------:R-:W-:-:S04]  /*7da0*/  IMAD.WIDE R36, R35, 0x2, R64 ;  /* 0x0000000223247825 */ /* 0x000fc800078e0240 */
[----:B------:R-:W-:Y:S01]  /*7db0*/  IMAD.WIDE R38, R68, 0x2, R64 ;  /* 0x0000000244267825 */ /* 0x000fe200078e0240 */
[----:B------:R0:W-:Y:S03]  /*7dc0*/  STL.64 [R1+0x4d8], R36 ;  /* 0x0004d82401007387 */ /* 0x0001e60000100a00 */
[----:B------:R-:W-:Y:S01]  /*7dd0*/  IMAD.MOV.U32 R31, RZ, RZ, R24 ;  /* 0x000000ffff1f7224 */ /* 0x000fe200078e0018 */
[----:B------:R0:W3:Y:S01]  /*7de0*/  @!P3 LDG.E.U16 R75, desc[UR20][R36.64] ;  /* 0x00000014244bb981 */ /* 0x0000e2000c1e1500 */
[----:B------:R-:W-:Y:S02]  /*7df0*/  IMAD.MOV.U32 R24, RZ, RZ, R34 ;  /* 0x000000ffff187224 */ /* 0x000fe400078e0022 */
[----:B------:R-:W-:Y:S01]  /*7e00*/  IMAD.MOV.U32 R34, RZ, RZ, R70 ;  /* 0x000000ffff227224 */ /* 0x000fe200078e0046 */
[----:B------:R-:W2:Y:S01]  /*7e10*/  @!P0 LDG.E.U16 R15, desc[UR20][R38.64] ;  /* 0x00000014260f8981 */ /* 0x000ea2000c1e1500 */
[----:B------:R-:W-:-:S02]  /*7e20*/  IMAD R70, R66, 0x17, RZ ;  /* 0x0000001742467824 */ /* 0x000fc400078e02ff */
[--C-:B0-----:R-:W-:Y:S01]  /*7e30*/  IMAD.WIDE R36, R68, 0x2, R62.reuse ;  /* 0x0000000244247825 */ /* 0x101fe200078e023e */
[----:B------:R-:W-:Y:S04]  /*7e40*/  STL.64 [R1+0x5c8], R38 ;  /* 0x0005c82601007387 */ /* 0x000fe80000100a00 */
[----:B------:R0:W3:Y:S04]  /*7e50*/  @!P0 LDG.E.U16 R13, desc[UR20][R36.64] ;  /* 0x00000014240d8981 */ /* 0x0000e8000c1e1500 */
[----:B------:R0:W-:Y:S02]  /*7e60*/  STL.64 [R1+0x5c0], R36 ;  /* 0x0005c02401007387 */ /* 0x0001e40000100a00 */
[----:B0-----:R-:W-:-:S05]  /*7e70*/  IMAD.WIDE R36, R70, 0x2, R62 ;  /* 0x0000000246247825 */ /* 0x001fca00078e023e */
[----:B------:R0:W4:Y:S01]  /*7e80*/  @!P2 LDG.E.U16 R7, desc[UR20][R36.64] ;  /* 0x000000142407a981 */ /* 0x000122000c1e1500 */
[----:B------:R-:W-:-:S05]  /*7e90*/  IMAD.WIDE R38, R70, 0x2, R64 ;  /* 0x0000000246267825 */ /* 0x000fca00078e0240 */
[----:B------:R-:W4:Y:S01]  /*7ea0*/  @!P2 LDG.E.U16 R10, desc[UR20][R38.64] ;  /* 0x00000014260aa981 */ /* 0x000f22000c1e1500 */
[C---:B------:R-:W-:Y:S02]  /*7eb0*/  ISETP.GT.U32.AND P6, PT, R2.reuse, R73, PT ;  /* 0x000000490200720c */ /* 0x040fe40003fc4070 */
[C---:B------:R-:W-:Y:S01]  /*7ec0*/  ISETP.GT.U32.AND P4, PT, R2.reuse, R72, PT ;  /* 0x000000480200720c */ /* 0x040fe20003f84070 */
[----:B------:R-:W-:Y:S01]  /*7ed0*/  @!P5 IMAD.MOV R34, RZ, RZ, -R34 ;  /* 0x000000ffff22d224 */ /* 0x000fe200078e0a22 */
[----:B------:R-:W-:-:S09]  /*7ee0*/  ISETP.GT.U32.AND P5, PT, R2, R71, PT ;  /* 0x000000470200720c */ /* 0x000fd20003fa4070 */
[--C-:B------:R-:W-:Y:S01]  /*7ef0*/  @!P6 IMAD.IADD R73, R73, 0x1, -R2.reuse ;  /* 0x000000014949e824 */ /* 0x100fe200078e0a02 */
[----:B------:R-:W-:Y:S01]  /*7f00*/  ISETP.GT.U32.AND P0, PT, R2, R69, PT ;  /* 0x000000450200720c */ /* 0x000fe20003f04070 */
[----:B------:R-:W-:-:S03]  /*7f10*/  @!P4 IMAD.IADD R72, R72, 0x1, -R2 ;  /* 0x000000014848c824 */ /* 0x000fc600078e0a02 */
[C---:B------:R-:W-:Y:S02]  /*7f20*/  ISETP.GT.U32.AND P6, PT, R2.reuse, R73, PT ;  /* 0x000000490200720c */ /* 0x040fe40003fc4070 */
[----:B------:R-:W-:Y:S01]  /*7f30*/  ISETP.GT.U32.AND P4, PT, R2, R72, PT ;  /* 0x000000480200720c */ /* 0x000fe20003f84070 */
[----:B------:R-:W-:Y:S01]  /*7f40*/  VIADD R3, R57, 0x14 ;  /* 0x0000001439037836 */ /* 0x000fe20000000000 */
[----:B------:R1:W-:Y:S01]  /*7f50*/  STL.64 [R1+0x548], R38 ;  /* 0x0005482601007387 */ /* 0x0003e20000100a00 */
[--C-:B------:R-:W-:Y:S01]  /*7f60*/  @!P5 IMAD.IADD R71, R71, 0x1, -R2.reuse ;  /* 0x000000014747d824 */ /* 0x100fe200078e0a02 */
[----:B------:R-:W-:Y:S02]  /*7f70*/  ISETP.GE.AND P2, PT, R77, RZ, PT ;  /* 0x000000ff4d00720c */ /* 0x000fe40003f46270 */
[----:B------:R0:W-:Y:S01]  /*7f80*/  STL.64 [R1+0x540], R36 ;  /* 0x0005402401007387 */ /* 0x0001e20000100a00 */
[----:B------:R-:W-:Y:S01]  /*7f90*/  IABS R74, R3 ;  /* 0x00000003004a7213 */ /* 0x000fe20000000000 */
[----:B------:R-:W-:-:S03]  /*7fa0*/  @!P0 IMAD.IADD R69, R69, 0x1, -R2 ;  /* 0x0000000145458824 */ /* 0x000fc600078e0a02 */
[--C-:B------:R-:W-:Y:S01]  /*7fb0*/  @!P6 IMAD.IADD R73, R73, 0x1, -R2.reuse ;  /* 0x000000014949e824 */ /* 0x100fe200078e0a02 */
[----:B------:R-:W-:Y:S01]  /*7fc0*/  ISETP.GE.AND P6, PT, R78, RZ, PT ;  /* 0x000000ff4e00720c */ /* 0x000fe20003fc6270 */
[----:B-1----:R-:W4:Y:S01]  /*7fd0*/  LDL.LU.64 R38, [R1+0x1710] ;  /* 0x0017100001267983 */ /* 0x002f220000300a00 */
[----:B------:R-:W-:Y:S01]  /*7fe0*/  ISETP.GT.U32.AND P5, PT, R2, R71, PT ;  /* 0x000000470200720c */ /* 0x000fe20003fa4070 */
[----:B------:R-:W-:Y:S01]  /*7ff0*/  IMAD.HI.U32 R68, R0, R74, RZ ;  /* 0x0000004a00447227 */ /* 0x000fe200078e00ff */
[----:B------:R-:W-:Y:S02]  /*8000*/  ISETP.GT.U32.AND P0, PT, R2, R69, PT ;  /* 0x000000450200720c */ /* 0x000fe40003f04070 */
[----:B0-----:R-:W-:Y:S01]  /*8010*/  MOV R37, R31 ;  /* 0x0000001f00257202 */ /* 0x001fe20000000f00 */
[----:B------:R-:W-:Y:S02]  /*8020*/  @!P4 IMAD.IADD R72, R72, 0x1, -R2 ;  /* 0x000000014848c824 */ /* 0x000fe400078e0a02 */
[----:B------:R-:W-:-:S02]  /*8030*/  IMAD.MOV.U32 R31, RZ, RZ, R17 ;  /* 0x000000ffff1f7224 */ /* 0x000fc400078e0011 */
[----:B------:R-:W-:Y:S02]  /*8040*/  IMAD.MOV.U32 R17, RZ, RZ, R73 ;  /* 0x000000ffff117224 */ /* 0x000fe400078e0049 */
[----:B------:R-:W-:Y:S02]  /*8050*/  IMAD.MOV R68, RZ, RZ, -R68 ;  /* 0x000000ffff447224 */ /* 0x000fe400078e0a44 */
[----:B------:R-:W-:Y:S01]  /*8060*/  @!P6 IMAD.MOV R17, RZ, RZ, -R17 ;  /* 0x000000ffff11e224 */ /* 0x000fe200078e0a11 */
[----:B------:R-:W-:Y:S01]  /*8070*/  ISETP.GE.AND P6, PT, R80, RZ, PT ;  /* 0x000000ff5000720c */ /* 0x000fe20003fc6270 */
[----:B------:R-:W-:Y:S02]  /*8080*/  IMAD R74, R2, R68, R74 ;  /* 0x00000044024a7224 */ /* 0x000fe400078e024a */
[----:B------:R-:W-:Y:S02]  /*8090*/  VIADD R68, R57, 0x15 ;  /* 0x0000001539447836 */ /* 0x000fe40000000000 */
[----:B------:R-:W-:-:S02]  /*80a0*/  @!P5 IMAD.IADD R71, R71, 0x1, -R2 ;  /* 0x000000014747d824 */ /* 0x000fc400078e0a02 */
[----:B------:R-:W-:Y:S01]  /*80b0*/  @!P0 IMAD.IADD R69, R69, 0x1, -R2 ;  /* 0x0000000145458824 */ /* 0x000fe200078e0a02 */
[----:B------:R-:W-:Y:S01]  /*80c0*/  ISETP.GE.AND P0, PT, R68, RZ, PT ;  /* 0x000000ff4400720c */ /* 0x000fe20003f06270 */
[----:B------:R-:W-:Y:S01]  /*80d0*/  IMAD.MOV.U32 R36, RZ, RZ, R16 ;  /* 0x000000ffff247224 */ /* 0x000fe200078e0010 */
[----:B------:R-:W-:Y:S01]  /*80e0*/  ISETP.GE.AND P5, PT, R3, RZ, PT ;  /* 0x000000ff0300720c */ /* 0x000fe20003fa6270 */
[----:B------:R-:W-:Y:S01]  /*80f0*/  VIADD R3, R57, 0x16 ;  /* 0x0000001639037836 */ /* 0x000fe20000000000 */
[----:B------:R-:W-:Y:S01]  /*8100*/  IABS R68, R68 ;  /* 0x0000004400447213 */ /* 0x000fe20000000000 */
[----:B------:R-:W-:-:S04]  /*8110*/  IMAD.MOV.U32 R16, RZ, RZ, R71 ;  /* 0x000000ffff107224 */ /* 0x000fc800078e0047 */
[----:B------:R-:W-:Y:S01]  /*8120*/  @!P6 IMAD.MOV R16, RZ, RZ, -R16 ;  /* 0x000000ffff10e224 */ /* 0x000fe200078e0a10 */
[----:B------:R-:W-:Y:S02]  /*8130*/  ISETP.GE.AND P6, PT, R3, RZ, PT ;  /* 0x000000ff0300720c */ /* 0x000fe40003fc6270 */
[----:B------:R-:W-:Y:S01]  /*8140*/  IABS R3, R3 ;  /* 0x0000000300037213 */ /* 0x000fe20000000000 */
[----:B------:R-:W-:-:S04]  /*8150*/  @!UP1 UIADD3 UR10, UPT, UPT, -UR10, 0x100000, URZ ;  /* 0x001000000a0a9890 */ /* 0x000fc8000fffe1ff */
[----:B------:R-:W-:Y:S02]  /*8160*/  @!UP1 USHF.L.U32 UR11, UR10, 0xb, URZ ;  /* 0x0000000b0a0b9899 */ /* 0x000fe400080006ff */
[----:B------:R-:W-:Y:S01]  /*8170*/  @!UP1 USHF.L.U32 UR10, UR10, 0x1, URZ ;  /* 0x000000010a0a9899 */ /* 0x000fe200080006ff */
[----:B------:R-:W-:-:S11]  /*8180*/  VOTEU.ALL UP1, P1 ;  /* 0x0000000000ff7886 */ /* 0x000fd60000820000 */
[----:B------:R0:W1:Y:S01]  /*8190*/  @!UP1 SYNCS.EXCH.64 URZ, [UR4+0x30008], UR10 ;  /* 0x0300080a04ff95b2 */ /* 0x0000620008000100 */
[----:B--2---:R-:W-:Y:S01]  /*81a0*/  STL [R1+0x9ac], R15 ;  /* 0x0009ac0f01007387 */ /* 0x004fe20000100800 */
[----:B------:R-:W-:Y:S01]  /*81b0*/  ISETP.GT.U32.AND P4, PT, R2, R74, PT ;  /* 0x0000004a0200720c */ /* 0x000fe20003f84070 */
[----:B------:R-:W-:Y:S01]  /*81c0*/  VIADD R70, R57, 0x18 ;  /* 0x0000001839467836 */ /* 0x000fe20000000000 */
[----:B------:R-:W-:Y:S01]  /*81d0*/  PRMT R78, RZ, 0x7610, R78 ;  /* 0x00007610ff4e7816 */ /* 0x000fe2000000004e */
[----:B0-----:R-:W0:Y:S01]  /*81e0*/  LDCU UR10, c[0x0][0x3b0] ;  /* 0x00007600ff0a77ac */ /* 0x001e220008000800 */
[----:B------:R-:W-:Y:S02]  /*81f0*/  PRMT R11, RZ, 0x7610, R11 ;  /* 0x00007610ff0b7816 */ /* 0x000fe4000000000b */
[----:B------:R-:W-:Y:S01]  /*8200*/  PRMT R8, RZ, 0x7610, R8 ;  /* 0x00007610ff087816 */ /* 0x000fe20000000008 */
[----:B------:R-:W2:Y:S01]  /*8210*/  LDCU UR11, c[0x0][0x3b0] ;  /* 0x00007600ff0b77ac */ /* 0x000ea20008000800 */
[----:B---3--:R3:W-:Y:S02]  /*8220*/  STL [R1+0x9a8], R13 ;  /* 0x0009a80d01007387 */ /* 0x0087e40000100800 */
[----:B---3--:R-:W3:Y:S02]  /*8230*/  S2R R13, SR_TID.X ;  /* 0x00000000000d7919 */ /* 0x008ee40000002100 */
[----:B----4-:R4:W-:Y:S02]  /*8240*/  STL [R1+0x9a0], R7 ;  /* 0x0009a00701007387 */ /* 0x0109e40000100800 */
[----:B----4-:R-:W-:-:S04]  /*8250*/  IMAD.MOV.U32 R7, RZ, RZ, R72 ;  /* 0x000000ffff077224 */ /* 0x010fc800078e0048 */
[----:B------:R-:W-:Y:S01]  /*8260*/  @!P2 IMAD.MOV R7, RZ, RZ, -R7 ;  /* 0x000000ffff07a224 */ /* 0x000fe200078e0a07 */
[----:B------:R-:W-:Y:S01]  /*8270*/  ISETP.GE.AND P2, PT, R79, RZ, PT ;  /* 0x000000ff4f00720c */ /* 0x000fe20003f46270 */
[----:B------:R-:W-:Y:S02]  /*8280*/  IMAD.MOV.U32 R15, RZ, RZ, R31 ;  /* 0x000000ffff0f7224 */ /* 0x000fe400078e001f */
[----:B------:R-:W-:Y:S02]  /*8290*/  IMAD.MOV.U32 R31, RZ, RZ, R50 ;  /* 0x000000ffff1f7224 */ /* 0x000fe400078e0032 */
[----:B------:R-:W-:Y:S02]  /*82a0*/  VIADD R72, R57, 0x17 ;  /* 0x0000001739487836 */ /* 0x000fe40000000000 */
[----:B------:R-:W-:Y:S02]  /*82b0*/  IMAD.MOV.U32 R50, RZ, RZ, R69 ;  /* 0x000000ffff327224 */ /* 0x000fe400078e0045 */
[----:B------:R-:W-:Y:S01]  /*82c0*/  IMAD.MOV.U32 R69, RZ, RZ, R68 ;  /* 0x000000ffff457224 */ /* 0x000fe200078e0044 */
[----:B------:R-:W-:-:S03]  /*82d0*/  IABS R71, R72 ;  /* 0x0000004800477213 */ /* 0x000fc60000000000 */
[----:B------:R-:W-:Y:S01]  /*82e0*/  @!P2 IMAD.MOV R50, RZ, RZ, -R50 ;  /* 0x000000ffff32a224 */ /* 0x000fe200078e0a32 */
[----:B------:R-:W-:Y:S01]  /*82f0*/  ISETP.GE.AND P2, PT, R72, RZ, PT ;  /* 0x000000ff4800720c */ /* 0x000fe20003f46270 */
[----:B------:R-:W-:-:S04]  /*8300*/  IMAD.HI.U32 R72, R0, R69, RZ ;  /* 0x0000004500487227 */ /* 0x000fc800078e00ff */
[----:B------:R-:W-:Y:S02]  /*8310*/  IMAD.MOV.U32 R68, RZ, RZ, R3 ;  /* 0x000000ffff447224 */ /* 0x000fe400078e0003 */
[----:B------:R-:W-:Y:S02]  /*8320*/  IMAD.MOV R3, RZ, RZ, -R72 ;  /* 0x000000ffff037224 */ /* 0x000fe400078e0a48 */
[----:B---3--:R-:W-:Y:S02]  /*8330*/  IMAD R77, R13, 0x80, R13 ;  /* 0x000000800d4d7824 */ /* 0x008fe400078e020d */
[----:B------:R-:W-:Y:S01]  /*8340*/  IMAD.HI.U32 R72, R0, R68, RZ ;  /* 0x0000004400487227 */ /* 0x000fe200078e00ff */
[----:B------:R3:W-:Y:S03]  /*8350*/  STL [R1+0x9a4], R10 ;  /* 0x0009a40a01007387 */ /* 0x0007e60000100800 */
[----:B------:R-:W-:-:S02]  /*8360*/  IMAD R69, R2, R3, R69 ;  /* 0x0000000302457224 */ /* 0x000fc400078e0245 */
[----:B------:R-:W-:Y:S01]  /*8370*/  IMAD.HI.U32 R73, R0, R71, RZ ;  /* 0x0000004700497227 */ /* 0x000fe200078e00ff */
[----:B------:R4:W-:Y:S03]  /*8380*/  STL [R1+0x870], R7 ;  /* 0x0008700701007387 */ /* 0x0009e60000100800 */
[----:B------:R-:W-:Y:S02]  /*8390*/  IMAD.SHL.U32 R3, R77, 0x2, RZ ;  /* 0x000000024d037824 */ /* 0x000fe400078e00ff */
[----:B------:R-:W-:Y:S02]  /*83a0*/  IMAD.MOV R72, RZ, RZ, -R72 ;  /* 0x000000ffff487224 */ /* 0x000fe400078e0a48 */
[----:B------:R-:W-:Y:S01]  /*83b0*/  IMAD.MOV R73, RZ, RZ, -R73 ;  /* 0x000000ffff497224 */ /* 0x000fe200078e0a49 */
[----:B------:R-:W-:Y:S01]  /*83c0*/  LOP3.LUT R3, R3, 0x407e, RZ, 0xc0, !PT ;  /* 0x0000407e03037812 */ /* 0x000fe200078ec0ff */
[----:B---3--:R-:W-:-:S02]  /*83d0*/  IMAD.MOV.U32 R10, RZ, RZ, R27 ;  /* 0x000000ffff0a7224 */ /* 0x008fc400078e001b */
[----:B----4-:R-:W-:Y:S02]  /*83e0*/  IMAD.MOV.U32 R7, RZ, RZ, R26 ;  /* 0x000000ffff077224 */ /* 0x010fe400078e001a */
[----:B------:R-:W3:Y:S01]  /*83f0*/  LDL.LU R26, [R1+0x7e4] ;  /* 0x0007e400011a7983 */ /* 0x000ee20000300800 */
[----:B------:R-:W-:Y:S01]  /*8400*/  IMAD.MOV.U32 R80, RZ, RZ, R15 ;  /* 0x000000ffff507224 */ /* 0x000fe200078e000f */
[----:B------:R-:W-:Y:S01]  /*8410*/  MOV R79, R36 ;  /* 0x00000024004f7202 */ /* 0x000fe20000000f00 */
[----:B------:R-:W-:Y:S01]  /*8420*/  IMAD.MOV.U32 R13, RZ, RZ, R24 ;  /* 0x000000ffff0d7224 */ /* 0x000fe200078e0018 */
[----:B------:R-:W4:Y:S01]  /*8430*/  LDL.LU R27, [R1+0x7e0] ;  /* 0x0007e000011b7983 */ /* 0x000f220000300800 */
[----:B------:R-:W-:Y:S01]  /*8440*/  MOV R15, R25 ;  /* 0x00000019000f7202 */ /* 0x000fe20000000f00 */
[----:B------:R-:W-:Y:S02]  /*8450*/  IMAD.MOV.U32 R77, RZ, RZ, R37 ;  /* 0x000000ffff4d7224 */ /* 0x000fe400078e0025 */
[----:B------:R-:W2:Y:S01]  /*8460*/  LDL.LU R24, [R1+0x7cc] ;  /* 0x0007cc0001187983 */ /* 0x000ea20000300800 */
[----:B------:R-:W-:-:S02]  /*8470*/  IMAD R68, R2, R72, R68 ;  /* 0x0000004802447224 */ /* 0x000fc400078e0244 */
[----:B------:R-:W-:Y:S01]  /*8480*/  IMAD.MOV.U32 R36, RZ, RZ, R22 ;  /* 0x000000ffff247224 */ /* 0x000fe200078e0016 */
[----:B------:R-:W2:Y:S01]  /*8490*/  LDL.LU R25, [R1+0x7c8] ;  /* 0x0007c80001197983 */ /* 0x000ea20000300800 */
[----:B------:R-:W-:Y:S02]  /*84a0*/  IMAD.MOV.U32 R72, RZ, RZ, R31 ;  /* 0x000000ffff487224 */ /* 0x000fe400078e001f */
[----:B------:R-:W-:Y:S01]  /*84b0*/  IMAD R71, R2, R73, R71 ;  /* 0x0000004902477224 */ /* 0x000fe200078e0247 */
[----:B------:R-:W2:Y:S01]  /*84c0*/  LDL.LU R22, [R1+0x7c4] ;  /* 0x0007c40001167983 */ /* 0x000ea20000300800 */
[----:B------:R-:W-:Y:S02]  /*84d0*/  IMAD.MOV.U32 R37, RZ, RZ, R19 ;  /* 0x000000ffff257224 */ /* 0x000fe400078e0013 */
[----:B------:R-:W-:Y:S01]  /*84e0*/  IMAD.MOV.U32 R73, RZ, RZ, R28 ;  /* 0x000000ffff497224 */ /* 0x000fe200078e001c */
[----:B------:R-:W2:Y:S01]  /*84f0*/  LDL.LU R19, [R1+0x7c0] ;  /* 0x0007c00001137983 */ /* 0x000ea20000300800 */
[----:B------:R-:W-:-:S02]  /*8500*/  IMAD.MOV.U32 R31, RZ, RZ, R18 ;  /* 0x000000ffff1f7224 */ /* 0x000fc400078e0012 */
[----:B------:R-:W-:Y:S01]  /*8510*/  IMAD.MOV.U32 R28, RZ, RZ, R23 ;  /* 0x000000ffff1c7224 */ /* 0x000fe200078e0017 */
[----:B------:R0:W-:Y:S04]  /*8520*/  STS.U16 [R3+UR4], R29 ;  /* 0x0000001d03007988 */ /* 0x0001e80008000404 */
[----:B------:R-:W2:Y:S04]  /*8530*/  LDL.LU R18, [R1+0x7bc] ;  /* 0x0007bc0001127983 */ /* 0x000ea80000300800 */
[----:B------:R-:W3:Y:S01]  /*8540*/  LDL.LU R23, [R1+0x7b8] ;  /* 0x0007b80001177983 */ /* 0x000ee20000300800 */
[----:B0-----:R-:W-:-:S03]  /*8550*/  IMAD.MOV.U32 R29, RZ, RZ, R92 ;  /* 0x000000ffff1d7224 */ /* 0x001fc600078e005c */
[----:B------:R-:W3:Y:S04]  /*8560*/  LDL.LU R92, [R1+0x7b4] ;  /* 0x0007b400015c7983 */ /* 0x000ee80000300800 */
[----:B------:R0:W-:Y:S04]  /*8570*/  STS.U16 [R3+UR4+0x8000], R93 ;  /* 0x0080005d03007988 */ /* 0x0001e80008000404 */
[----:B0-----:R-:W3:Y:S04]  /*8580*/  LDL.LU R93, [R1+0x860] ;  /* 0x00086000015d7983 */ /* 0x001ee80000300800 */
[----:B------:R0:W-:Y:S04]  /*8590*/  STS.U16 [R3+UR4+0x8400], R30 ;  /* 0x0084001e03007988 */ /* 0x0001e80008000404 */
[----:B0-----:R-:W4:Y:S01]  /*85a0*/  LDL.LU R30, [R1+0x85c] ;  /* 0x00085c00011e7983 */ /* 0x001f220000300800 */
[----:B------:R-:W-:-:S04]  /*85b0*/  @!P4 IADD3 R74, PT, PT, R74, -R2, RZ ;  /* 0x800000024a4ac210 */ /* 0x000fc80007ffe0ff */
[----:B------:R-:W-:Y:S01]  /*85c0*/  ISETP.GT.U32.AND P4, PT, R2, R74, PT ;  /* 0x0000004a0200720c */ /* 0x000fe20003f84070 */
[----:B------:R0:W-:Y:S04]  /*85d0*/  STS.U16 [R3+UR4+0x8c00], R21 ;  /* 0x008c001503007988 */ /* 0x0001e80008000404 */
[----:B------:R0:W-:Y:S04]  /*85e0*/  STS.U16 [R3+UR4+0x9000], R20 ;  /* 0x0090001403007988 */ /* 0x0001e80008000404 */
[----:B------:R1:W-:Y:S04]  /*85f0*/  STS.U16 [R3+UR4+0x1c00], R36 ;  /* 0x001c002403007988 */ /* 0x0003e80008000404 */
[----:B------:R-:W-:Y:S01]  /*8600*/  @!P4 IMAD.IADD R74, R74, 0x1, -R2 ;  /* 0x000000014a4ac824 */ /* 0x000fe200078e0a02 */
[----:B------:R-:W-:Y:S01]  /*8610*/  ISETP.GE.AND P4, PT, R70, RZ, PT ;  /* 0x000000ff4600720c */ /* 0x000fe20003f86270 */
[----:B0-----:R-:W4:Y:S01]  /*8620*/  LDL.LU R21, [R1+0x858] ;  /* 0x0008580001157983 */ /* 0x001f220000300800 */
[----:B------:R-:W-:-:S03]  /*8630*/  IABS R70, R70 ;  /* 0x0000004600467213 */ /* 0x000fc60000000000 */
[----:B------:R-:W4:Y:S04]  /*8640*/  LDL.LU R20, [R1+0x854] ;  /* 0x0008540001147983 */ /* 0x000f280000300800 */
[----:B-1----:R-:W4:Y:S01]  /*8650*/  LDL.LU R36, [R1+0x83c] ;  /* 0x00083c0001247983 */ /* 0x002f220000300800 */
[----:B------:R-:W-:-:S04]  /*8660*/  IMAD.HI.U32 R76, R0, R70, RZ ;  /* 0x00000046004c7227 */ /* 0x000fc800078e00ff */
[----:B------:R-:W-:Y:S01]  /*8670*/  IMAD.MOV R76, RZ, RZ, -R76 ;  /* 0x000000ffff4c7224 */ /* 0x000fe200078e0a4c */
[----:B------:R-:W-:Y:S03]  /*8680*/  STS.U16 [R3+UR4+0x400], R73 ;  /* 0x0004004903007988 */ /* 0x000fe60008000404 */
[----:B------:R-:W-:Y:S01]  /*8690*/  IMAD R70, R2, R76, R70 ;  /* 0x0000004c02467224 */ /* 0x000fe200078e0246 */
[----:B--2---:R-:W-:Y:S04]  /*86a0*/  STS.U16 [R3+UR4+0xb000], R18 ;  /* 0x00b0001203007988 */ /* 0x004fe80008000404 */
[----:B---3--:R0:W-:Y:S04]  /*86b0*/  STS.U16 [R3+UR4+0x3800], R93 ;  /* 0x0038005d03007988 */ /* 0x0081e80008000404 */
[----:B0-----:R-:W2:Y:S04]  /*86c0*/  LDL.LU R93, [R1+0x838] ;  /* 0x00083800015d7983 */ /* 0x001ea80000300800 */
[----:B------:R-:W3:Y:S04]  /*86d0*/  LDL.LU R76, [R1+0x830] ;  /* 0x00083000014c7983 */ /* 0x000ee80000300800 */
[----:B------:R-:W3:Y:S04]  /*86e0*/  LDL.LU R73, [R1+0x82c] ;  /* 0x00082c0001497983 */ /* 0x000ee80000300800 */
[----:B----4-:R0:W-:Y:S04]  /*86f0*/  STS.U16 [R3+UR4+0xb800], R30 ;  /* 0x00b8001e03007988 */ /* 0x0101e80008000404 */
[----:B------:R-:W4:Y:S04]  /*8700*/  LDL.LU R18, [R1+0x80c] ;  /* 0x00080c0001127983 */ /* 0x000f280000300800 */
[----:B0-----:R-:W4:Y:S04]  /*8710*/  LDL.LU R30, [R1+0x808] ;  /* 0x00080800011e7983 */ /* 0x001f280000300800 */
[----:B------:R0:W-:Y:S04]  /*8720*/  STS.U16 [R3+UR4+0x3400], R23 ;  /* 0x0034001703007988 */ /* 0x0001e80008000404 */
[----:B------:R1:W-:Y:S04]  /*8730*/  STS.U16 [R3+UR4+0x800], R72 ;  /* 0x0008004803007988 */ /* 0x0003e80008000404 */
[----:B------:R1:W-:Y:S04]  /*8740*/  STS.U16 [R3+UR4+0x8800], R77 ;  /* 0x0088004d03007988 */ /* 0x0003e80008000404 */
[----:B0-----:R-:W4:Y:S04]  /*8750*/  LDL.LU R23, [R1+0x804] ;  /* 0x0008040001177983 */ /* 0x001f280000300800 */
[----:B-1----:R-:W4:Y:S04]  /*8760*/  LDL.LU R72, [R1+0x800] ;  /* 0x0008000001487983 */ /* 0x002f280000300800 */
[----:B------:R0:W-:Y:S04]  /*8770*/  STS.U16 [R3+UR4+0xc00], R79 ;  /* 0x000c004f03007988 */ /* 0x0001e80008000404 */
[----:B------:R-:W4:Y:S04]  /*8780*/  LDL.LU R77, [R1+0x7dc] ;  /* 0x0007dc00014d7983 */ /* 0x000f280000300800 */
[----:B------:R1:W-:Y:S04]  /*8790*/  STS.U16 [R3+UR4+0x1000], R80 ;  /* 0x0010005003007988 */ /* 0x0003e80008000404 */
[----:B0-----:R-:W4:Y:S04]  /*87a0*/  LDL.LU R79, [R1+0x7d8] ;  /* 0x0007d800014f7983 */ /* 0x001f280000300800 */
[----:B------:R0:W-:Y:S04]  /*87b0*/  STS.U16 [R3+UR4+0x1400], R7 ;  /* 0x0014000703007988 */ /* 0x0001e80008000404 */
[----:B-1----:R-:W4:Y:S04]  /*87c0*/  LDL.LU R80, [R1+0x7d4] ;  /* 0x0007d40001507983 */ /* 0x002f280000300800 */
        /* <DEDUP_REMOVED lines=18> */
[----:B------:R-:W-:Y:S04]  /*88f0*/  STS.U16 [R3+UR4+0xa800], R24 ;  /* 0x00a8001803007988 */ /* 0x000fe80008000404 */
[----:B------:R0:W-:Y:S04]  /*8900*/  STS.U16 [R3+UR4+0xb400], R92 ;  /* 0x00b4005c03007988 */ /* 0x0001e80008000404 */
[----:B-1----:R-:W4:Y:S04]  /*8910*/  LDL.LU R27, [R1+0x790] ;  /* 0x00079000011b7983 */ /* 0x002f280000300800 */
[----:B------:R1:W-:Y:S01]  /*8920*/  STS.U16 [R3+UR4+0x2c00], R25 ;  /* 0x002c001903007988 */ /* 0x0003e20008000404 */
[----:B0-----:R-:W-:-:S03]  /*8930*/  LOP3.LUT R92, R3, 0x10, RZ, 0x3c, !PT ;  /* 0x00000010035c7812 */ /* 0x001fc600078e3cff */
[----:B------:R-:W4:Y:S04]  /*8940*/  LDL.LU R24, [R1+0x78c] ;  /* 0x00078c0001187983 */ /* 0x000f280000300800 */
        /* <DEDUP_REMOVED lines=10> */
[----:B0-----:R-:W4:Y:S04]  /*89f0*/  LDL.LU R36, [R1+0x170c] ;  /* 0x00170c0001247983 */ /* 0x001f280000300800 */
[----:B--2---:R0:W-:Y:S04]  /*8a00*/  STS.U16 [R92+UR4+0x8480], R93 ;  /* 0x0084805d5c007988 */ /* 0x0041e80008000404 */
[----:B0-----:R-:W2:Y:S04]  /*8a10*/  LDL.LU R93, [R1+0x774] ;  /* 0x00077400015d7983 */ /* 0x001ea80000300800 */
[----:B---3--:R-:W-:Y:S04]  /*8a20*/  STS.U16 [R92+UR4+0x880], R76 ;  /* 0x0008804c5c007988 */ /* 0x008fe80008000404 */
[----:B------:R-:W-:Y:S04]  /*8a30*/  STS.U16 [R92+UR4+0x8880], R73 ;  /* 0x008880495c007988 */ /* 0x000fe80008000404 */
[----:B----4-:R0:W-:Y:S04]  /*8a40*/  STS.U16 [R92+UR4+0xc80], R18 ;  /* 0x000c80125c007988 */ /* 0x0101e80008000404 */
[----:B------:R1:W-:Y:S04]  /*8a50*/  STS.U16 [R92+UR4+0x8c80], R30 ;  /* 0x008c801e5c007988 */ /* 0x0003e80008000404 */
[----:B0-----:R-:W3:Y:S04]  /*8a60*/  LDL.LU R18, [R1+0x768] ;  /* 0x0007680001127983 */ /* 0x001ee80000300800 */
[----:B-1----:R-:W4:Y:S04]  /*8a70*/  LDL.LU R30, [R1+0x764] ;  /* 0x00076400011e7983 */ /* 0x002f280000300800 */
[----:B------:R0:W-:Y:S04]  /*8a80*/  STS.U16 [R92+UR4+0x1080], R23 ;  /* 0x001080175c007988 */ /* 0x0001e80008000404 */
[----:B------:R-:W-:Y:S04]  /*8a90*/  STS.U16 [R92+UR4+0x9080], R72 ;  /* 0x009080485c007988 */ /* 0x000fe80008000404 */
[----:B------:R-:W-:Y:S04]  /*8aa0*/  STS.U16 [R92+UR4+0x1480], R77 ;  /* 0x0014804d5c007988 */ /* 0x000fe80008000404 */
[----:B0-----:R-:W4:Y:S04]  /*8ab0*/  LDL.LU R23, [R1+0x770] ;  /* 0x0007700001177983 */ /* 0x001f280000300800 */
[----:B------:R-:W-:Y:S04]  /*8ac0*/  STS.U16 [R92+UR4+0x9480], R79 ;  /* 0x0094804f5c007988 */ /* 0x000fe80008000404 */
        /* <DEDUP_REMOVED lines=11> */
[----:B------:R0:W-:Y:S04]  /*8b80*/  STS.U16 [R92+UR4+0xac80], R24 ;  /* 0x00ac80185c007988 */ /* 0x0001e80008000404 */
[----:B------:R1:W-:Y:S04]  /*8b90*/  STS.U16 [R92+UR4+0x3080], R25 ;  /* 0x003080195c007988 */ /* 0x0003e80008000404 */
[----:B0-----:R-:W4:Y:S04]  /*8ba0*/  LDL.LU R24, [R1+0x76c] ;  /* 0x00076c0001187983 */ /* 0x001f280000300800 */
[----:B------:R-:W-:Y:S04]  /*8bb0*/  STS.U16 [R92+UR4+0xb080], R22 ;  /* 0x00b080165c007988 */ /* 0x000fe80008000404 */
[----:B-1----:R-:W4:Y:S04]  /*8bc0*/  LDL.LU R25, [R1+0x760] ;  /* 0x0007600001197983 */ /* 0x002f280000300800 */
[----:B------:R-:W-:Y:S04]  /*8bd0*/  STS.U16 [R92+UR4+0x3480], R19 ;  /* 0x003480135c007988 */ /* 0x000fe80008000404 */
[----:B------:R-:W-:Y:S04]  /*8be0*/  STS.U16 [R92+UR4+0xb480], R21 ;  /* 0x00b480155c007988 */ /* 0x000fe80008000404 */
[----:B------:R-:W-:Y:S04]  /*8bf0*/  STS.U16 [R92+UR4+0x3880], R20 ;  /* 0x003880145c007988 */ /* 0x000fe80008000404 */
[----:B--2---:R0:W-:Y:S04]  /*8c00*/  STS.U16 [R92+UR4+0xb880], R93 ;  /* 0x00b8805d5c007988 */ /* 0x0041e80008000404 */
[----:B0-----:R-:W2:Y:S04]  /*8c10*/  LDL.LU R93, [R1+0x75c] ;  /* 0x00075c00015d7983 */ /* 0x001ea80000300800 */
[----:B------:R-:W2:Y:S04]  /*8c20*/  LDL.LU R21, [R1+0x758] ;  /* 0x0007580001157983 */ /* 0x000ea80000300800 */
[----:B------:R-:W2:Y:S04]  /*8c30*/  LDL.LU R20, [R1+0x754] ;  /* 0x0007540001147983 */ /* 0x000ea80000300800 */
[----:B---3--:R-:W-:Y:S04]  /*8c40*/  STS.U16 [R92+UR4+0x3c80], R18 ;  /* 0x003c80125c007988 */ /* 0x008fe80008000404 */
[----:B----4-:R0:W-:Y:S04]  /*8c50*/  STS.U16 [R92+UR4+0xbc80], R30 ;  /* 0x00bc801e5c007988 */ /* 0x0101e80008000404 */
[----:B0-----:R-:W3:Y:S04]  /*8c60*/  LDL.LU R30, [R1+0x750] ;  /* 0x00075000011e7983 */ /* 0x001ee80000300800 */
[----:B------:R-:W4:Y:S04]  /*8c70*/  LDL.LU R76, [R1+0x74c] ;  /* 0x00074c00014c7983 */ /* 0x000f280000300800 */
        /* <DEDUP_REMOVED lines=10> */
[----:B------:R-:W4:Y:S01]  /*8d20*/  LDL.LU R31, [R1+0xbc] ;  /* 0x0000bc00011f7983 */ /* 0x000f220000300800 */
[----:B------:R-:W-:-:S03]  /*8d30*/  LOP3.LUT R22, R3, 0x20, RZ, 0x3c, !PT ;  /* 0x0000002003167812 */ /* 0x000fc600078e3cff */
[----:B------:R-:W4:Y:S04]  /*8d40*/  LDL.LU R28, [R1+0xb8] ;  /* 0x0000b800011c7983 */ /* 0x000f280000300800 */
[----:B------:R-:W4:Y:S04]  /*8d50*/  LDL.LU R29, [R1+0x54] ;  /* 0x00005400011d7983 */ /* 0x000f280000300800 */
[----:B------:R-:W4:Y:S04]  /*8d60*/  LDL.LU R19, [R1+0x50] ;  /* 0x0000500001137983 */ /* 0x000f280000300800 */
[----:B------:R-:W4:Y:S04]  /*8d70*/  LDL.LU R26, [R1+0x4c] ;  /* 0x00004c00011a7983 */ /* 0x000f280000300800 */
[----:B------:R-:W4:Y:S04]  /*8d80*/  LDL.LU R27, [R1+0x48] ;  /* 0x00004800011b7983 */ /* 0x000f280000300800 */
[----:B------:R0:W-:Y:S04]  /*8d90*/  STS.U16 [R92+UR4+0x80], R23 ;  /* 0x000080175c007988 */ /* 0x0001e80008000404 */
[----:B------:R-:W4:Y:S04]  /*8da0*/  LDL.LU R18, [R1+0x44] ;  /* 0x0000440001127983 */ /* 0x000f280000300800 */
[----:B0-----:R-:W4:Y:S04]  /*8db0*/  LDL.LU R23, [R1+0x40] ;  /* 0x0000400001177983 */ /* 0x001f280000300800 */
[----:B------:R0:W-:Y:S04]  /*8dc0*/  STS.U16 [R92+UR4+0x8080], R24 ;  /* 0x008080185c007988 */ /* 0x0001e80008000404 */
[----:B------:R1:W-:Y:S04]  /*8dd0*/  STS.U16 [R22+UR4+0x100], R25 ;  /* 0x0001001916007988 */ /* 0x0003e80008000404 */
[----:B0-----:R-:W4:Y:S04]  /*8de0*/  LDL.LU R92, [R1+0x1708] ;  /* 0x00170800015c7983 */ /* 0x001f280000300800 */
[----:B------:R-:W4:Y:S04]  /*8df0*/  LDL.LU R24, [R1+0x3c] ;  /* 0x00003c0001187983 */ /* 0x000f280000300800 */
[----:B-1----:R-:W4:Y:S04]  /*8e00*/  LDL.LU R25, [R1+0x38] ;  /* 0x0000380001197983 */ /* 0x002f280000300800 */
[----:B--2---:R0:W-:Y:S04]  /*8e10*/  STS.U16 [R22+UR4+0x8100], R93 ;  /* 0x0081005d16007988 */ /* 0x0041e80008000404 */
[----:B------:R1:W-:Y:S04]  /*8e20*/  STS.U16 [R22+UR4+0x500], R21 ;  /* 0x0005001516007988 */ /* 0x0003e80008000404 */
[----:B0-----:R-:W2:Y:S04]  /*8e30*/  LDL.LU R93, [R1+0x1704] ;  /* 0x00170400015d7983 */ /* 0x001ea80000300800 */
[----:B-1----:R-:W2:Y:S04]  /*8e40*/  LDL.LU R21, [R1+0xcc] ;  /* 0x0000cc0001157983 */ /* 0x002ea80000300800 */
[----:B------:R0:W-:Y:S04]  /*8e50*/  STS.U16 [R22+UR4+0x8500], R20 ;  /* 0x0085001416007988 */ /* 0x0001e80008000404 */
[----:B0-----:R-:W2:Y:S04]  /*8e60*/  LDL.LU R20, [R1+0xc8] ;  /* 0x0000c80001147983 */ /* 0x001ea80000300800 */
[----:B---3--:R0:W-:Y:S04]  /*8e70*/  STS.U16 [R22+UR4+0x900], R30 ;  /* 0x0009001e16007988 */ /* 0x0081e80008000404 */
[----:B0-----:R-:W3:Y:S04]  /*8e80*/  LDL.LU R30, [R1+0xc4] ;  /* 0x0000c400011e7983 */ /* 0x001ee80000300800 */
[----:B----4-:R-:W-:Y:S04]  /*8e90*/  STS.U16 [R22+UR4+0x8900], R76 ;  /* 0x0089004c16007988 */ /* 0x010fe80008000404 */
        /* <DEDUP_REMOVED lines=14> */
[----:B------:R-:W-:Y:S04]  /*8f80*/  STS.U16 [R22+UR4+0x2900], R26 ;  /* 0x0029001a16007988 */ /* 0x000fe80008000404 */
[----:B------:R-:W-:Y:S04]  /*8f90*/  STS.U16 [R22+UR4+0xa900], R27 ;  /* 0x00a9001b16007988 */ /* 0x000fe80008000404 */
[----:B------:R1:W-:Y:S04]  /*8fa0*/  STS.U16 [R22+UR4+0x2d00], R18 ;  /* 0x002d001216007988 */ /* 0x0003e80008000404 */
[----:B------:R4:W-:Y:S04]  /*8fb0*/  STS.U16 [R22+UR4+0xad00], R23 ;  /* 0x00ad001716007988 */ /* 0x0009e80008000404 */
[----:B0-----:R-:W3:Y:S04]  /*8fc0*/  LDL.LU R19, [R1+0xc0] ;  /* 0x0000c00001137983 */ /* 0x001ee80000300800 */
[----:B-1----:R-:W3:Y:S04]  /*8fd0*/  LDL.LU R18, [R1+0x2bc] ;  /* 0x0002bc0001127983 */ /* 0x002ee80000300800 */
[----:B----4-:R-:W4:Y:S04]  /*8fe0*/  LDL.LU R23, [R1+0x2b8] ;  /* 0x0002b80001177983 */ /* 0x010f280000300800 */
[----:B------:R-:W-:Y:S04]  /*8ff0*/  STS.U16 [R22+UR4+0x3100], R24 ;  /* 0x0031001816007988 */ /* 0x000fe80008000404 */
[----:B------:R-:W-:Y:S04]  /*9000*/  STS.U16 [R22+UR4+0xb100], R25 ;  /* 0x00b1001916007988 */ /* 0x000fe80008000404 */
[----:B--2---:R-:W-:Y:S04]  /*9010*/  STS.U16 [R22+UR4+0x3500], R93 ;  /* 0x0035005d16007988 */ /* 0x004fe80008000404 */
[----:B------:R-:W-:Y:S04]  /*9020*/  STS.U16 [R22+UR4+0xb500], R92 ;  /* 0x00b5005c16007988 */ /* 0x000fe80008000404 */
[----:B------:R0:W-:Y:S04]  /*9030*/  STS.U16 [R22+UR4+0x3900], R21 ;  /* 0x0039001516007988 */ /* 0x0001e80008000404 */
[----:B0-----:R-:W2:Y:S04]  /*9040*/  LDL.LU R21, [R1+0x254] ;  /* 0x0002540001157983 */ /* 0x001ea80000300800 */
[----:B------:R-:W2:Y:S04]  /*9050*/  LDL.LU R92, [R1+0x250] ;  /* 0x00025000015c7983 */ /* 0x000ea80000300800 */
[----:B------:R0:W-:Y:S04]  /*9060*/  STS.U16 [R22+UR4+0xb900], R20 ;  /* 0x00b9001416007988 */ /* 0x0001e80008000404 */
[----:B------:R-:W2:Y:S04]  /*9070*/  LDL.LU R93, [R1+0x24c] ;  /* 0x00024c00015d7983 */ /* 0x000ea80000300800 */
[----:B0-----:R-:W2:Y:S04]  /*9080*/  LDL.LU R20, [R1+0x248] ;  /* 0x0002480001147983 */ /* 0x001ea80000300800 */
[----:B------:R-:W2:Y:S04]  /*9090*/  LDL.LU R76, [R1+0x244] ;  /* 0x00024400014c7983 */ /* 0x000ea80000300800 */
        /* <DEDUP_REMOVED lines=8> */
[----:B---3--:R0:W-:Y:S04]  /*9120*/  STS.U16 [R22+UR4+0x3d00], R30 ;  /* 0x003d001e16007988 */ /* 0x0081e80008000404 */
[----:B------:R-:W3:Y:S04]  /*9130*/  LDL.LU R37, [R1+0x1c0] ;  /* 0x0001c00001257983 */ /* 0x000ee80000300800 */
[----:B0-----:R-:W3:Y:S01]  /*9140*/  LDL.LU R30, [R1+0x1bc] ;  /* 0x0001bc00011e7983 */ /* 0x001ee20000300800 */
[----:B------:R-:W-:-:S03]  /*9150*/  LOP3.LUT R72, R3, 0x30, RZ, 0x3c, !PT ;  /* 0x0000003003487812 */ /* 0x000fc600078e3cff */
[----:B------:R-:W3:Y:S04]  /*9160*/  LDL.LU R31, [R1+0x1b8] ;  /* 0x0001b800011f7983 */ /* 0x000ee80000300800 */
[----:B------:R-:W3:Y:S04]  /*9170*/  LDL.LU R28, [R1+0x154] ;  /* 0x00015400011c7983 */ /* 0x000ee80000300800 */
[----:B------:R-:W3:Y:S04]  /*9180*/  LDL.LU R29, [R1+0x150] ;  /* 0x00015000011d7983 */ /* 0x000ee80000300800 */
[----:B------:R-:W3:Y:S04]  /*9190*/  LDL.LU R26, [R1+0x14c] ;  /* 0x00014c00011a7983 */ /* 0x000ee80000300800 */
[----:B------:R-:W3:Y:S04]  /*91a0*/  LDL.LU R27, [R1+0x148] ;  /* 0x00014800011b7983 */ /* 0x000ee80000300800 */
[----:B------:R-:W3:Y:S04]  /*91b0*/  LDL.LU R24, [R1+0x144] ;  /* 0x0001440001187983 */ /* 0x000ee80000300800 */
[----:B------:R0:W-:Y:S04]  /*91c0*/  STS.U16 [R22+UR4+0xbd00], R19 ;  /* 0x00bd001316007988 */ /* 0x0001e80008000404 */
[----:B------:R1:W-:Y:S04]  /*91d0*/  STS.U16 [R72+UR4+0x180], R18 ;  /* 0x0001801248007988 */ /* 0x0003e80008000404 */
[----:B----4-:R4:W-:Y:S04]  /*91e0*/  STS.U16 [R72+UR4+0x8180], R23 ;  /* 0x0081801748007988 */ /* 0x0109e80008000404 */
[----:B------:R-:W3:Y:S04]  /*91f0*/  LDL.LU R25, [R1+0x140] ;  /* 0x0001400001197983 */ /* 0x000ee80000300800 */
[----:B0-----:R-:W3:Y:S04]  /*9200*/  LDL.LU R22, [R1+0x13c] ;  /* 0x00013c0001167983 */ /* 0x001ee80000300800 */
[----:B------:R-:W3:Y:S04]  /*9210*/  LDL.LU R19, [R1+0x138] ;  /* 0x0001380001137983 */ /* 0x000ee80000300800 */
[----:B-1----:R-:W3:Y:S04]  /*9220*/  LDL.LU R18, [R1+0xd4] ;  /* 0x0000d40001127983 */ /* 0x002ee80000300800 */
[----:B----4-:R-:W4:Y:S04]  /*9230*/  LDL.LU R23, [R1+0xd0] ;  /* 0x0000d00001177983 */ /* 0x010f280000300800 */
[----:B--2---:R0:W-:Y:S04]  /*9240*/  STS.U16 [R72+UR4+0x580], R21 ;  /* 0x0005801548007988 */ /* 0x0041e80008000404 */
[----:B------:R-:W-:Y:S04]  /*9250*/  STS.U16 [R72+UR4+0x8580], R92 ;  /* 0x0085805c48007988 */ /* 0x000fe80008000404 */
[----:B0-----:R-:W2:Y:S04]  /*9260*/  LDL.LU R21, [R1+0x2cc] ;  /* 0x0002cc0001157983 */ /* 0x001ea80000300800 */
[----:B------:R-:W-:Y:S04]  /*9270*/  STS.U16 [R72+UR4+0x980], R93 ;  /* 0x0009805d48007988 */ /* 0x000fe80008000404 */
[----:B------:R0:W-:Y:S04]  /*9280*/  STS.U16 [R72+UR4+0x8980], R20 ;  /* 0x0089801448007988 */ /* 0x0001e80008000404 */
        /* <DEDUP_REMOVED lines=9> */
[----:B0-----:R-:W2:Y:S04]  /*9320*/  LDL.LU R20, [R1+0x2c8] ;  /* 0x0002c80001147983 */ /* 0x001ea80000300800 */
[----:B---3--:R-:W-:Y:S04]  /*9330*/  STS.U16 [R72+UR4+0x9d80], R37 ;  /* 0x009d802548007988 */ /* 0x008fe80008000404 */
[----:B------:R0:W-:Y:S04]  /*9340*/  STS.U16 [R72+UR4+0x2180], R30 ;  /* 0x0021801e48007988 */ /* 0x0001e80008000404 */
[----:B0-----:R-:W3:Y:S04]  /*9350*/  LDL.LU R30, [R1+0x2c4] ;  /* 0x0002c400011e7983 */ /* 0x001ee80000300800 */
[----:B------:R-:W3:Y:S04]  /*9360*/  LDL.LU R80, [R1+0x2c0] ;  /* 0x0002c00001507983 */ /* 0x000ee80000300800 */
[----:B------:R-:W3:Y:S04]  /*9370*/  LDL.LU R7, [R1+0x440] ;  /* 0x0004400001077983 */ /* 0x000ee80000300800 */
[----:B------:R0:W-:Y:S04]  /*9380*/  STS.U16 [R72+UR4+0xa180], R31 ;  /* 0x00a1801f48007988 */ /* 0x0001e80008000404 */
[----:B------:R-:W3:Y:S04]  /*9390*/  LDL.LU R37, [R1+0x3dc] ;  /* 0x0003dc0001257983 */ /* 0x000ee80000300800 */
[----:B------:R1:W-:Y:S04]  /*93a0*/  STS.U16 [R72+UR4+0x2580], R28 ;  /* 0x0025801c48007988 */ /* 0x0003e80008000404 */
[----:B0-----:R-:W3:Y:S04]  /*93b0*/  LDL.LU R31, [R1+0x3d8] ;  /* 0x0003d800011f7983 */ /* 0x001ee80000300800 */
[----:B------:R-:W3:Y:S04]  /*93c0*/  LDL.LU R15, [R1+0x3d4] ;  /* 0x0003d400010f7983 */ /* 0x000ee80000300800 */
[----:B------:R0:W-:Y:S04]  /*93d0*/  STS.U16 [R72+UR4+0xa580], R29 ;  /* 0x00a5801d48007988 */ /* 0x0001e80008000404 */
[----:B-1----:R-:W3:Y:S04]  /*93e0*/  LDL.LU R28, [R1+0x3d0] ;  /* 0x0003d000011c7983 */ /* 0x002ee80000300800 */
[----:B------:R1:W-:Y:S04]  /*93f0*/  STS.U16 [R72+UR4+0x2980], R26 ;  /* 0x0029801a48007988 */ /* 0x0003e80008000404 */
[----:B0-----:R-:W3:Y:S04]  /*9400*/  LDL.LU R29, [R1+0x3cc] ;  /* 0x0003cc00011d7983 */ /* 0x001ee80000300800 */
        /* <DEDUP_REMOVED lines=12> */
[----:B----4-:R0:W-:Y:S04]  /*94d0*/  STS.U16 [R72+UR4+0xb580], R23 ;  /* 0x00b5801748007988 */ /* 0x0101e80008000404 */
[----:B-1----:R-:W4:Y:S04]  /*94e0*/  LDL.LU R18, [R1+0x348] ;  /* 0x0003480001127983 */ /* 0x002f280000300800 */
[----:B0-----:R-:W4:Y:S04]  /*94f0*/  LDL.LU R23, [R1+0x344] ;  /* 0x0003440001177983 */ /* 0x001f280000300800 */
[----:B------:R-:W4:Y:S04]  /*9500*/  LDL.LU R10, [R1+0x2d0] ;  /* 0x0002d000010a7983 */ /* 0x000f280000300800 */
[----:B--2---:R0:W-:Y:S04]  /*9510*/  STS.U16 [R72+UR4+0x3980], R21 ;  /* 0x0039801548007988 */ /* 0x0041e80008000404 */
[----:B0-----:R-:W2:Y:S04]  /*9520*/  LDL.LU R21, [R1+0x6b4] ;  /* 0x0006b40001157983 */ /* 0x001ea80000300800 */
[----:B------:R0:W-:Y:S04]  /*9530*/  STS.U16 [R72+UR4+0xb980], R20 ;  /* 0x00b9801448007988 */ /* 0x0001e80008000404 */
[----:B0-----:R-:W2:Y:S04]  /*9540*/  LDL.LU R20, [R1+0x4d4] ;  /* 0x0004d40001147983 */ /* 0x001ea80000300800 */
[----:B---3--:R0:W-:Y:S04]  /*9550*/  STS.U16 [R72+UR4+0x3d80], R30 ;  /* 0x003d801e48007988 */ /* 0x0081e80008000404 */
[----:B0-----:R-:W3:Y:S01]  /*9560*/  LDL.LU R30, [R1+0x4d0] ;  /* 0x0004d000011e7983 */ /* 0x001ee20000300800 */
[----:B------:R-:W-:-:S03]  /*9570*/  LOP3.LUT R13, R3, 0x40, RZ, 0x3c, !PT ;  /* 0x00000040030d7812 */ /* 0x000fc600078e3cff */
[----:B------:R-:W3:Y:S04]  /*9580*/  LDL.LU R92, [R1+0x4c8] ;  /* 0x0004c800015c7983 */ /* 0x000ee80000300800 */
[----:B------:R-:W3:Y:S04]  /*9590*/  LDL.LU R93, [R1+0x4c4] ;  /* 0x0004c400015d7983 */ /* 0x000ee80000300800 */
[----:B------:R-:W3:Y:S04]  /*95a0*/  LDL.LU R76, [R1+0x4c0] ;  /* 0x0004c000014c7983 */ /* 0x000ee80000300800 */
[----:B------:R0:W-:Y:S04]  /*95b0*/  STS.U16 [R72+UR4+0xbd80], R80 ;  /* 0x00bd805048007988 */ /* 0x0001e80008000404 */
[----:B------:R-:W3:Y:S04]  /*95c0*/  LDL.LU R73, [R1+0x45c] ;  /* 0x00045c0001497983 */ /* 0x000ee80000300800 */
[----:B------:R1:W-:Y:S04]  /*95d0*/  STS.U16 [R13+UR4+0x200], R7 ;  /* 0x000200070d007988 */ /* 0x0003e80008000404 */
[----:B0-----:R-:W3:Y:S04]  /*95e0*/  LDL.LU R72, [R1+0x458] ;  /* 0x0004580001487983 */ /* 0x001ee80000300800 */
[----:B------:R-:W3:Y:S04]  /*95f0*/  LDL.LU R77, [R1+0x454] ;  /* 0x00045400014d7983 */ /* 0x000ee80000300800 */
[----:B------:R-:W3:Y:S04]  /*9600*/  LDL.LU R79, [R1+0x450] ;  /* 0x00045000014f7983 */ /* 0x000ee80000300800 */
        /* <DEDUP_REMOVED lines=23> */
[----:B----4-:R1:W-:Y:S04]  /*9780*/  STS.U16 [R13+UR4+0x1a00], R18 ;  /* 0x001a00120d007988 */ /* 0x0103e80008000404 */
[----:B0-----:R-:W4:Y:S04]  /*9790*/  LDL.LU R19, [R1+0x16dc] ;  /* 0x0016dc0001137983 */ /* 0x001f280000300800 */
[----:B------:R0:W-:Y:S04]  /*97a0*/  STS.U16 [R13+UR4+0x9a00], R23 ;  /* 0x009a00170d007988 */ /* 0x0001e80008000404 */
[----:B-1----:R-:W4:Y:S04]  /*97b0*/  LDL.LU R18, [R1+0x16d8] ;  /* 0x0016d80001127983 */ /* 0x002f280000300800 */
[----:B------:R1:W-:Y:S04]  /*97c0*/  STS.U16 [R13+UR4+0x1e00], R10 ;  /* 0x001e000a0d007988 */ /* 0x0003e80008000404 */
[----:B0-----:R-:W4:Y:S01]  /*97d0*/  LDL.LU R23, [R1+0x16d4] ;  /* 0x0016d40001177983 */ /* 0x001f220000300800 */
[----:B-1----:R-:W-:-:S03]  /*97e0*/  IMAD.MOV.U32 R10, RZ, RZ, R74 ;  /* 0x000000ffff0a7224 */ /* 0x002fc600078e004a */
[----:B------:R-:W4:Y:S04]  /*97f0*/  LDL.LU R74, [R1+0x4cc] ;  /* 0x0004cc00014a7983 */ /* 0x000f280000300800 */
[----:B--2---:R0:W-:Y:S04]  /*9800*/  STS.U16 [R13+UR4+0x9e00], R21 ;  /* 0x009e00150d007988 */ /* 0x0041e80008000404 */
[----:B0-----:R-:W2:Y:S04]  /*9810*/  LDL.LU R21, [R1+0x16d0] ;  /* 0x0016d00001157983 */ /* 0x001ea80000300800 */
[----:B------:R0:W-:Y:S04]  /*9820*/  STS.U16 [R13+UR4+0x2200], R20 ;  /* 0x002200140d007988 */ /* 0x0001e80008000404 */
[----:B0-----:R-:W2:Y:S04]  /*9830*/  LDL.LU R20, [R1+0x16cc] ;  /* 0x0016cc0001147983 */ /* 0x001ea80000300800 */
[----:B---3--:R0:W-:Y:S04]  /*9840*/  STS.U16 [R13+UR4+0xa200], R30 ;  /* 0x00a2001e0d007988 */ /* 0x0081e80008000404 */
[----:B0-----:R-:W3:Y:S01]  /*9850*/  LDL.LU R30, [R1+0x16c8] ;  /* 0x0016c800011e7983 */ /* 0x001ee20000300800 */
[----:B------:R-:W-:Y:S01]  /*9860*/  @!P5 IMAD.MOV R10, RZ, RZ, -R10 ;  /* 0x000000ffff0ad224 */ /* 0x000fe200078e0a0a */
[----:B------:R-:W-:-:S13]  /*9870*/  ISETP.GT.U32.AND P5, PT, R2, R69, PT ;  /* 0x000000450200720c */ /* 0x000fda0003fa4070 */
[----:B------:R-:W-:-:S05]  /*9880*/  @!P5 IMAD.IADD R69, R69, 0x1, -R2 ;  /* 0x000000014545d824 */ /* 0x000fca00078e0a02 */
[----:B------:R-:W-:-:S13]  /*9890*/  ISETP.GT.U32.AND P5, PT, R2, R69, PT ;  /* 0x000000450200720c */ /* 0x000fda0003fa4070 */
[----:B------:R-:W-:Y:S01]  /*98a0*/  @!P5 IMAD.IADD R69, R69, 0x1, -R2 ;  /* 0x000000014545d824 */ /* 0x000fe200078e0a02 */
[----:B------:R-:W-:-:S13]  /*98b0*/  ISETP.GT.U32.AND P5, PT, R2, R68, PT ;  /* 0x000000440200720c */ /* 0x000fda0003fa4070 */
[----:B------:R-:W-:-:S05]  /*98c0*/  @!P5 IMAD.IADD R68, R68, 0x1, -R2 ;  /* 0x000000014444d824 */ /* 0x000fca00078e0a02 */
[----:B------:R-:W-:-:S13]  /*98d0*/  ISETP.GT.U32.AND P5, PT, R2, R68, PT ;  /* 0x000000440200720c */ /* 0x000fda0003fa4070 */
[----:B------:R-:W-:Y:S01]  /*98e0*/  @!P5 IMAD.IADD R68, R68, 0x1, -R2 ;  /* 0x000000014444d824 */ /* 0x000fe200078e0a02 */
[----:B------:R-:W-:-:S13]  /*98f0*/  ISETP.GT.U32.AND P5, PT, R2, R71, PT ;  /* 0x000000470200720c */ /* 0x000fda0003fa4070 */
[----:B------:R-:W-:-:S05]  /*9900*/  @!P5 IMAD.IADD R71, R71, 0x1, -R2 ;  /* 0x000000014747d824 */ /* 0x000fca00078e0a02 */
[----:B------:R-:W-:Y:S01]  /*9910*/  ISETP.GT.U32.AND P5, PT, R2, R71, PT ;  /* 0x000000470200720c */ /* 0x000fe20003fa4070 */
[----:B----4-:R-:W-:Y:S04]  /*9920*/  STS.U16 [R13+UR4+0x2600], R74 ;  /* 0x0026004a0d007988 */ /* 0x010fe80008000404 */
[----:B------:R-:W-:Y:S04]  /*9930*/  STS.U16 [R13+UR4+0xa600], R92 ;  /* 0x00a6005c0d007988 */ /* 0x000fe80008000404 */
[----:B------:R-:W-:Y:S04]  /*9940*/  STS.U16 [R13+UR4+0x2a00], R93 ;  /* 0x002a005d0d007988 */ /* 0x000fe80008000404 */
[----:B------:R-:W-:Y:S04]  /*9950*/  STS.U16 [R13+UR4+0xaa00], R76 ;  /* 0x00aa004c0d007988 */ /* 0x000fe80008000404 */
[----:B------:R-:W-:Y:S04]  /*9960*/  STS.U16 [R13+UR4+0x2e00], R73 ;  /* 0x002e00490d007988 */ /* 0x000fe80008000404 */
[----:B------:R0:W-:Y:S04]  /*9970*/  STS.U16 [R13+UR4+0xae00], R72 ;  /* 0x00ae00480d007988 */ /* 0x0001e80008000404 */
[----:B------:R-:W-:Y:S04]  /*9980*/  STS.U16 [R13+UR4+0x3200], R77 ;  /* 0x0032004d0d007988 */ /* 0x000fe80008000404 */
[----:B------:R-:W-:Y:S04]  /*9990*/  STS.U16 [R13+UR4+0xb200], R79 ;  /* 0x00b2004f0d007988 */ /* 0x000fe80008000404 */
[----:B------:R-:W-:Y:S04]  /*99a0*/  STS.U16 [R13+UR4+0x3600], R80 ;  /* 0x003600500d007988 */ /* 0x000fe80008000404 */
[----:B------:R1:W-:Y:S01]  /*99b0*/  STS.U16 [R13+UR4+0xb600], R7 ;  /* 0x00b600070d007988 */ /* 0x0003e20008000404 */
[----:B0-----:R-:W-:-:S02]  /*99c0*/  VIADD R72, R57, 0x19 ;  /* 0x0000001939487836 */ /* 0x001fc40000000000 */
[----:B------:R-:W-:Y:S01]  /*99d0*/  VIADD R73, R57, 0x1a ;  /* 0x0000001a39497836 */ /* 0x000fe20000000000 */
[----:B------:R-:W-:Y:S02]  /*99e0*/  PRMT R18, RZ, 0x7610, R18 ;  /* 0x00007610ff127816 */ /* 0x000fe40000000012 */
[----:B-1----:R-:W-:Y:S02]  /*99f0*/  MOV R7, R69 ;  /* 0x0000004500077202 */ /* 0x002fe40000000f00 */
[----:B------:R-:W-:-:S03]  /*9a00*/  IABS R69, R72 ;  /* 0x0000004800457213 */ /* 0x000fc60000000000 */
[----:B------:R-:W-:Y:S01]  /*9a10*/  @!P0 IMAD.MOV R7, RZ, RZ, -R7 ;  /* 0x000000ffff078224 */ /* 0x000fe200078e0a07 */
[----:B------:R-:W-:Y:S02]  /*9a20*/  ISETP.GE.AND P0, PT, R72, RZ, PT ;  /* 0x000000ff4800720c */ /* 0x000fe40003f06270 */
[----:B------:R-:W-:-:S05]  /*9a30*/  IABS R72, R73 ;  /* 0x0000004900487213 */ /* 0x000fca0000000000 */
[----:B------:R-:W-:-:S04]  /*9a40*/  IMAD.HI.U32 R77, R0, R72, RZ ;  /* 0x00000048004d7227 */ /* 0x000fc800078e00ff */
[----:B------:R-:W-:Y:S02]  /*9a50*/  IMAD.MOV R77, RZ, RZ, -R77 ;  /* 0x000000ffff4d7224 */ /* 0x000fe400078e0a4d */
[----:B------:R-:W-:Y:S02]  /*9a60*/  @!P5 IMAD.IADD R71, R71, 0x1, -R2 ;  /* 0x000000014747d824 */ /* 0x000fe400078e0a02 */
[----:B------:R-:W-:Y:S01]  /*9a70*/  IMAD.HI.U32 R76, R0, R69, RZ ;  /* 0x00000045004c7227 */ /* 0x000fe200078e00ff */
[----:B---3--:R0:W-:Y:S04]  /*9a80*/  STS.U16 [R13+UR4+0x3a00], R30 ;  /* 0x003a001e0d007988 */ /* 0x0081e80008000404 */
[----:B------:R1:W-:Y:S01]  /*9a90*/  STS.U16 [R13+UR4+0xba00], R15 ;  /* 0x00ba000f0d007988 */ /* 0x0003e20008000404 */
[----:B0-----:R-:W-:-:S03]  /*9aa0*/  LOP3.LUT R30, R3, 0x50, RZ, 0x3c, !PT ;  /* 0x00000050031e7812 */ /* 0x001fc600078e3cff */
[----:B------:R0:W-:Y:S04]  /*9ab0*/  STS.U16 [R13+UR4+0x3e00], R23 ;  /* 0x003e00170d007988 */ /* 0x0001e80008000404 */
[----:B------:R-:W-:Y:S04]  /*9ac0*/  STS.U16 [R13+UR4+0xbe00], R22 ;  /* 0x00be00160d007988 */ /* 0x000fe80008000404 */
[----:B------:R-:W-:Y:S04]  /*9ad0*/  STS.U16 [R30+UR4+0x280], R25 ;  /* 0x000280191e007988 */ /* 0x000fe80008000404 */
[----:B------:R-:W-:Y:S04]  /*9ae0*/  STS.U16 [R30+UR4+0x8280], R24 ;  /* 0x008280181e007988 */ /* 0x000fe80008000404 */
[----:B------:R-:W-:Y:S04]  /*9af0*/  STS.U16 [R30+UR4+0x680], R27 ;  /* 0x0006801b1e007988 */ /* 0x000fe80008000404 */
[----:B------:R-:W-:Y:S04]  /*9b00*/  STS.U16 [R30+UR4+0x8680], R26 ;  /* 0x0086801a1e007988 */ /* 0x000fe80008000404 */
[----:B------:R-:W-:Y:S04]  /*9b10*/  STS.U16 [R30+UR4+0xa80], R29 ;  /* 0x000a801d1e007988 */ /* 0x000fe80008000404 */
[----:B------:R-:W-:Y:S01]  /*9b20*/  STS.U16 [R30+UR4+0x8a80], R28 ;  /* 0x008a801c1e007988 */ /* 0x000fe20008000404 */
[----:B-1----:R-:W-:-:S03]  /*9b30*/  IMAD.MOV.U32 R15, RZ, RZ, R68 ;  /* 0x000000ffff0f7224 */ /* 0x002fc600078e0044 */
[----:B------:R-:W-:Y:S04]  /*9b40*/  STS.U16 [R30+UR4+0xe80], R31 ;  /* 0x000e801f1e007988 */ /* 0x000fe80008000404 */
[----:B------:R-:W-:Y:S04]  /*9b50*/  STS.U16 [R30+UR4+0x8e80], R37 ;  /* 0x008e80251e007988 */ /* 0x000fe80008000404 */
[----:B------:R-:W-:Y:S04]  /*9b60*/  STS.U16 [R30+UR4+0x1280], R36 ;  /* 0x001280241e007988 */ /* 0x000fe80008000404 */
[----:B------:R-:W-:Y:S01]  /*9b70*/  STS.U16 [R30+UR4+0x9280], R39 ;  /* 0x009280271e007988 */ /* 0x000fe20008000404 */
[----:B------:R-:W-:-:S03]  /*9b80*/  @!P6 IMAD.MOV R15, RZ, RZ, -R15 ;  /* 0x000000ffff0fe224 */ /* 0x000fc600078e0a0f */
[----:B------:R-:W-:Y:S01]  /*9b90*/  STS.U16 [R30+UR4+0x1680], R38 ;  /* 0x001680261e007988 */ /* 0x000fe20008000404 */
[----:B------:R-:W-:-:S03]  /*9ba0*/  ISETP.GT.U32.AND P6, PT, R2, R70, PT ;  /* 0x000000460200720c */ /* 0x000fc60003fc4070 */
        /* <DEDUP_REMOVED lines=12> */
[----:B------:R-:W-:Y:S01]  /*9c70*/  STS.U16 [R30+UR4+0xae80], R67 ;  /* 0x00ae80431e007988 */ /* 0x000fe20008000404 */
[----:B------:R-:W-:-:S03]  /*9c80*/  @!P6 IMAD.IADD R70, R70, 0x1, -R2 ;  /* 0x000000014646e824 */ /* 0x000fc600078e0a02 */
[----:B------:R-:W-:Y:S04]  /*9c90*/  STS.U16 [R30+UR4+0x3280], R85 ;  /* 0x003280551e007988 */ /* 0x000fe80008000404 */
[----:B------:R-:W-:Y:S04]  /*9ca0*/  STS.U16 [R30+UR4+0xb280], R55 ;  /* 0x00b280371e007988 */ /* 0x000fe80008000404 */
[----:B------:R1:W-:Y:S01]  /*9cb0*/  STS.U16 [R30+UR4+0x3680], R54 ;  /* 0x003680361e007988 */ /* 0x0003e20008000404 */
[----:B------:R-:W-:Y:S01]  /*9cc0*/  ISETP.GT.U32.AND P6, PT, R2, R70, PT ;  /* 0x000000460200720c */ /* 0x000fe20003fc4070 */
[----:B------:R-:W-:-:S02]  /*9cd0*/  VIADD R68, R57, 0x1b ;  /* 0x0000001b39447836 */ /* 0x000fc40000000000 */
[----:B0-----:R-:W3:Y:S01]  /*9ce0*/  LDL.LU R23, [R1+0x16c4] ;  /* 0x0016c40001177983 */ /* 0x001ee20000300800 */
[----:B-1----:R-:W-:Y:S02]  /*9cf0*/  IMAD.WIDE R54, R35, 0x2, R62 ;  /* 0x0000000223367825 */ /* 0x002fe400078e023e */
[----:B------:R-:W-:Y:S01]  /*9d00*/  IABS R74, R68 ;  /* 0x00000044004a7213 */ /* 0x000fe20000000000 */
[----:B------:R0:W-:Y:S04]  /*9d10*/  STS.U16 [R30+UR4+0xb680], R47 ;  /* 0x00b6802f1e007988 */ /* 0x0001e80008000404 */
[----:B------:R1:W4:Y:S01]  /*9d20*/  @!P3 LDG.E.U16 R18, desc[UR20][R54.64] ;  /* 0x000000143612b981 */ /* 0x000322000c1e1500 */
[----:B------:R-:W-:Y:S01]  /*9d30*/  ISETP.GE.AND P5, PT, R68, RZ, PT ;  /* 0x000000ff4400720c */ /* 0x000fe20003fa6270 */
[----:B------:R-:W-:Y:S01]  /*9d40*/  IMAD R68, R2, R77, R72 ;  /* 0x0000004d02447224 */ /* 0x000fe200078e0248 */
[----:B------:R-:W-:Y:S01]  /*9d50*/  IADD3 R72, PT, PT, R58, -0x20, RZ ;  /* 0xffffffe03a487810 */ /* 0x000fe20007ffe0ff */
[----:B------:R-:W-:Y:S01]  /*9d60*/  STS.U16 [R30+UR4+0x3a80], R91 ;  /* 0x003a805b1e007988 */ /* 0x000fe20008000404 */
[----:B------:R-:W-:-:S02]  /*9d70*/  ISETP.GE.AND P3, PT, R73, RZ, PT ;  /* 0x000000ff4900720c */ /* 0x000fc40003f66270 */
[----:B0-----:R-:W-:Y:S01]  /*9d80*/  LOP3.LUT R47, R3, 0x60, RZ, 0x3c, !PT ;  /* 0x00000060032f7812 */ /* 0x001fe200078e3cff */
[----:B------:R-:W-:Y:S01]  /*9d90*/  STS.U16 [R30+UR4+0xba80], R90 ;  /* 0x00ba805a1e007988 */ /* 0x000fe20008000404 */
[----:B------:R-:W-:Y:S02]  /*9da0*/  IMAD.MOV R73, RZ, RZ, -R76 ;  /* 0x000000ffff497224 */ /* 0x000fe400078e0a4c */
[----:B------:R-:W-:Y:S01]  /*9db0*/  @!P6 IMAD.IADD R70, R70, 0x1, -R2 ;  /* 0x000000014646e824 */ /* 0x000fe200078e0a02 */
[----:B------:R-:W-:Y:S01]  /*9dc0*/  STS.U16 [R30+UR4+0x3e80], R89 ;  /* 0x003e80591e007988 */ /* 0x000fe20008000404 */
[----:B------:R-:W-:Y:S01]  /*9dd0*/  ISETP.GE.U32.AND P6, PT, R72, 0x7fffff61, PT ;  /* 0x7fffff614800780c */ /* 0x000fe20003fc6070 */
[----:B------:R-:W-:Y:S02]  /*9de0*/  IMAD R69, R2, R73, R69 ;  /* 0x0000004902457224 */ /* 0x000fe400078e0245 */
[----:B------:R-:W-:Y:S01]  /*9df0*/  STS.U16 [R30+UR4+0xbe80], R88 ;  /* 0x00be80581e007988 */ /* 0x000fe20008000404 */
[----:B------:R-:W-:-:S03]  /*9e00*/  IMAD R73, R66, 0x1f, RZ ;  /* 0x0000001f42497824 */ /* 0x000fc600078e02ff */
[----:B------:R-:W-:Y:S04]  /*9e10*/  STS.U16 [R47+UR4+0x300], R87 ;  /* 0x000300572f007988 */ /* 0x000fe80008000404 */
[----:B------:R-:W-:Y:S04]  /*9e20*/  STS.U16 [R47+UR4+0x8300], R86 ;  /* 0x008300562f007988 */ /* 0x000fe80008000404 */
[----:B------:R-:W-:Y:S04]  /*9e30*/  STS.U16 [R47+UR4+0x700], R84 ;  /* 0x000700542f007988 */ /* 0x000fe80008000404 */
[----:B------:R-:W-:Y:S04]  /*9e40*/  STS.U16 [R47+UR4+0x8700], R83 ;  /* 0x008700532f007988 */ /* 0x000fe80008000404 */
[----:B------:R-:W-:Y:S04]  /*9e50*/  STS.U16 [R47+UR4+0xb00], R82 ;  /* 0x000b00522f007988 */ /* 0x000fe80008000404 */
[----:B------:R0:W-:Y:S04]  /*9e60*/  STS.U16 [R47+UR4+0x8b00], R81 ;  /* 0x008b00512f007988 */ /* 0x0001e80008000404 */
[----:B------:R-:W2:Y:S01]  /*9e70*/  LDL.LU R22, [R1+0x16c0] ;  /* 0x0016c00001167983 */ /* 0x000ea20000300800 */
[----:B0-----:R-:W-:-:S03]  /*9e80*/  IMAD.WIDE R80, R73, 0x2, R64 ;  /* 0x0000000249507825 */ /* 0x001fc600078e0240 */
[----:B------:R-:W-:Y:S04]  /*9e90*/  STL [R1+0x1284], R13 ;  /* 0x0012840d01007387 */ /* 0x000fe80000100800 */
[----:B------:R-:W-:Y:S04]  /*9ea0*/  STL [R1+0x1400], R13 ;  /* 0x0014000d01007387 */ /* 0x000fe80000100800 */
[----:B------:R-:W2:Y:S04]  /*9eb0*/  LDL.LU R25, [R1+0x16bc] ;  /* 0x0016bc0001197983 */ /* 0x000ea80000300800 */
[----:B------:R-:W3:Y:S04]  /*9ec0*/  @!P6 LDG.E.U16 R78, desc[UR20][R80.64] ;  /* 0x00000014504ee981 */ /* 0x000ee8000c1e1500 */
[----:B------:R-:W3:Y:S04]  /*9ed0*/  LDL.LU R24, [R1+0x16b8] ;  /* 0x0016b80001187983 */ /* 0x000ee80000300800 */
        /* <DEDUP_REMOVED lines=23> */
[----:B------:R-:W-:Y:S04]  /*a050*/  STL [R1+0x14d0], R3 ;  /* 0x0014d00301007387 */ /* 0x000fe80000100800 */
[----:B------:R-:W-:Y:S04]  /*a060*/  STL [R1+0x126c], R30 ;  /* 0x00126c1e01007387 */ /* 0x000fe80000100800 */
[----:B------:R-:W-:Y:S04]  /*a070*/  STL [R1+0x1514], R30 ;  /* 0x0015141e01007387 */ /* 0x000fe80000100800 */
[----:B------:R-:W-:Y:S04]  /*a080*/  STL [R1+0x1650], R47 ;  /* 0x0016502f01007387 */ /* 0x000fe80000100800 */
[----:B------:R-:W-:Y:S04]  /*a090*/  STL.64 [R1+0x4d0], R54 ;  /* 0x0004d03601007387 */ /* 0x000fe80000100a00 */
[----:B------:R0:W-:Y:S02]  /*a0a0*/  STS.U16 [R47+UR4+0xf00], R75 ;  /* 0x000f004b2f007988 */ /* 0x0001e40008000404 */
[----:B0-----:R-:W-:-:S04]  /*a0b0*/  IMAD.HI.U32 R75, R0, R74, RZ ;  /* 0x0000004a004b7227 */ /* 0x001fc800078e00ff */
[----:B------:R-:W-:Y:S02]  /*a0c0*/  IMAD.MOV R75, RZ, RZ, -R75 ;  /* 0x000000ffff4b7224 */ /* 0x000fe400078e0a4b */
[----:B-1----:R-:W-:-:S04]  /*a0d0*/  IMAD.WIDE R54, R73, 0x2, R62 ;  /* 0x0000000249367825 */ /* 0x002fc800078e023e */
[----:B------:R-:W-:Y:S01]  /*a0e0*/  IMAD R76, R66, 0x26, RZ ;  /* 0x00000026424c7824 */ /* 0x000fe200078e02ff */
[----:B------:R0:W3:Y:S04]  /*a0f0*/  @!P6 LDG.E.U16 R11, desc[UR20][R54.64] ;  /* 0x00000014360be981 */ /* 0x0000e8000c1e1500 */
[----:B----4-:R1:W-:Y:S02]  /*a100*/  STL [R1+0x810], R18 ;  /* 0x0008101201007387 */ /* 0x0103e40000100800 */
[----:B-1----:R-:W-:-:S04]  /*a110*/  IMAD.MOV.U32 R18, RZ, RZ, R71 ;  /* 0x000000ffff127224 */ /* 0x002fc800078e0047 */
[----:B------:R-:W-:Y:S01]  /*a120*/  @!P2 IMAD.MOV R18, RZ, RZ, -R18 ;  /* 0x000000ffff12a224 */ /* 0x000fe200078e0a12 */
[C---:B------:R-:W-:Y:S01]  /*a130*/  ISETP.GT.U32.AND P2, PT, R2.reuse, R69, PT ;  /* 0x000000450200720c */ /* 0x040fe20003f44070 */
[----:B------:R-:W-:Y:S02]  /*a140*/  IMAD R71, R2, R75, R74 ;  /* 0x0000004b02477224 */ /* 0x000fe400078e024a */
[----:B------:R-:W-:Y:S01]  /*a150*/  VIADD R74, R58, 0xffffffd9 ;  /* 0xffffffd93a4a7836 */ /* 0x000fe20000000000 */
[----:B------:R-:W-:Y:S09]  /*a160*/  STL.64 [R1+0x4c8], R80 ;  /* 0x0004c85001007387 */ /* 0x000ff20000100a00 */
[----:B------:R-:W-:Y:S01]  /*a170*/  @!P2 IMAD.IADD R69, R69, 0x1, -R2 ;  /* 0x000000014545a824 */ /* 0x000fe200078e0a02 */
[----:B------:R-:W-:Y:S01]  /*a180*/  ISETP.GE.U32.AND P2, PT, R74, 0x7fffff5a, PT ;  /* 0x7fffff5a4a00780c */ /* 0x000fe20003f46070 */
[----:B------:R0:W-:Y:S02]  /*a190*/  STL.64 [R1+0x4c0], R54 ;  /* 0x0004c03601007387 */ /* 0x0001e40000100a00 */
[----:B0-----:R-:W-:-:S10]  /*a1a0*/  IMAD.WIDE R54, R76, 0x2, R62 ;  /* 0x000000024c367825 */ /* 0x001fd400078e023e */
[----:B------:R-:W4:Y:S01]  /*a1b0*/  @!P2 LDG.E.U16 R8, desc[UR20][R54.64] ;  /* 0x000000143608a981 */ /* 0x000f22000c1e1500 */
[----:B--2---:R-:W-:-:S03]  /*a1c0*/  PRMT R25, RZ, 0x7610, R25 ;  /* 0x00007610ff197816 */ /* 0x004fc60000000019 */
[----:B---3--:R0:W-:Y:S02]  /*a1d0*/  STL [R1+0x99c], R78 ;  /* 0x00099c4e01007387 */ /* 0x0081e40000100800 */
[----:B0-----:R-:W-:-:S05]  /*a1e0*/  IMAD.WIDE R78, R76, 0x2, R64 ;  /* 0x000000024c4e7825 */ /* 0x001fca00078e0240 */
[----:B------:R-:W2:Y:S01]  /*a1f0*/  @!P2 LDG.E.U16 R25, desc[UR20][R78.64] ;  /* 0x000000144e19a981 */ /* 0x000ea2000c1e1500 */
[----:B------:R-:W-:Y:S01]  /*a200*/  ISETP.GT.U32.AND P6, PT, R2, R69, PT ;  /* 0x000000450200720c */ /* 0x000fe20003fc4070 */
[C---:B------:R-:W-:Y:S02]  /*a210*/  VIADD R72, R57.reuse, 0x1c ;  /* 0x0000001c39487836 */ /* 0x040fe40000000000 */
[----:B------:R-:W-:Y:S02]  /*a220*/  IMAD.MOV.U32 R35, RZ, RZ, R70 ;  /* 0x000000ffff237224 */ /* 0x000fe400078e0046 */
[----:B------:R-:W-:Y:S01]  /*a230*/  VIADD R73, R57, 0x1d ;  /* 0x0000001d39497836 */ /* 0x000fe20000000000 */
[----:B------:R-:W-:Y:S01]  /*a240*/  IABS R70, R72 ;  /* 0x0000004800467213 */ /* 0x000fe20000000000 */
[----:B------:R-:W-:Y:S03]  /*a250*/  STL.64 [R1+0x458], R78 ;  /* 0x0004584e01007387 */ /* 0x000fe60000100a00 */
[----:B------:R-:W-:Y:S01]  /*a260*/  IABS R75, R73 ;  /* 0x00000049004b7213 */ /* 0x000fe20000000000 */
[----:B------:R-:W-:Y:S01]  /*a270*/  IMAD.HI.U32 R74, R0, R70, RZ ;  /* 0x00000046004a7227 */ /* 0x000fe200078e00ff */
[----:B------:R-:W-:Y:S03]  /*a280*/  STL.64 [R1+0x450], R54 ;  /* 0x0004503601007387 */ /* 0x000fe60000100a00 */
[----:B------:R-:W-:-:S02]  /*a290*/  @!P6 IMAD.IADD R69, R69, 0x1, -R2 ;  /* 0x000000014545e824 */ /* 0x000fc400078e0a02 */
[----:B------:R-:W-:Y:S02]  /*a2a0*/  IMAD.MOV R74, RZ, RZ, -R74 ;  /* 0x000000ffff4a7224 */ /* 0x000fe400078e0a4a */
[----:B------:R-:W-:Y:S02]  /*a2b0*/  VIADD R76, R58, 0xffffffd8 ;  /* 0xffffffd83a4c7836 */ /* 0x000fe40000000000 */
[C---:B------:R-:W-:Y:S01]  /*a2c0*/  IMAD R70, R2.reuse, R74, R70 ;  /* 0x0000004a02467224 */ /* 0x040fe200078e0246 */
[----:B------:R-:W-:Y:S01]  /*a2d0*/  PRMT R24, RZ, 0x7610, R24 ;  /* 0x00007610ff187816 */ /* 0x000fe20000000018 */
[----:B------:R-:W-:Y:S01]  /*a2e0*/  @!P4 IMAD.MOV R35, RZ, RZ, -R35 ;  /* 0x000000ffff23c224 */ /* 0x000fe200078e0a23 */
[----:B------:R-:W-:Y:S01]  /*a2f0*/  ISETP.GT.U32.AND P4, PT, R2, R68, PT ;  /* 0x000000440200720c */ /* 0x000fe20003f84070 */
[----:B--2---:R-:W-:Y:S04]  /*a300*/  STL [R1+0x1518], R25 ;  /* 0x0015181901007387 */ /* 0x004fe80000100800 */
[----:B----4-:R-:W-:Y:S04]  /*a310*/  STL [R1+0x151c], R8 ;  /* 0x00151c0801007387 */ /* 0x010fe80000100800 */
[----:B------:R0:W-:Y:S02]  /*a320*/  STL [R1+0x998], R11 ;  /* 0x0009980b01007387 */ /* 0x0001e40000100800 */
[----:B0-----:R-:W-:Y:S01]  /*a330*/  MOV R11, R69 ;  /* 0x00000045000b7202 */ /* 0x001fe20000000f00 */
[----:B------:R-:W-:-:S04]  /*a340*/  IMAD.MOV.U32 R69, RZ, RZ, R75 ;  /* 0x000000ffff457224 */ /* 0x000fc800078e004b */
[----:B------:R-:W-:-:S04]  /*a350*/  IMAD.HI.U32 R74, R0, R69, RZ ;  /* 0x00000045004a7227 */ /* 0x000fc800078e00ff */
[----:B------:R-:W-:Y:S01]  /*a360*/  @!P0 IMAD.MOV R11, RZ, RZ, -R11 ;  /* 0x000000ffff0b8224 */ /* 0x000fe200078e0a0b */
[----:B------:R-:W-:Y:S01]  /*a370*/  ISETP.GE.U32.AND P0, PT, R76, 0x7fffff59, PT ;  /* 0x7fffff594c00780c */ /* 0x000fe20003f06070 */
[----:B------:R-:W-:-:S04]  /*a380*/  IMAD.MOV R74, RZ, RZ, -R74 ;  /* 0x000000ffff4a7224 */ /* 0x000fc800078e0a4a */
[----:B------:R-:W-:Y:S02]  /*a390*/  IMAD R69, R2, R74, R69 ;  /* 0x0000004a02457224 */ /* 0x000fe400078e0245 */
[----:B------:R-:W-:-:S04]  /*a3a0*/  IMAD R74, R66, 0x27, RZ ;  /* 0x00000027424a7824 */ /* 0x000fc800078e02ff */
[----:B------:R-:W-:-:S05]  /*a3b0*/  IMAD.WIDE R54, R74, 0x2, R62 ;  /* 0x000000024a367825 */ /* 0x000fca00078e023e */
[----:B------:R-:W2:Y:S01]  /*a3c0*/  @!P0 LDG.E.U16 R24, desc[UR20][R54.64] ;  /* 0x0000001436188981 */ /* 0x000ea2000c1e1500 */
[----:B------:R-:W-:Y:S01]  /*a3d0*/  @!P4 IMAD.IADD R68, R68, 0x1, -R2 ;  /* 0x000000014444c824 */ /* 0x000fe200078e0a02 */
[----:B------:R-:W-:-:S04]  /*a3e0*/  ISETP.GT.U32.AND P6, PT, R2, R71, PT ;  /* 0x000000470200720c */ /* 0x000fc80003fc4070 */
[----:B------:R-:W-:-:S09]  /*a3f0*/  ISETP.GT.U32.AND P4, PT, R2, R68, PT ;  /* 0x000000440200720c */ /* 0x000fd20003f84070 */
[----:B------:R-:W-:-:S04]  /*a400*/  @!P6 IMAD.IADD R71, R71, 0x1, -R2 ;  /* 0x000000014747e824 */ /* 0x000fc800078e0a02 */
[----:B------:R-:W-:Y:S01]  /*a410*/  @!P4 IMAD.IADD R68, R68, 0x1, -R2 ;  /* 0x000000014444c824 */ /* 0x000fe200078e0a02 */
[C---:B------:R-:W-:Y:S02]  /*a420*/  ISETP.GT.U32.AND P4, PT, R2.reuse, R70, PT ;  /* 0x000000460200720c */ /* 0x040fe40003f84070 */
[----:B------:R-:W-:Y:S01]  /*a430*/  ISETP.GT.U32.AND P6, PT, R2, R71, PT ;  /* 0x000000470200720c */ /* 0x000fe20003fc4070 */
[----:B------:R-:W-:Y:S01]  /*a440*/  IMAD.WIDE R78, R74, 0x2, R64 ;  /* 0x000000024a4e7825 */ /* 0x000fe200078e0240 */
[----:B------:R-:W-:-:S09]  /*a450*/  ISETP.GE.AND P2, PT, R72, RZ, PT ;  /* 0x000000ff4800720c */ /* 0x000fd20003f46270 */
[--C-:B------:R-:W-:Y:S02]  /*a460*/  @!P4 IMAD.IADD R70, R70, 0x1, -R2.reuse ;  /* 0x000000014646c824 */ /* 0x100fe400078e0a02 */
[----:B------:R-:W-:Y:S01]  /*a470*/  @!P6 IMAD.IADD R71, R71, 0x1, -R2 ;  /* 0x000000014747e824 */ /* 0x000fe200078e0a02 */
[----:B------:R0:W-:Y:S02]  /*a480*/  STL.64 [R1+0x448], R78 ;  /* 0x0004484e01007387 */ /* 0x0001e40000100a00 */
[----:B------:R-:W-:Y:S01]  /*a490*/  ISETP.GT.U32.AND P4, PT, R2, R70, PT ;  /* 0x000000460200720c */ /* 0x000fe20003f84070 */
[----:B------:R-:W-:Y:S01]  /*a4a0*/  VIADD R72, R57, 0x1e ;  /* 0x0000001e39487836 */ /* 0x000fe20000000000 */
[----:B------:R-:W-:Y:S01]  /*a4b0*/  STL.64 [R1+0x440], R54 ;  /* 0x0004403601007387 */ /* 0x000fe20000100a00 */
[----:B------:R-:W-:-:S03]  /*a4c0*/  PRMT R56, RZ, 0x7610, R56 ;  /* 0x00007610ff387816 */ /* 0x000fc60000000038 */
[----:B------:R-:W-:Y:S02]  /*a4d0*/  IABS R75, R72 ;  /* 0x00000048004b7213 */ /* 0x000fe40000000000 */
[----:B------:R-:W-:Y:S01]  /*a4e0*/  ISETP.GE.AND P6, PT, R72, RZ, PT ;  /* 0x000000ff4800720c */ /* 0x000fe20003fc6270 */
[----:B------:R-:W-:Y:S01]  /*a4f0*/  VIADD R72, R58, 0xffffffd0 ;  /* 0xffffffd03a487836 */ /* 0x000fe20000000000 */
[----:B------:R0:W3:Y:S01]  /*a500*/  @!P0 LDG.E.U16 R56, desc[UR20][R78.64] ;  /* 0x000000144e388981 */ /* 0x0000e2000c1e1500 */
[----:B------:R-:W-:Y:S02]  /*a510*/  IMAD R77, R66, 0x2e, RZ ;  /* 0x0000002e424d7824 */ /* 0x000fe400078e02ff */
[----:B------:R-:W-:Y:S01]  /*a520*/  @!P4 IMAD.IADD R70, R70, 0x1, -R2 ;  /* 0x000000014646c824 */ /* 0x000fe200078e0a02 */
[----:B------:R-:W-:Y:S01]  /*a530*/  ISETP.GE.U32.AND P4, PT, R72, 0x7fffff51, PT ;  /* 0x7fffff514800780c */ /* 0x000fe20003f86070 */
[----:B------:R-:W-:Y:S01]  /*a540*/  IMAD.WIDE R86, R77, 0x2, R64 ;  /* 0x000000024d567825 */ /* 0x000fe200078e0240 */
[----:B------:R-:W-:-:S03]  /*a550*/  PRMT R42, RZ, 0x7610, R42 ;  /* 0x00007610ff2a7816 */ /* 0x000fc6000000002a */
[----:B0-----:R-:W-:Y:S01]  /*a560*/  IMAD R78, R66, 0x2f, RZ ;  /* 0x0000002f424e7824 */ /* 0x001fe200078e02ff */
[----:B------:R-:W-:-:S03]  /*a570*/  PRMT R39, RZ, 0x7610, R39 ;  /* 0x00007610ff277816 */ /* 0x000fc60000000027 */
[----:B------:R-:W-:-:S05]  /*a580*/  IMAD.WIDE R80, R78, 0x2, R64 ;  /* 0x000000024e507825 */ /* 0x000fca00078e0240 */
[----:B------:R-:W4:Y:S04]  /*a590*/  @!P4 LDG.E.U16 R39, desc[UR20][R80.64] ;  /* 0x000000145027c981 */ /* 0x000f28000c1e1500 */
[----:B--2---:R0:W-:Y:S02]  /*a5a0*/  STL [R1+0x980], R24 ;  /* 0x0009801801007387 */ /* 0x0041e40000100800 */
[----:B0-----:R-:W-:Y:S01]  /*a5b0*/  MOV R24, R71 ;  /* 0x0000004700187202 */ /* 0x001fe20000000f00 */
[----:B------:R-:W-:-:S04]  /*a5c0*/  VIADD R71, R58, 0xffffffd1 ;  /* 0xffffffd13a477836 */ /* 0x000fc80000000000 */
[----:B------:R-:W-:Y:S01]  /*a5d0*/  @!P5 IMAD.MOV R24, RZ, RZ, -R24 ;  /* 0x000000ffff18d224 */ /* 0x000fe200078e0a18 */
[----:B------:R-:W-:-:S13]  /*a5e0*/  ISETP.GE.U32.AND P5, PT, R71, 0x7fffff52, PT ;  /* 0x7fffff524700780c */ /* 0x000fda0003fa6070 */
[----:B------:R-:W2:Y:S01]  /*a5f0*/  @!P5 LDG.E.U16 R42, desc[UR20][R86.64] ;  /* 0x00000014562ad981 */ /* 0x000ea2000c1e1500 */
[----:B------:R-:W-:Y:S02]  /*a600*/  IMAD.MOV.U32 R92, RZ, RZ, R68 ;  /* 0x000000ffff5c7224 */ /* 0x000fe400078e0044 */
[----:B------:R-:W-:Y:S01]  /*a610*/  IMAD.MOV.U32 R68, RZ, RZ, R75 ;  /* 0x000000ffff447224 */ /* 0x000fe200078e004b */
[----:B------:R-:W-:Y:S01]  /*a620*/  ISETP.GT.U32.AND P0, PT, R2, R69, PT ;  /* 0x000000450200720c */ /* 0x000fe20003f04070 */
[----:B------:R-:W-:Y:S01]  /*a630*/  @!P3 IMAD.MOV R92, RZ, RZ, -R92 ;  /* 0x000000ffff5cb224 */ /* 0x000fe200078e0a5c */
[----:B------:R-:W-:Y:S01]  /*a640*/  ISETP.GE.AND P3, PT, R73, RZ, PT ;  /* 0x000000ff4900720c */ /* 0x000fe20003f66270 */
[----:B------:R-:W-:-:S04]  /*a650*/  IMAD.HI.U32 R73, R0, R68, RZ ;  /* 0x0000004400497227 */ /* 0x000fc800078e00ff */
[----:B------:R-:W-:-:S04]  /*a660*/  IMAD.MOV R73, RZ, RZ, -R73 ;  /* 0x000000ffff497224 */ /* 0x000fc800078e0a49 */
[----:B------:R-:W-:Y:S02]  /*a670*/  IMAD R68, R2, R73, R68 ;  /* 0x0000004902447224 */ /* 0x000fe400078e0244 */
[----:B------:R-:W-:-:S03]  /*a680*/  @!P0 IMAD.IADD R69, R69, 0x1, -R2 ;  /* 0x0000000145458824 */ /* 0x000fc600078e0a02 */
[----:B------:R-:W-:Y:S01]  /*a690*/  ISETP.GT.U32.AND P0, PT, R2, R68, PT ;  /* 0x000000440200720c */ /* 0x000fe20003f04070 */
[----:B------:R-:W-:Y:S01]  /*a6a0*/  IMAD.WIDE R82, R77, 0x2, R62 ;  /* 0x000000024d527825 */ /* 0x000fe200078e023e */
[----:B------:R-:W-:Y:S01]  /*a6b0*/  PRMT R36, RZ, 0x7610, R36 ;  /* 0x00007610ff247816 */ /* 0x000fe20000000024 */
[----:B---3--:R-:W-:Y:S02]  /*a6c0*/  STL [R1+0x984], R56 ;  /* 0x0009843801007387 */ /* 0x008fe40000100800 */
[----:B------:R-:W-:Y:S02]  /*a6d0*/  IMAD.WIDE R54, R78, 0x2, R62 ;  /* 0x000000024e367825 */ /* 0x000fe400078e023e */
[----:B------:R-:W-:Y:S04]  /*a6e0*/  STL.64 [R1+0x3d8], R86 ;  /* 0x0003d85601007387 */ /* 0x000fe80000100a00 */
[----:B------:R-:W-:Y:S02]  /*a6f0*/  STL.64 [R1+0x3d0], R82 ;  /* 0x0003d05201007387 */ /* 0x000fe40000100a00 */
[----:B------:R-:W-:Y:S01]  /*a700*/  @!P0 IMAD.IADD R68, R68, 0x1, -R2 ;  /* 0x0000000144448824 */ /* 0x000fe200078e0a02 */
[----:B------:R-:W-:Y:S01]  /*a710*/  ISETP.GT.U32.AND P0, PT, R2, R69, PT ;  /* 0x000000450200720c */ /* 0x000fe20003f04070 */
[----:B------:R0:W3:Y:S01]  /*a720*/  @!P4 LDG.E.U16 R36, desc[UR20][R54.64] ;  /* 0x000000143624c981 */ /* 0x0000e2000c1e1500 */
[----:B------:R-:W-:-:S02]  /*a730*/  VIADD R71, R57, 0x1f ;  /* 0x0000001f39477836 */ /* 0x000fc40000000000 */
[----:B------:R-:W-:Y:S01]  /*a740*/  VIADD R72, R57, 0x20 ;  /* 0x0000002039487836 */ /* 0x000fe20000000000 */
[----:B------:R-:W-:Y:S02]  /*a750*/  PRMT R47, RZ, 0x7610, R47 ;  /* 0x00007610ff2f7816 */ /* 0x000fe4000000002f */
[----:B------:R-:W-:Y:S02]  /*a760*/  IABS R73, R71 ;  /* 0x0000004700497213 */ /* 0x000fe40000000000 */
[----:B------:R-:W-:Y:S02]  /*a770*/  IABS R74, R72 ;  /* 0x00000048004a7213 */ /* 0x000fe40000000000 */
[----:B------:R-:W3:Y:S01]  /*a780*/  @!P5 LDG.E.U16 R47, desc[UR20][R82.64] ;  /* 0x00000014522fd981 */ /* 0x000ee2000c1e1500 */
[----:B------:R-:W-:Y:S01]  /*a790*/  IMAD.HI.U32 R75, R0, R73, RZ ;  /* 0x00000049004b7227 */ /* 0x000fe200078e00ff */
[----:B------:R-:W-:-:S03]  /*a7a0*/  ISETP.GE.AND P5, PT, R71, RZ, PT ;  /* 0x000000ff4700720c */ /* 0x000fc60003fa6270 */
[----:B------:R-:W-:Y:S02]  /*a7b0*/  @!P0 IMAD.IADD R69, R69, 0x1, -R2 ;  /* 0x0000000145458824 */ /* 0x000fe400078e0a02 */
[----:B------:R-:W-:Y:S02]  /*a7c0*/  IMAD.MOV R71, RZ, RZ, -R75 ;  /* 0x000000ffff477224 */ /* 0x000fe400078e0a4b */
[----:B------:R-:W-:Y:S01]  /*a7d0*/  IMAD R75, R66, 0x36, RZ ;  /* 0x00000036424b7824 */ /* 0x000fe200078e02ff */
[----:B------:R-:W-:Y:S02]  /*a7e0*/  PRMT R19, RZ, 0x7610, R19 ;  /* 0x00007610ff137816 */ /* 0x000fe40000000013 */
[----:B------:R-:W-:Y:S01]  /*a7f0*/  PRMT R30, RZ, 0x7610, R30 ;  /* 0x00007610ff1e7816 */ /* 0x000fe2000000001e */
[----:B------:R-:W-:Y:S01]  /*a800*/  IMAD.WIDE R78, R75, 0x2, R64 ;  /* 0x000000024b4e7825 */ /* 0x000fe200078e0240 */
[----:B--2---:R-:W-:Y:S04]  /*a810*/  STL [R1+0x1520], R42 ;  /* 0x0015202a01007387 */ /* 0x004fe80000100800 */
[----:B------:R-:W-:Y:S04]  /*a820*/  STL.64 [R1+0x3c8], R80 ;  /* 0x0003c85001007387 */ /* 0x000fe80000100a00 */
[----:B------:R-:W-:Y:S04]  /*a830*/  STL.64 [R1+0x3c0], R54 ;  /* 0x0003c03601007387 */ /* 0x000fe80000100a00 */
[----:B----4-:R1:W-:Y:S02]  /*a840*/  STL [R1+0x97c], R39 ;  /* 0x00097c2701007387 */ /* 0x0103e40000100800 */
[----:B-1----:R-:W-:-:S04]  /*a850*/  IMAD.MOV.U32 R39, RZ, RZ, R70 ;  /* 0x000000ffff277224 */ /* 0x002fc800078e0046 */
[----:B------:R-:W-:Y:S01]  /*a860*/  @!P2 IMAD.MOV R39, RZ, RZ, -R39 ;  /* 0x000000ffff27a224 */ /* 0x000fe200078e0a27 */
[----:B------:R-:W-:Y:S02]  /*a870*/  ISETP.GE.AND P2, PT, R72, RZ, PT ;  /* 0x000000ff4800720c */ /* 0x000fe40003f46270 */
[----:B------:R-:W-:-:S04]  /*a880*/  IADD3 R72, PT, PT, R58, -0x37, RZ ;  /* 0xffffffc93a487810 */ /* 0x000fc80007ffe0ff */
[----:B------:R-:W-:Y:S01]  /*a890*/  ISETP.GE.U32.AND P0, PT, R72, 0x7fffff4a, PT ;  /* 0x7fffff4a4800780c */ /* 0x000fe20003f06070 */
[----:B0-----:R-:W-:-:S12]  /*a8a0*/  IMAD.WIDE R54, R75, 0x2, R62 ;  /* 0x000000024b367825 */ /* 0x001fd800078e023e */
[----:B------:R0:W2:Y:S04]  /*a8b0*/  @!P0 LDG.E.U16 R19, desc[UR20][R54.64] ;  /* 0x0000001436138981 */ /* 0x0000a8000c1e1500 */
[----:B------:R1:W4:Y:S01]  /*a8c0*/  @!P0 LDG.E.U16 R30, desc[UR20][R78.64] ;  /* 0x000000144e1e8981 */ /* 0x000322000c1e1500 */
[C---:B------:R-:W-:Y:S01]  /*a8d0*/  ISETP.GT.U32.AND P4, PT, R2.reuse, R68, PT ;  /* 0x000000440200720c */ /* 0x040fe20003f84070 */
[----:B------:R-:W-:Y:S02]  /*a8e0*/  IMAD R71, R2, R71, R73 ;  /* 0x0000004702477224 */ /* 0x000fe400078e0249 */
[----:B------:R-:W-:Y:S01]  /*a8f0*/  IMAD.HI.U32 R76, R0, R74, RZ ;  /* 0x0000004a004c7227 */ /* 0x000fe200078e00ff */
[----:B---3--:R3:W-:Y:S03]  /*a900*/  STL [R1+0x970], R36 ;  /* 0x0009702401007387 */ /* 0x0087e60000100800 */
[----:B------:R-:W-:-:S06]  /*a910*/  IMAD.MOV R70, RZ, RZ, -R76 ;  /* 0x000000ffff467224 */ /* 0x000fcc00078e0a4c */
[----:B------:R-:W-:Y:S01]  /*a920*/  @!P4 IMAD.IADD R68, R68, 0x1, -R2 ;  /* 0x000000014444c824 */ /* 0x000fe200078e0a02 */
[C---:B------:R-:W-:Y:S01]  /*a930*/  ISETP.GT.U32.AND P4, PT, R2.reuse, R71, PT ;  /* 0x000000470200720c */ /* 0x040fe20003f84070 */
[----:B------:R-:W-:Y:S02]  /*a940*/  IMAD R70, R2, R70, R74 ;  /* 0x0000004602467224 */ /* 0x000fe400078e024a */
[----:B---3--:R-:W-:-:S04]  /*a950*/  IMAD.MOV.U32 R36, RZ, RZ, R68 ;  /* 0x000000ffff247224 */ /* 0x008fc800078e0044 */
[----:B------:R-:W-:Y:S01]  /*a960*/  @!P6 IMAD.MOV R36, RZ, RZ, -R36 ;  /* 0x000000ffff24e224 */ /* 0x000fe200078e0a24 */
[----:B------:R-:W-:Y:S01]  /*a970*/  ISETP.GT.U32.AND P6, PT, R2, R70, PT ;  /* 0x000000460200720c */ /* 0x000fe20003fc4070 */
[----:B------:R-:W-:-:S04]  /*a980*/  VIADD R72, R57, 0x21 ;  /* 0x0000002139487836 */ /* 0x000fc80000000000 */
[----:B------:R-:W-:Y:S02]  /*a990*/  @!P4 IMAD.IADD R71, R71, 0x1, -R2 ;  /* 0x000000014747c824 */ /* 0x000fe400078e0a02 */
[----:B------:R-:W-:-:S03]  /*a9a0*/  IMAD.MOV.U32 R42, RZ, RZ, R69 ;  /* 0x000000ffff2a7224 */ /* 0x000fc600078e0045 */
[----:B------:R-:W-:Y:S01]  /*a9b0*/  ISETP.GT.U32.AND P4, PT, R2, R71, PT ;  /* 0x000000470200720c */ /* 0x000fe20003f84070 */
[----:B------:R-:W-:Y:S01]  /*a9c0*/  VIADD R73, R57, 0x22 ;  /* 0x0000002239497836 */ /* 0x000fe20000000000 */
[----:B------:R-:W-:Y:S01]  /*a9d0*/  IABS R69, R72 ;  /* 0x0000004800457213 */ /* 0x000fe20000000000 */
[----:B------:R-:W-:Y:S01]  /*a9e0*/  @!P3 IMAD.MOV R42, RZ, RZ, -R42 ;  /* 0x000000ffff2ab224 */ /* 0x000fe200078e0a2a */
[----:B------:R-:W-:Y:S02]  /*a9f0*/  ISETP.GE.AND P3, PT, R72, RZ, PT ;  /* 0x000000ff4800720c */ /* 0x000fe40003f66270 */
[----:B------:R-:W-:Y:S01]  /*aa00*/  IABS R72, R73 ;  /* 0x0000004900487213 */ /* 0x000fe20000000000 */
[----:B------:R-:W-:Y:S01]  /*aa10*/  IMAD.HI.U32 R76, R0, R69, RZ ;  /* 0x00000045004c7227 */ /* 0x000fe200078e00ff */
[----:B------:R-:W-:-:S03]  /*aa20*/  ISETP.GE.AND P0, PT, R73, RZ, PT ;  /* 0x000000ff4900720c */ /* 0x000fc60003f06270 */
[----:B------:R-:W-:Y:S01]  /*aa30*/  @!P6 IMAD.IADD R70, R70, 0x1, -R2 ;  /* 0x000000014646e824 */ /* 0x000fe200078e0a02 */
[----:B------:R-:W-:Y:S01]  /*aa40*/  STL [R1+0x974], R47 ;  /* 0x0009742f01007387 */ /* 0x000fe20000100800 */
[----:B------:R-:W-:Y:S02]  /*aa50*/  VIADD R68, R57, 0x23 ;  /* 0x0000002339447836 */ /* 0x000fe40000000000 */
[----:B------:R-:W-:Y:S01]  /*aa60*/  IMAD.HI.U32 R77, R0, R72, RZ ;  /* 0x00000048004d7227 */ /* 0x000fe200078e00ff */
[----:B------:R-:W-:Y:S01]  /*aa70*/  STL.64 [R1+0x358], R78 ;  /* 0x0003584e01007387 */ /* 0x000fe20000100a00 */
[C---:B------:R-:W-:Y:S02]  /*aa80*/  ISETP.GT.U32.AND P6, PT, R2.reuse, R70, PT ;  /* 0x000000460200720c */ /* 0x040fe40003fc4070 */
[----:B------:R-:W-:Y:S02]  /*aa90*/  IMAD.MOV R73, RZ, RZ, -R76 ;  /* 0x000000ffff497224 */ /* 0x000fe400078e0a4c */
[----:B------:R-:W-:Y:S01]  /*aaa0*/  @!P4 IMAD.IADD R71, R71, 0x1, -R2 ;  /* 0x000000014747c824 */ /* 0x000fe200078e0a02 */
[----:B------:R0:W-:Y:S01]  /*aab0*/  STL.64 [R1+0x350], R54 ;  /* 0x0003503601007387 */ /* 0x0001e20000100a00 */
[----:B------:R-:W-:Y:S01]  /*aac0*/  IABS R74, R68 ;  /* 0x00000044004a7213 */ /* 0x000fe20000000000 */
[----:B------:R-:W-:Y:S01]  /*aad0*/  IMAD R69, R2, R73, R69 ;  /* 0x0000004902457224 */ /* 0x000fe200078e0245 */
[----:B------:R-:W-:-:S02]  /*aae0*/  IADD3 R77, PT, PT, -R77, RZ, RZ ;  /* 0x000000ff4d4d7210 */ /* 0x000fc40007ffe1ff */
[----:B------:R-:W-:Y:S01]  /*aaf0*/  ISETP.GE.AND P4, PT, R68, RZ, PT ;  /* 0x000000ff4400720c */ /* 0x000fe20003f86270 */
[----:B------:R-:W-:-:S04]  /*ab00*/  IMAD.HI.U32 R75, R0, R74, RZ ;  /* 0x0000004a004b7227 */ /* 0x000fc800078e00ff */
[----:B------:R-:W-:Y:S02]  /*ab10*/  IMAD R68, R2, R77, R72 ;  /* 0x0000004d02447224 */ /* 0x000fe400078e0248 */
[----:B------:R-:W-:Y:S02]  /*ab20*/  VIADD R72, R58, 0xffffffc8 ;  /* 0xffffffc83a487836 */ /* 0x000fe40000000000 */
[----:B------:R-:W-:Y:S02]  /*ab30*/  IMAD.MOV R75, RZ, RZ, -R75 ;  /* 0x000000ffff4b7224 */ /* 0x000fe400078e0a4b */
[----:B------:R-:W-:Y:S01]  /*ab40*/  @!P6 IMAD.IADD R70, R70, 0x1, -R2 ;  /* 0x000000014646e824 */ /* 0x000fe200078e0a02 */
[----:B------:R-:W-:Y:S01]  /*ab50*/  ISETP.GE.U32.AND P6, PT, R72, 0x7fffff49, PT ;  /* 0x7fffff494800780c */ /* 0x000fe20003fc6070 */
[----:B------:R-:W-:Y:S01]  /*ab60*/  IMAD R73, R66, 0x37, RZ ;  /* 0x0000003742497824 */ /* 0x000fe200078e02ff */
[----:B------:R-:W-:Y:S02]  /*ab70*/  PRMT R44, RZ, 0x7610, R44 ;  /* 0x00007610ff2c7816 */ /* 0x000fe4000000002c */
[----:B------:R-:W-:Y:S01]  /*ab80*/  PRMT R45, RZ, 0x7610, R45 ;  /* 0x00007610ff2d7816 */ /* 0x000fe2000000002d */
[----:B0-----:R-:W-:-:S04]  /*ab90*/  IMAD.WIDE R54, R73, 0x2, R62 ;  /* 0x0000000249367825 */ /* 0x001fc800078e023e */
[----:B-1----:R-:W-:Y:S01]  /*aba0*/  IMAD.WIDE R78, R73, 0x2, R64 ;  /* 0x00000002494e7825 */ /* 0x002fe200078e0240 */
[----:B------:R-:W-:-:S03]  /*abb0*/  PRMT R25, RZ, 0x7610, R25 ;  /* 0x00007610ff197816 */ /* 0x000fc60000000019 */
[----:B------:R-:W-:Y:S01]  /*abc0*/  IMAD R76, R66, 0x3e, RZ ;  /* 0x0000003e424c7824 */ /* 0x000fe200078e02ff */
[----:B------:R0:W3:Y:S04]  /*abd0*/  @!P6 LDG.E.U16 R44, desc[UR20][R54.64] ;  /* 0x00000014362ce981 */ /* 0x0000e8000c1e1500 */
[----:B------:R-:W3:Y:S04]  /*abe0*/  @!P6 LDG.E.U16 R45, desc[UR20][R78.64] ;  /* 0x000000144e2de981 */ /* 0x000ee8000c1e1500 */
[----:B--2---:R1:W-:Y:S02]  /*abf0*/  STL [R1+0x968], R19 ;  /* 0x0009681301007387 */ /* 0x0043e40000100800 */
[----:B-1----:R-:W-:-:S04]  /*ac00*/  IMAD.MOV.U32 R19, RZ, RZ, R71 ;  /* 0x000000ffff137224 */ /* 0x002fc800078e0047 */
[----:B------:R-:W-:Y:S01]  /*ac10*/  @!P5 IMAD.MOV R19, RZ, RZ, -R19 ;  /* 0x000000ffff13d224 */ /* 0x000fe200078e0a13 */
[C---:B------:R-:W-:Y:S01]  /*ac20*/  ISETP.GT.U32.AND P5, PT, R2.reuse, R69, PT ;  /* 0x000000450200720c */ /* 0x040fe20003fa4070 */
[----:B------:R-:W-:Y:S02]  /*ac30*/  IMAD R71, R2, R75, R74 ;  /* 0x0000004b02477224 */ /* 0x000fe400078e024a */
[----:B------:R-:W-:Y:S01]  /*ac40*/  VIADD R74, R58, 0xffffffc1 ;  /* 0xffffffc13a4a7836 */ /* 0x000fe20000000000 */
[----:B----4-:R-:W-:Y:S09]  /*ac50*/  STL [R1+0x96c], R30 ;  /* 0x00096c1e01007387 */ /* 0x010ff20000100800 */
[----:B------:R-:W-:Y:S01]  /*ac60*/  @!P5 IMAD.IADD R69, R69, 0x1, -R2 ;  /* 0x000000014545d824 */ /* 0x000fe200078e0a02 */
[----:B------:R-:W-:Y:S01]  /*ac70*/  ISETP.GE.U32.AND P5, PT, R74, 0x7fffff42, PT ;  /* 0x7fffff424a00780c */ /* 0x000fe20003fa6070 */
[----:B------:R-:W-:Y:S04]  /*ac80*/  STL.64 [R1+0x348], R78 ;  /* 0x0003484e01007387 */ /* 0x000fe80000100a00 */
[----:B------:R0:W-:Y:S02]  /*ac90*/  STL.64 [R1+0x340], R54 ;  /* 0x0003403601007387 */ /* 0x0001e40000100a00 */
[----:B0-----:R-:W-:-:S06]  /*aca0*/  IMAD.WIDE R54, R76, 0x2, R64 ;  /* 0x000000024c367825 */ /* 0x001fcc00078e0240 */
[----:B------:R-:W2:Y:S01]  /*acb0*/  @!P5 LDG.E.U16 R25, desc[UR20][R54.64] ;  /* 0x000000143619d981 */ /* 0x000ea2000c1e1500 */
[----:B------:R-:W-:Y:S01]  /*acc0*/  ISETP.GT.U32.AND P6, PT, R2, R69, PT ;  /* 0x000000450200720c */ /* 0x000fe20003fc4070 */
[C---:B------:R-:W-:Y:S02]  /*acd0*/  VIADD R72, R57.reuse, 0x24 ;  /* 0x0000002439487836 */ /* 0x040fe40000000000 */
[----:B------:R-:W-:Y:S02]  /*ace0*/  IMAD.MOV.U32 R30, RZ, RZ, R70 ;  /* 0x000000ffff1e7224 */ /* 0x000fe400078e0046 */
[----:B------:R-:W-:Y:S01]  /*acf0*/  VIADD R73, R57, 0x25 ;  /* 0x0000002539497836 */ /* 0x000fe20000000000 */
[----:B------:R-:W-:-:S04]  /*ad00*/  IABS R70, R72 ;  /* 0x0000004800467213 */ /* 0x000fc80000000000 */
[----:B------:R-:W-:Y:S01]  /*ad10*/  IABS R75, R73 ;  /* 0x00000049004b7213 */ /* 0x000fe20000000000 */
[----:B------:R-:W-:-:S04]  /*ad20*/  IMAD.HI.U32 R74, R0, R70, RZ ;  /* 0x00000046004a7227 */ /* 0x000fc800078e00ff */
[----:B------:R-:W-:Y:S02]  /*ad30*/  @!P6 IMAD.IADD R69, R69, 0x1, -R2 ;  /* 0x000000014545e824 */ /* 0x000fe400078e0a02 */
[----:B------:R-:W-:-:S04]  /*ad40*/  IMAD.MOV R74, RZ, RZ, -R74 ;  /* 0x000000ffff4a7224 */ /* 0x000fc800078e0a4a */
[----:B------:R-:W-:Y:S01]  /*ad50*/  IMAD R70, R2, R74, R70 ;  /* 0x0000004a02467224 */ /* 0x000fe200078e0246 */
[----:B---3--:R-:W-:Y:S04]  /*ad60*/  STL [R1+0x960], R44 ;  /* 0x0009602c01007387 */ /* 0x008fe80000100800 */
[----:B------:R0:W-:Y:S04]  /*ad70*/  STL [R1+0x964], R45 ;  /* 0x0009642d01007387 */ /* 0x0001e80000100800 */
[----:B------:R-:W-:Y:S01]  /*ad80*/  STL.64 [R1+0x2d0], R54 ;  /* 0x0002d03601007387 */ /* 0x000fe20000100a00 */
[----:B0-----:R-:W-:-:S05]  /*ad90*/  IMAD.WIDE R44, R76, 0x2, R62 ;  /* 0x000000024c2c7825 */ /* 0x001fca00078e023e */
[----:B------:R-:W-:Y:S01]  /*ada0*/  STL.64 [R1+0x2c8], R44 ;  /* 0x0002c82c01007387 */ /* 0x000fe20000100a00 */
[----:B------:R-:W-:Y:S01]  /*adb0*/  VIADD R76, R58, 0xffffffc0 ;  /* 0xffffffc03a4c7836 */ /* 0x000fe20000000000 */
[----:B------:R-:W-:Y:S02]  /*adc0*/  PRMT R23, RZ, 0x7610, R23 ;  /* 0x00007610ff177816 */ /* 0x000fe40000000017 */
[----:B------:R-:W-:-:S04]  /*add0*/  PRMT R20, RZ, 0x7610, R20 ;  /* 0x00007610ff147816 */ /* 0x000fc80000000014 */
[----:B------:R0:W3:Y:S04]  /*ade0*/  @!P5 LDG.E.U16 R23, desc[UR20][R44.64] ;  /* 0x000000142c17d981 */ /* 0x0000e8000c1e1500 */
[----:B--2---:R1:W-:Y:S02]  /*adf0*/  STL [R1+0x95c], R25 ;  /* 0x00095c1901007387 */ /* 0x0043e40000100800 */
[----:B-1----:R-:W-:Y:S02]  /*ae00*/  IMAD.MOV.U32 R25, RZ, RZ, R69 ;  /* 0x000000ffff197224 */ /* 0x002fe400078e0045 */
[----:B------:R-:W-:-:S04]  /*ae10*/  IMAD.MOV.U32 R69, RZ, RZ, R75 ;  /* 0x000000ffff457224 */ /* 0x000fc800078e004b */
[----:B------:R-:W-:-:S04]  /*ae20*/  IMAD.HI.U32 R74, R0, R69, RZ ;  /* 0x00000045004a7227 */ /* 0x000fc800078e00ff */
[----:B------:R-:W-:Y:S01]  /*ae30*/  @!P3 IMAD.MOV R25, RZ, RZ, -R25 ;  /* 0x000000ffff19b224 */ /* 0x000fe200078e0a19 */
[----:B------:R-:W-:Y:S01]  /*ae40*/  ISETP.GE.U32.AND P3, PT, R76, 0x7fffff41, PT ;  /* 0x7fffff414c00780c */ /* 0x000fe20003f66070 */
[----:B------:R-:W-:-:S04]  /*ae50*/  IMAD.MOV R74, RZ, RZ, -R74 ;  /* 0x000000ffff4a7224 */ /* 0x000fc800078e0a4a */
[----:B------:R-:W-:Y:S02]  /*ae60*/  IMAD R69, R2, R74, R69 ;  /* 0x0000004a02457224 */ /* 0x000fe400078e0245 */
[----:B------:R-:W-:-:S04]  /*ae70*/  IMAD R74, R66, 0x3f, RZ ;  /* 0x0000003f424a7824 */ /* 0x000fc800078e02ff */
[----:B0-----:R-:W-:-:S05]  /*ae80*/  IMAD.WIDE R44, R74, 0x2, R62 ;  /* 0x000000024a2c7825 */ /* 0x001fca00078e023e */
[----:B------:R-:W2:Y:S01]  /*ae90*/  @!P3 LDG.E.U16 R20, desc[UR20][R44.64] ;  /* 0x000000142c14b981 */ /* 0x000ea2000c1e1500 */
[----:B------:R-:W-:-:S13]  /*aea0*/  ISETP.GT.U32.AND P6, PT, R2, R71, PT ;  /* 0x000000470200720c */ /* 0x000fda0003fc4070 */
[----:B------:R-:W-:-:S05]  /*aeb0*/  @!P6 IMAD.IADD R71, R71, 0x1, -R2 ;  /* 0x000000014747e824 */ /* 0x000fca00078e0a02 */
[----:B------:R-:W-:Y:S01]  /*aec0*/  ISETP.GT.U32.AND P6, PT, R2, R71, PT ;  /* 0x000000470200720c */ /* 0x000fe20003fc4070 */
[----:B------:R-:W-:Y:S01]  /*aed0*/  IMAD.WIDE R54, R74, 0x2, R64 ;  /* 0x000000024a367825 */ /* 0x000fe200078e0240 */
[----:B------:R-:W-:-:S06]  /*aee0*/  PRMT R46, RZ, 0x7610, R46 ;  /* 0x00007610ff2e7816 */ /* 0x000fcc000000002e */
[----:B------:R0:W4:Y:S04]  /*aef0*/  @!P3 LDG.E.U16 R46, desc[UR20][R54.64] ;  /* 0x00000014362eb981 */ /* 0x000128000c1e1500 */
[----:B---3--:R-:W-:Y:S01]  /*af00*/  STL [R1+0x958], R23 ;  /* 0x0009581701007387 */ /* 0x008fe20000100800 */
[----:B------:R-:W-:-:S03]  /*af10*/  @!P6 IMAD.IADD R71, R71, 0x1, -R2 ;  /* 0x000000014747e824 */ /* 0x000fc600078e0a02 */
[----:B------:R0:W-:Y:S04]  /*af20*/  STL.64 [R1+0x2c0], R54 ;  /* 0x0002c03601007387 */ /* 0x0001e80000100a00 */
[----:B------:R-:W-:Y:S01]  /*af30*/  STL.64 [R1+0x2b8], R44 ;  /* 0x0002b82c01007387 */ /* 0x000fe20000100a00 */
[----:B------:R-:W-:Y:S01]  /*af40*/  IMAD R77, R66, 0x46, RZ ;  /* 0x00000046424d7824 */ /* 0x000fe200078e02ff */
[----:B------:R-:W-:-:S03]  /*af50*/  PRMT R21, RZ, 0x7610, R21 ;  /* 0x00007610ff157816 */ /* 0x000fc60000000015 */
[----:B0-----:R-:W-:-:S04]  /*af60*/  IMAD.WIDE R54, R77, 0x2, R62 ;  /* 0x000000024d367825 */ /* 0x001fc800078e023e */
[----:B------:R-:W-:Y:S01]  /*af70*/  @!P2 IMAD.MOV R30, RZ, RZ, -R30 ;  /* 0x000000ffff1ea224 */ /* 0x000fe200078e0a1e */
[----:B------:R-:W-:Y:S01]  /*af80*/  ISETP.GT.U32.AND P2, PT, R2, R68, PT ;  /* 0x000000440200720c */ /* 0x000fe20003f44070 */
[----:B--2---:R0:W-:Y:S02]  /*af90*/  STL [R1+0x950], R20 ;  /* 0x0009501401007387 */ /* 0x0041e40000100800 */
[----:B0-----:R-:W-:Y:S02]  /*afa0*/  IMAD.MOV.U32 R20, RZ, RZ, R71 ;  /* 0x000000ffff147224 */ /* 0x001fe400078e0047 */
[----:B------:R-:W-:Y:S02]  /*afb0*/  VIADD R71, R58, 0xffffffb9 ;  /* 0xffffffb93a477836 */ /* 0x000fe40000000000 */
[----:B------:R-:W-:-:S03]  /*afc0*/  @!P4 IMAD.MOV R20, RZ, RZ, -R20 ;  /* 0x000000ffff14c224 */ /* 0x000fc600078e0a14 */
[----:B------:R-:W-:-:S13]  /*afd0*/  ISETP.GE.U32.AND P4, PT, R71, 0x7fffff3a, PT ;  /* 0x7fffff3a4700780c */ /* 0x000fda0003f86070 */
[----:B------:R-:W2:Y:S01]  /*afe0*/  @!P4 LDG.E.U16 R21, desc[UR20][R54.64] ;  /* 0x000000143615c981 */ /* 0x000ea2000c1e1500 */
[----:B------:R-:W-:-:S04]  /*aff0*/  @!P2 IADD3 R68, PT, PT, R68, -R2, RZ ;  /* 0x800000024444a210 */ /* 0x000fc80007ffe0ff */
[----:B------:R-:W-:-:S13]  /*b000*/  ISETP.GT.U32.AND P2, PT, R2, R68, PT ;  /* 0x000000440200720c */ /* 0x000fda0003f44070 */
[----:B------:R-:W-:Y:S01]  /*b010*/  @!P2 IMAD.IADD R68, R68, 0x1, -R2 ;  /* 0x000000014444a824 */ /* 0x000fe200078e0a02 */
[----:B------:R-:W-:Y:S02]  /*b020*/  ISETP.GT.U32.AND P2, PT, R2, R70, PT ;  /* 0x000000460200720c */ /* 0x000fe40003f44070 */
[----:B------:R-:W-:Y:S01]  /*b030*/  ISETP.GE.AND P5, PT, R72, RZ, PT ;  /* 0x000000ff4800720c */ /* 0x000fe20003fa6270 */
[----:B------:R-:W-:-:S10]  /*b040*/  VIADD R72, R57, 0x26 ;  /* 0x0000002639487836 */ /* 0x000fd40000000000 */
[----:B------:R-:W-:-:S05]  /*b050*/  @!P2 IMAD.IADD R70, R70, 0x1, -R2 ;  /* 0x000000014646a824 */ /* 0x000fca00078e0a02 */
[----:B------:R-:W-:Y:S02]  /*b060*/  ISETP.GT.U32.AND P2, PT, R2, R70, PT ;  /* 0x000000460200720c */ /* 0x000fe40003f44070 */
[----:B------:R-:W-:Y:S01]  /*b070*/  IABS R75, R72 ;  /* 0x00000048004b7213 */ /* 0x000fe20000000000 */
[----:B------:R-:W-:Y:S01]  /*b080*/  IMAD.MOV.U32 R23, RZ, RZ, R68 ;  /* 0x000000ffff177224 */ /* 0x000fe200078e0044 */
[----:B------:R-:W-:Y:S01]  /*b090*/  ISETP.GE.AND P6, PT, R72, RZ, PT ;  /* 0x000000ff4800720c */ /* 0x000fe20003fc6270 */
[----:B------:R-:W-:Y:S02]  /*b0a0*/  VIADD R72, R58, 0xffffffb8 ;  /* 0xffffffb83a487836 */ /* 0x000fe40000000000 */
[----:B------:R-:W-:Y:S01]  /*b0b0*/  IMAD.MOV.U32 R68, RZ, RZ, R75 ;  /* 0x000000ffff447224 */ /* 0x000fe200078e004b */
[----:B------:R-:W-:Y:S02]  /*b0c0*/  @!P0 IADD3 R23, PT, PT, -R23, RZ, RZ ;  /* 0x000000ff17178210 */ /* 0x000fe40007ffe1ff */
[----:B------:R-:W-:Y:S01]  /*b0d0*/  ISETP.GE.AND P0, PT, R73, RZ, PT ;  /* 0x000000ff4900720c */ /* 0x000fe20003f06270 */
[----:B------:R-:W-:Y:S01]  /*b0e0*/  IMAD.HI.U32 R73, R0, R68, RZ ;  /* 0x0000004400497227 */ /* 0x000fe200078e00ff */
[----:B------:R-:W-:-:S03]  /*b0f0*/  ISETP.GT.U32.AND P3, PT, R2, R69, PT ;  /* 0x000000450200720c */ /* 0x000fc60003f64070 */
[----:B------:R-:W-:Y:S01]  /*b100*/  @!P2 IMAD.IADD R70, R70, 0x1, -R2 ;  /* 0x000000014646a824 */ /* 0x000fe200078e0a02 */
[----:B------:R-:W-:Y:S01]  /*b110*/  ISETP.GE.U32.AND P2, PT, R72, 0x7fffff39, PT ;  /* 0x7fffff394800780c */ /* 0x000fe20003f46070 */
[----:B------:R-:W-:Y:S02]  /*b120*/  IMAD.MOV R73, RZ, RZ, -R73 ;  /* 0x000000ffff497224 */ /* 0x000fe400078e0a49 */
[----:B------:R-:W-:Y:S01]  /*b130*/  IMAD R78, R66, 0x47, RZ ;  /* 0x00000047424e7824 */ /* 0x000fe200078e02ff */
[----:B------:R-:W-:Y:S01]  /*b140*/  PRMT R12, RZ, 0x7610, R12 ;  /* 0x00007610ff0c7816 */ /* 0x000fe2000000000c */
[----:B----4-:R0:W-:Y:S01]  /*b150*/  STL [R1+0x954], R46 ;  /* 0x0009542e01007387 */ /* 0x0101e20000100800 */
[----:B------:R-:W-:Y:S01]  /*b160*/  IMAD R68, R2, R73, R68 ;  /* 0x0000004902447224 */ /* 0x000fe200078e0244 */
[----:B------:R-:W-:Y:S01]  /*b170*/  PRMT R5, RZ, 0x7610, R5 ;  /* 0x00007610ff057816 */ /* 0x000fe20000000005 */
[----:B------:R-:W-:-:S04]  /*b180*/  IMAD.WIDE R44, R78, 0x2, R62 ;  /* 0x000000024e2c7825 */ /* 0x000fc800078e023e */
[----:B------:R-:W-:Y:S02]  /*b190*/  @!P3 IMAD.IADD R69, R69, 0x1, -R2 ;  /* 0x000000014545b824 */ /* 0x000fe400078e0a02 */
[--C-:B0-----:R-:W-:Y:S01]  /*b1a0*/  IMAD.WIDE R46, R78, 0x2, R64.reuse ;  /* 0x000000024e2e7825 */ /* 0x101fe200078e0240 */
[----:B------:R-:W-:Y:S01]  /*b1b0*/  ISETP.GT.U32.AND P3, PT, R2, R68, PT ;  /* 0x000000440200720c */ /* 0x000fe20003f64070 */
[----:B------:R-:W3:Y:S04]  /*b1c0*/  @!P2 LDG.E.U16 R5, desc[UR20][R44.64] ;  /* 0x000000142c05a981 */ /* 0x000ee8000c1e1500 */
[----:B------:R0:W4:Y:S01]  /*b1d0*/  @!P2 LDG.E.U16 R12, desc[UR20][R46.64] ;  /* 0x000000142e0ca981 */ /* 0x000122000c1e1500 */
[----:B------:R-:W-:-:S05]  /*b1e0*/  IMAD.WIDE R80, R77, 0x2, R64 ;  /* 0x000000024d507825 */ /* 0x000fca00078e0240 */
[----:B------:R-:W-:Y:S02]  /*b1f0*/  STL.64 [R1+0x250], R80 ;  /* 0x0002505001007387 */ /* 0x000fe40000100a00 */
[----:B------:R-:W-:Y:S02]  /*b200*/  @!P3 IMAD.IADD R68, R68, 0x1, -R2 ;  /* 0x000000014444b824 */ /* 0x000fe400078e0a02 */
[----:B------:R-:W-:Y:S01]  /*b210*/  STL.64 [R1+0x248], R54 ;  /* 0x0002483601007387 */ /* 0x000fe20000100a00 */
[----:B------:R-:W-:-:S03]  /*b220*/  ISETP.GT.U32.AND P3, PT, R2, R69, PT ;  /* 0x000000450200720c */ /* 0x000fc60003f64070 */
[----:B------:R0:W-:Y:S01]  /*b230*/  STL.64 [R1+0x240], R46 ;  /* 0x0002402e01007387 */ /* 0x0001e20000100a00 */
[----:B------:R-:W-:-:S03]  /*b240*/  VIADD R71, R57, 0x27 ;  /* 0x0000002739477836 */ /* 0x000fc60000000000 */
[----:B------:R-:W-:Y:S01]  /*b250*/  STL.64 [R1+0x238], R44 ;  /* 0x0002382c01007387 */ /* 0x000fe20000100a00 */
[----:B------:R-:W-:Y:S01]  /*b260*/  VIADD R72, R57, 0x28 ;  /* 0x0000002839487836 */ /* 0x000fe20000000000 */
[----:B------:R-:W-:-:S04]  /*b270*/  IABS R73, R71 ;  /* 0x0000004700497213 */ /* 0x000fc80000000000 */
[----:B------:R-:W-:Y:S01]  /*b280*/  IABS R74, R72 ;  /* 0x00000048004a7213 */ /* 0x000fe20000000000 */
[----:B------:R-:W-:Y:S01]  /*b290*/  IMAD.HI.U32 R75, R0, R73, RZ ;  /* 0x00000049004b7227 */ /* 0x000fe200078e00ff */
[----:B------:R-:W-:-:S03]  /*b2a0*/  ISETP.GE.AND P2, PT, R71, RZ, PT ;  /* 0x000000ff4700720c */ /* 0x000fc60003f46270 */
[----:B------:R-:W-:Y:S01]  /*b2b0*/  @!P3 IMAD.IADD R69, R69, 0x1, -R2 ;  /* 0x000000014545b824 */ /* 0x000fe200078e0a02 */
[----:B------:R-:W-:Y:S01]  /*b2c0*/  PRMT R48, RZ, 0x7610, R48 ;  /* 0x00007610ff307816 */ /* 0x000fe20000000030 */
[----:B------:R-:W-:Y:S02]  /*b2d0*/  IMAD.MOV R71, RZ, RZ, -R75 ;  /* 0x000000ffff477224 */ /* 0x000fe400078e0a4b */
[----:B------:R-:W-:Y:S01]  /*b2e0*/  IMAD R75, R66, 0x4e, RZ ;  /* 0x0000004e424b7824 */ /* 0x000fe200078e02ff */
[----:B------:R-:W-:Y:S02]  /*b2f0*/  PRMT R8, RZ, 0x7610, R8 ;  /* 0x00007610ff087816 */ /* 0x000fe40000000008 */
[----:B------:R-:W3:Y:S01]  /*b300*/  @!P4 LDG.E.U16 R48, desc[UR20][R80.64] ;  /* 0x000000145030c981 */ /* 0x000ee2000c1e1500 */
[----:B0-----:R-:W-:-:S03]  /*b310*/  IMAD.WIDE R46, R75, 0x2, R64 ;  /* 0x000000024b2e7825 */ /* 0x001fc600078e0240 */
[----:B--2---:R0:W-:Y:S02]  /*b320*/  STL [R1+0x944], R21 ;  /* 0x0009441501007387 */ /* 0x0041e40000100800 */
[----:B0-----:R-:W-:-:S05]  /*b330*/  MOV R21, R70 ;  /* 0x0000004600157202 */ /* 0x001fca0000000f00 */
[----:B------:R-:W-:Y:S01]  /*b340*/  @!P5 IMAD.MOV R21, RZ, RZ, -R21 ;  /* 0x000000ffff15d224 */ /* 0x000fe200078e0a15 */
[----:B------:R-:W-:Y:S01]  /*b350*/  ISETP.GE.AND P5, PT, R72, RZ, PT ;  /* 0x000000ff4800720c */ /* 0x000fe20003fa6270 */
[----:B------:R-:W-:-:S05]  /*b360*/  VIADD R72, R58, 0xffffffb1 ;  /* 0xffffffb13a487836 */ /* 0x000fca0000000000 */
[----:B------:R-:W-:-:S13]  /*b370*/  ISETP.GE.U32.AND P3, PT, R72, 0x7fffff32, PT ;  /* 0x7fffff324800780c */ /* 0x000fda0003f66070 */
[----:B------:R-:W2:Y:S01]  /*b380*/  @!P3 LDG.E.U16 R8, desc[UR20][R46.64] ;  /* 0x000000142e08b981 */ /* 0x000ea2000c1e1500 */
[----:B------:R-:W-:Y:S01]  /*b390*/  ISETP.GT.U32.AND P4, PT, R2, R68, PT ;  /* 0x000000440200720c */ /* 0x000fe20003f84070 */
[----:B------:R-:W-:-:S04]  /*b3a0*/  IMAD.HI.U32 R76, R0, R74, RZ ;  /* 0x0000004a004c7227 */ /* 0x000fc800078e00ff */
[----:B------:R-:W-:Y:S02]  /*b3b0*/  IMAD R71, R2, R71, R73 ;  /* 0x0000004702477224 */ /* 0x000fe400078e0249 */
[----:B------:R-:W-:-:S06]  /*b3c0*/  IMAD.MOV R70, RZ, RZ, -R76 ;  /* 0x000000ffff467224 */ /* 0x000fcc00078e0a4c */
[----:B------:R-:W-:Y:S01]  /*b3d0*/  @!P4 IMAD.IADD R68, R68, 0x1, -R2 ;  /* 0x000000014444c824 */ /* 0x000fe200078e0a02 */
[C---:B------:R-:W-:Y:S01]  /*b3e0*/  ISETP.GT.U32.AND P4, PT, R2.reuse, R71, PT ;  /* 0x000000470200720c */ /* 0x040fe20003f84070 */
[----:B------:R-:W-:Y:S02]  /*b3f0*/  IMAD R70, R2, R70, R74 ;  /* 0x0000004602467224 */ /* 0x000fe400078e024a */
[C---:B------:R-:W-:Y:S02]  /*b400*/  VIADD R72, R57.reuse, 0x29 ;  /* 0x0000002939487836 */ /* 0x040fe40000000000 */
[----:B------:R-:W-:Y:S01]  /*b410*/  VIADD R73, R57, 0x2a ;  /* 0x0000002a39497836 */ /* 0x000fe20000000000 */
[----:B----4-:R-:W-:Y:S04]  /*b420*/  STL [R1+0x94c], R12 ;  /* 0x00094c0c01007387 */ /* 0x010fe80000100800 */
[----:B---3--:R0:W-:Y:S02]  /*b430*/  STL [R1+0x940], R5 ;  /* 0x0009400501007387 */ /* 0x0081e40000100800 */
[----:B0-----:R-:W-:-:S05]  /*b440*/  IMAD.MOV.U32 R5, RZ, RZ, R68 ;  /* 0x000000ffff057224 */ /* 0x001fca00078e0044 */
[----:B------:R-:W-:Y:S02]  /*b450*/  @!P6 IADD3 R5, PT, PT, -R5, RZ, RZ ;  /* 0x000000ff0505e210 */ /* 0x000fe40007ffe1ff */
[C---:B------:R-:W-:Y:S01]  /*b460*/  ISETP.GT.U32.AND P6, PT, R2.reuse, R70, PT ;  /* 0x000000460200720c */ /* 0x040fe20003fc4070 */
[----:B------:R-:W-:Y:S02]  /*b470*/  @!P4 IMAD.IADD R71, R71, 0x1, -R2 ;  /* 0x000000014747c824 */ /* 0x000fe400078e0a02 */
[----:B------:R-:W-:Y:S01]  /*b480*/  IMAD.MOV.U32 R12, RZ, RZ, R69 ;  /* 0x000000ffff0c7224 */ /* 0x000fe200078e0045 */
[----:B------:R-:W-:Y:S01]  /*b490*/  PRMT R6, RZ, 0x7610, R6 ;  /* 0x00007610ff067816 */ /* 0x000fe20000000006 */
[----:B------:R-:W-:Y:S01]  /*b4a0*/  IMAD.WIDE R44, R75, 0x2, R62 ;  /* 0x000000024b2c7825 */ /* 0x000fe200078e023e */
[----:B------:R-:W-:Y:S02]  /*b4b0*/  ISETP.GT.U32.AND P4, PT, R2, R71, PT ;  /* 0x000000470200720c */ /* 0x000fe40003f84070 */
[----:B------:R-:W-:Y:S01]  /*b4c0*/  IABS R69, R72 ;  /* 0x0000004800457213 */ /* 0x000fe20000000000 */
[----:B------:R-:W-:Y:S01]  /*b4d0*/  @!P0 IMAD.MOV R12, RZ, RZ, -R12 ;  /* 0x000000ffff0c8224 */ /* 0x000fe200078e0a0c */
[----:B------:R-:W-:Y:S01]  /*b4e0*/  ISETP.GE.AND P0, PT, R72, RZ, PT ;  /* 0x000000ff4800720c */ /* 0x000fe20003f06270 */
[----:B------:R-:W-:Y:S01]  /*b4f0*/  VIADD R68, R57, 0x2b ;  /* 0x0000002b39447836 */ /* 0x000fe20000000000 */
[----:B------:R-:W-:Y:S01]  /*b500*/  IABS R72, R73 ;  /* 0x0000004900487213 */ /* 0x000fe20000000000 */
[----:B------:R-:W-:Y:S01]  /*b510*/  @!P6 IMAD.IADD R70, R70, 0x1, -R2 ;  /* 0x000000014646e824 */ /* 0x000fe200078e0a02 */
[----:B------:R0:W3:Y:S03]  /*b520*/  @!P3 LDG.E.U16 R6, desc[UR20][R44.64] ;  /* 0x000000142c06b981 */ /* 0x0000e6000c1e1500 */
[----:B------:R-:W-:Y:S01]  /*b530*/  IMAD.HI.U32 R77, R0, R72, RZ ;  /* 0x00000048004d7227 */ /* 0x000fe200078e00ff */
[----:B------:R-:W-:-:S02]  /*b540*/  ISETP.GT.U32.AND P3, PT, R2, R70, PT ;  /* 0x000000460200720c */ /* 0x000fc40003f64070 */
[----:B------:R-:W-:Y:S01]  /*b550*/  IABS R74, R68 ;  /* 0x00000044004a7213 */ /* 0x000fe20000000000 */
[----:B------:R-:W-:Y:S02]  /*b560*/  IMAD.MOV R77, RZ, RZ, -R77 ;  /* 0x000000ffff4d7224 */ /* 0x000fe400078e0a4d */
[----:B------:R-:W-:Y:S01]  /*b570*/  @!P4 IMAD.IADD R71, R71, 0x1, -R2 ;  /* 0x000000014747c824 */ /* 0x000fe200078e0a02 */
[----:B------:R-:W-:Y:S01]  /*b580*/  ISETP.GE.AND P4, PT, R68, RZ, PT ;  /* 0x000000ff4400720c */ /* 0x000fe20003f86270 */
[----:B------:R-:W-:Y:S02]  /*b590*/  IMAD R68, R2, R77, R72 ;  /* 0x0000004d02447224 */ /* 0x000fe400078e0248 */
[----:B------:R-:W-:Y:S01]  /*b5a0*/  IMAD.HI.U32 R75, R0, R74, RZ ;  /* 0x0000004a004b7227 */ /* 0x000fe200078e00ff */
[----:B------:R-:W-:Y:S03]  /*b5b0*/  STL [R1+0x948], R48 ;  /* 0x0009483001007387 */ /* 0x000fe60000100800 */
[----:B------:R-:W-:Y:S01]  /*b5c0*/  VIADD R72, R58, 0xffffffb0 ;  /* 0xffffffb03a487836 */ /* 0x000fe20000000000 */
[----:B------:R-:W-:Y:S01]  /*b5d0*/  STL.64 [R1+0x1d0], R46 ;  /* 0x0001d02e01007387 */ /* 0x000fe20000100a00 */
[----:B------:R-:W-:-:S02]  /*b5e0*/  IMAD.MOV R75, RZ, RZ, -R75 ;  /* 0x000000ffff4b7224 */ /* 0x000fc400078e0a4b */
[----:B------:R-:W-:Y:S01]  /*b5f0*/  @!P3 IMAD.IADD R70, R70, 0x1, -R2 ;  /* 0x000000014646b824 */ /* 0x000fe200078e0a02 */
[----:B------:R-:W-:Y:S01]  /*b600*/  STL.64 [R1+0x1c8], R44 ;  /* 0x0001c82c01007387 */ /* 0x000fe20000100a00 */
[----:B------:R-:W-:Y:S02]  /*b610*/  ISETP.GE.U32.AND P3, PT, R72, 0x7fffff31, PT ;  /* 0x7fffff314800780c */ /* 0x000fe40003f66070 */
[----:B------:R-:W-:Y:S02]  /*b620*/  PRMT R40, RZ, 0x7610, R40 ;  /* 0x00007610ff287816 */ /* 0x000fe40000000028 */
[----:B------:R-:W-:Y:S01]  /*b630*/  PRMT R41, RZ, 0x7610, R41 ;  /* 0x00007610ff297816 */ /* 0x000fe20000000029 */
[----:B--2---:R1:W-:Y:S02]  /*b640*/  STL [R1+0x93c], R8 ;  /* 0x00093c0801007387 */ /* 0x0043e40000100800 */
[----:B-1----:R-:W-:Y:S02]  /*b650*/  IMAD.MOV.U32 R8, RZ, RZ, R71 ;  /* 0x000000ffff087224 */ /* 0x002fe400078e0047 */
[----:B------:R-:W-:-:S02]  /*b660*/  IMAD R71, R2, R75, R74 ;  /* 0x0000004b02477224 */ /* 0x000fc400078e024a */
[----:B------:R-:W-:-:S04]  /*b670*/  IMAD R74, R66, 0x4f, RZ ;  /* 0x0000004f424a7824 */ /* 0x000fc800078e02ff */
[----:B0-----:R-:W-:-:S04]  /*b680*/  IMAD.WIDE R44, R74, 0x2, R62 ;  /* 0x000000024a2c7825 */ /* 0x001fc800078e023e */
[----:B------:R-:W-:Y:S01]  /*b690*/  IMAD.WIDE R46, R74, 0x2, R64 ;  /* 0x000000024a2e7825 */ /* 0x000fe200078e0240 */
[----:B------:R0:W2:Y:S04]  /*b6a0*/  @!P3 LDG.E.U16 R40, desc[UR20][R44.64] ;  /* 0x000000142c28b981 */ /* 0x0000a8000c1e1500 */
[----:B------:R-:W4:Y:S01]  /*b6b0*/  @!P3 LDG.E.U16 R41, desc[UR20][R46.64] ;  /* 0x000000142e29b981 */ /* 0x000f22000c1e1500 */
[----:B------:R-:W-:Y:S01]  /*b6c0*/  IMAD.HI.U32 R76, R0, R69, RZ ;  /* 0x00000045004c7227 */ /* 0x000fe200078e00ff */
[----:B------:R-:W-:-:S03]  /*b6d0*/  ISETP.GE.AND P6, PT, R73, RZ, PT ;  /* 0x000000ff4900720c */ /* 0x000fc60003fc6270 */
[----:B------:R-:W-:-:S04]  /*b6e0*/  IMAD.MOV R73, RZ, RZ, -R76 ;  /* 0x000000ffff497224 */ /* 0x000fc800078e0a4c */
[----:B------:R-:W-:Y:S02]  /*b6f0*/  IMAD R69, R2, R73, R69 ;  /* 0x0000004902457224 */ /* 0x000fe400078e0245 */
[----:B------:R-:W-:-:S03]  /*b700*/  @!P2 IMAD.MOV R8, RZ, RZ, -R8 ;  /* 0x000000ffff08a224 */ /* 0x000fc600078e0a08 */
[----:B------:R-:W-:Y:S01]  /*b710*/  ISETP.GT.U32.AND P2, PT, R2, R69, PT ;  /* 0x000000450200720c */ /* 0x000fe20003f44070 */
[----:B------:R-:W-:Y:S02]  /*b720*/  VIADD R75, R58, 0xffffffa9 ;  /* 0xffffffa93a4b7836 */ /* 0x000fe40000000000 */
[----:B------:R-:W-:Y:S01]  /*b730*/  IMAD R76, R66, 0x56, RZ ;  /* 0x00000056424c7824 */ /* 0x000fe200078e02ff */
[----:B------:R-:W-:-:S09]  /*b740*/  PRMT R4, RZ, 0x7610, R4 ;  /* 0x00007610ff047816 */ /* 0x000fd20000000004 */
[----:B------:R-:W-:Y:S01]  /*b750*/  @!P2 IMAD.IADD R69, R69, 0x1, -R2 ;  /* 0x000000014545a824 */ /* 0x000fe200078e0a02 */
[----:B------:R-:W-:Y:S01]  /*b760*/  ISETP.GE.U32.AND P2, PT, R75, 0x7fffff2a, PT ;  /* 0x7fffff2a4b00780c */ /* 0x000fe20003f46070 */
[----:B---3--:R-:W-:Y:S04]  /*b770*/  STL [R1+0x938], R6 ;  /* 0x0009380601007387 */ /* 0x008fe80000100800 */
[----:B------:R-:W-:Y:S04]  /*b780*/  STL.64 [R1+0x1c0], R46 ;  /* 0x0001c02e01007387 */ /* 0x000fe80000100a00 */
[----:B------:R0:W-:Y:S01]  /*b790*/  STL.64 [R1+0x1b8], R44 ;  /* 0x0001b82c01007387 */ /* 0x0001e20000100a00 */
[----:B------:R-:W-:Y:S01]  /*b7a0*/  PRMT R43, RZ, 0x7610, R43 ;  /* 0x00007610ff2b7816 */ /* 0x000fe2000000002b */
[----:B0-----:R-:W-:-:S05]  /*b7b0*/  IMAD.WIDE R44, R76, 0x2, R64 ;  /* 0x000000024c2c7825 */ /* 0x001fca00078e0240 */
[----:B------:R-:W3:Y:S04]  /*b7c0*/  @!P2 LDG.E.U16 R43, desc[UR20][R44.64] ;  /* 0x000000142c2ba981 */ /* 0x000ee8000c1e1500 */
[----:B--2---:R-:W-:Y:S04]  /*b7d0*/  STL [R1+0x928], R40 ;  /* 0x0009282801007387 */ /* 0x004fe80000100800 */
[----:B----4-:R0:W-:Y:S02]  /*b7e0*/  STL [R1+0x92c], R41 ;  /* 0x00092c2901007387 */ /* 0x0101e40000100800 */
[----:B0-----:R-:W-:-:S05]  /*b7f0*/  IMAD.WIDE R40, R76, 0x2, R62 ;  /* 0x000000024c287825 */ /* 0x001fca00078e023e */
[----:B------:R0:W2:Y:S01]  /*b800*/  @!P2 LDG.E.U16 R4, desc[UR20][R40.64] ;  /* 0x000000142804a981 */ /* 0x0000a2000c1e1500 */
[----:B------:R-:W-:-:S05]  /*b810*/  MOV R6, R70 ;  /* 0x0000004600067202 */ /* 0x000fca0000000f00 */
[----:B------:R-:W-:Y:S01]  /*b820*/  @!P5 IMAD.MOV R6, RZ, RZ, -R6 ;  /* 0x000000ffff06d224 */ /* 0x000fe200078e0a06 */
[C---:B------:R-:W-:Y:S02]  /*b830*/  ISETP.GT.U32.AND P5, PT, R2.reuse, R68, PT ;  /* 0x000000440200720c */ /* 0x040fe40003fa4070 */
[----:B------:R-:W-:-:S11]  /*b840*/  ISETP.GT.U32.AND P3, PT, R2, R69, PT ;  /* 0x000000450200720c */ /* 0x000fd60003f64070 */
[----:B------:R-:W-:-:S05]  /*b850*/  @!P5 IMAD.IADD R68, R68, 0x1, -R2 ;  /* 0x000000014444d824 */ /* 0x000fca00078e0a02 */
[----:B------:R-:W-:Y:S01]  /*b860*/  ISETP.GT.U32.AND P5, PT, R2, R68, PT ;  /* 0x000000440200720c */ /* 0x000fe20003fa4070 */
[----:B------:R-:W-:Y:S01]  /*b870*/  @!P3 IMAD.IADD R69, R69, 0x1, -R2 ;  /* 0x000000014545b824 */ /* 0x000fe200078e0a02 */
[----:B------:R-:W-:Y:S01]  /*b880*/  STL.64 [R1+0x150], R44 ;  /* 0x0001502c01007387 */ /* 0x000fe20000100a00 */
[----:B------:R-:W-:-:S03]  /*b890*/  VIADD R77, R58, 0xffffffa8 ;  /* 0xffffffa83a4d7836 */ /* 0x000fc60000000000 */
[----:B------:R0:W-:Y:S01]  /*b8a0*/  STL.64 [R1+0x148], R40 ;  /* 0x0001482801007387 */ /* 0x0001e20000100a00 */
[----:B------:R-:W-:Y:S01]  /*b8b0*/  ISETP.GT.U32.AND P2, PT, R2, R71, PT ;  /* 0x000000470200720c */ /* 0x000fe20003f44070 */
[----:B------:R-:W-:-:S05]  /*b8c0*/  VIADD R74, R57, 0x2d ;  /* 0x0000002d394a7836 */ /* 0x000fca0000000000 */
[----:B------:R-:W-:-:S04]  /*b8d0*/  @!P5 IMAD.IADD R68, R68, 0x1, -R2 ;  /* 0x000000014444d824 */ /* 0x000fc800078e0a02 */
[----:B------:R-:W-:Y:S01]  /*b8e0*/  IMAD.MOV.U32 R91, RZ, RZ, R68 ;  /* 0x000000ffff5b7224 */ /* 0x000fe200078e0044 */
[----:B------:R-:W-:-:S03]  /*b8f0*/  IABS R75, R74 ;  /* 0x0000004a004b7213 */ /* 0x000fc60000000000 */
[----:B------:R-:W-:Y:S01]  /*b900*/  @!P6 IMAD.MOV R91, RZ, RZ, -R91 ;  /* 0x000000ffff5be224 */ /* 0x000fe200078e0a5b */
[----:B------:R-:W-:Y:S01]  /*b910*/  ISETP.GE.AND P6, PT, R74, RZ, PT ;  /* 0x000000ff4a00720c */ /* 0x000fe20003fc6270 */
[----:B------:R-:W-:Y:S01]  /*b920*/  IMAD R74, R66, 0x57, RZ ;  /* 0x00000057424a7824 */ /* 0x000fe200078e02ff */
[----:B------:R-:W-:Y:S02]  /*b930*/  PRMT R28, RZ, 0x7610, R28 ;  /* 0x00007610ff1c7816 */ /* 0x000fe4000000001c */
[----:B------:R-:W-:Y:S01]  /*b940*/  PRMT R29, RZ, 0x7610, R29 ;  /* 0x00007610ff1d7816 */ /* 0x000fe2000000001d */
[----:B0-----:R-:W-:Y:S01]  /*b950*/  IMAD.WIDE R40, R74, 0x2, R62 ;  /* 0x000000024a287825 */ /* 0x001fe200078e023e */
[----:B------:R-:W-:-:S03]  /*b960*/  @!P2 IADD3 R71, PT, PT, R71, -R2, RZ ;  /* 0x800000024747a210 */ /* 0x000fc60007ffe0ff */
[----:B------:R-:W-:Y:S01]  /*b970*/  IMAD.WIDE R44, R74, 0x2, R64 ;  /* 0x000000024a2c7825 */ /* 0x000fe200078e0240 */
[----:B------:R-:W-:-:S03]  /*b980*/  ISETP.GT.U32.AND P2, PT, R2, R71, PT ;  /* 0x000000470200720c */ /* 0x000fc60003f44070 */
[----:B------:R-:W-:-:S10]  /*b990*/  VIADD R74, R58, 0xffffffa1 ;  /* 0xffffffa13a4a7836 */ /* 0x000fd40000000000 */
[----:B------:R-:W-:-:S04]  /*b9a0*/  @!P2 IMAD.IADD R71, R71, 0x1, -R2 ;  /* 0x000000014747a824 */ /* 0x000fc800078e0a02 */
[----:B------:R-:W-:-:S04]  /*b9b0*/  IMAD.MOV.U32 R90, RZ, RZ, R71 ;  /* 0x000000ffff5a7224 */ /* 0x000fc800078e0047 */
[----:B------:R-:W-:Y:S01]  /*b9c0*/  @!P4 IMAD.MOV R90, RZ, RZ, -R90 ;  /* 0x000000ffff5ac224 */ /* 0x000fe200078e0a5a */
[----:B------:R-:W-:Y:S01]  /*b9d0*/  ISETP.GE.U32.AND P4, PT, R74, 0x7fffff22, PT ;  /* 0x7fffff224a00780c */ /* 0x000fe20003f86070 */
[----:B------:R-:W-:Y:S01]  /*b9e0*/  IMAD R74, R66, 0x5e, RZ ;  /* 0x0000005e424a7824 */ /* 0x000fe200078e02ff */
[----:B------:R-:W-:Y:S02]  /*b9f0*/  PRMT R38, RZ, 0x7610, R38 ;  /* 0x00007610ff267816 */ /* 0x000fe40000000026 */
[----:B------:R-:W-:Y:S01]  /*ba00*/  PRMT R37, RZ, 0x7610, R37 ;  /* 0x00007610ff257816 */ /* 0x000fe20000000025 */
[----:B------:R-:W-:-:S08]  /*ba10*/  IMAD.WIDE R46, R74, 0x2, R64 ;  /* 0x000000024a2e7825 */ /* 0x000fd000078e0240 */
[----:B------:R-:W4:Y:S04]  /*ba20*/  @!P4 LDG.E.U16 R38, desc[UR20][R46.64] ;  /* 0x000000142e26c981 */ /* 0x000f28000c1e1500 */
[----:B--2---:R0:W-:Y:S02]  /*ba30*/  STL [R1+0x918], R4 ;  /* 0x0009180401007387 */ /* 0x0041e40000100800 */
[----:B0-----:R-:W-:-:S04]  /*ba40*/  IMAD.MOV.U32 R4, RZ, RZ, R69 ;  /* 0x000000ffff047224 */ /* 0x001fc800078e0045 */
[----:B------:R-:W-:Y:S01]  /*ba50*/  @!P0 IMAD.MOV R4, RZ, RZ, -R4 ;  /* 0x000000ffff048224 */ /* 0x000fe200078e0a04 */
[----:B------:R-:W-:-:S13]  /*ba60*/  ISETP.GE.U32.AND P0, PT, R77, 0x7fffff29, PT ;  /* 0x7fffff294d00780c */ /* 0x000fda0003f06070 */
[----:B------:R-:W2:Y:S04]  /*ba70*/  @!P0 LDG.E.U16 R28, desc[UR20][R40.64] ;  /* 0x00000014281c8981 */ /* 0x000ea8000c1e1500 */
[----:B------:R0:W4:Y:S04]  /*ba80*/  @!P0 LDG.E.U16 R29, desc[UR20][R44.64] ;  /* 0x000000142c1d8981 */ /* 0x000128000c1e1500 */
[----:B---3--:R-:W-:Y:S04]  /*ba90*/  STL [R1+0x91c], R43 ;  /* 0x00091c2b01007387 */ /* 0x008fe80000100800 */
[----:B------:R0:W-:Y:S02]  /*baa0*/  STL.64 [R1+0x140], R44 ;  /* 0x0001402c01007387 */ /* 0x0001e40000100a00 */
[----:B0-----:R-:W-:-:S05]  /*bab0*/  IMAD.WIDE R44, R74, 0x2, R62 ;  /* 0x000000024a2c7825 */ /* 0x001fca00078e023e */
[----:B------:R-:W3:Y:S01]  /*bac0*/  @!P4 LDG.E.U16 R37, desc[UR20][R44.64] ;  /* 0x000000142c25c981 */ /* 0x000ee2000c1e1500 */
[----:B------:R-:W-:-:S05]  /*bad0*/  VIADD R72, R57, 0x2c ;  /* 0x0000002c39487836 */ /* 0x000fca0000000000 */
[----:B------:R-:W-:-:S05]  /*bae0*/  IABS R73, R72 ;  /* 0x0000004800497213 */ /* 0x000fca0000000000 */
[----:B------:R-:W-:-:S04]  /*baf0*/  IMAD.HI.U32 R70, R0, R73, RZ ;  /* 0x0000004900467227 */ /* 0x000fc800078e00ff */
[----:B------:R-:W-:-:S04]  /*bb00*/  IMAD.MOV R76, RZ, RZ, -R70 ;  /* 0x000000ffff4c7224 */ /* 0x000fc800078e0a46 */
[----:B------:R-:W-:Y:S02]  /*bb10*/  IMAD R69, R2, R76, R73 ;  /* 0x0000004c02457224 */ /* 0x000fe400078e0249 */
[----:B------:R-:W-:-:S03]  /*bb20*/  IMAD.MOV.U32 R70, RZ, RZ, R75 ;  /* 0x000000ffff467224 */ /* 0x000fc600078e004b */
[----:B------:R-:W-:Y:S01]  /*bb30*/  ISETP.GT.U32.AND P5, PT, R2, R69, PT ;  /* 0x000000450200720c */ /* 0x000fe20003fa4070 */
[----:B------:R-:W-:Y:S01]  /*bb40*/  IMAD.HI.U32 R73, R0, R70, RZ ;  /* 0x0000004600497227 */ /* 0x000fe200078e00ff */
[----:B------:R-:W-:-:S03]  /*bb50*/  ISETP.GE.AND P3, PT, R72, RZ, PT ;  /* 0x000000ff4800720c */ /* 0x000fc60003f66270 */
[----:B------:R-:W-:Y:S02]  /*bb60*/  VIADD R72, R57, 0x2e ;  /* 0x0000002e39487836 */ /* 0x000fe40000000000 */
[----:B------:R-:W-:-:S03]  /*bb70*/  IMAD.MOV R73, RZ, RZ, -R73 ;  /* 0x000000ffff497224 */ /* 0x000fc600078e0a49 */
[----:B------:R-:W-:Y:S01]  /*bb80*/  IABS R75, R72 ;  /* 0x00000048004b7213 */ /* 0x000fe20000000000 */
[C---:B------:R-:W-:Y:S02]  /*bb90*/  IMAD R70, R2.reuse, R73, R70 ;  /* 0x0000004902467224 */ /* 0x040fe400078e0246 */
[----:B------:R-:W-:Y:S02]  /*bba0*/  @!P5 IMAD.IADD R69, R69, 0x1, -R2 ;  /* 0x000000014545d824 */ /* 0x000fe400078e0a02 */
[----:B------:R-:W-:Y:S01]  /*bbb0*/  IMAD.MOV.U32 R68, RZ, RZ, R75 ;  /* 0x000000ffff447224 */ /* 0x000fe200078e004b */
[C---:B------:R-:W-:Y:S02]  /*bbc0*/  ISETP.GT.U32.AND P0, PT, R2.reuse, R70, PT ;  /* 0x000000460200720c */ /* 0x040fe40003f04070 */
[----:B------:R-:W-:Y:S01]  /*bbd0*/  ISETP.GT.U32.AND P5, PT, R2, R69, PT ;  /* 0x000000450200720c */ /* 0x000fe20003fa4070 */
[----:B------:R-:W-:Y:S01]  /*bbe0*/  IMAD.HI.U32 R73, R0, R68, RZ ;  /* 0x0000004400497227 */ /* 0x000fe200078e00ff */
[----:B------:R-:W-:-:S03]  /*bbf0*/  ISETP.GE.AND P2, PT, R72, RZ, PT ;  /* 0x000000ff4800720c */ /* 0x000fc60003f46270 */
[----:B------:R-:W-:Y:S02]  /*bc00*/  IMAD.MOV R73, RZ, RZ, -R73 ;  /* 0x000000ffff497224 */ /* 0x000fe400078e0a49 */
[----:B------:R-:W-:Y:S02]  /*bc10*/  VIADD R72, R57, 0x2f ;  /* 0x0000002f39487836 */ /* 0x000fe40000000000 */
[----:B------:R-:W-:Y:S02]  /*bc20*/  IMAD R68, R2, R73, R68 ;  /* 0x0000004902447224 */ /* 0x000fe400078e0244 */
[----:B------:R-:W-:Y:S01]  /*bc30*/  VIADD R73, R58, 0xffffffa0 ;  /* 0xffffffa03a497836 */ /* 0x000fe20000000000 */
[----:B------:R-:W-:Y:S01]  /*bc40*/  IABS R71, R72 ;  /* 0x0000004800477213 */ /* 0x000fe20000000000 */
[----:B------:R-:W-:Y:S01]  /*bc50*/  @!P0 IMAD.IADD R70, R70, 0x1, -R2 ;  /* 0x0000000146468824 */ /* 0x000fe200078e0a02 */
[----:B------:R-:W-:Y:S02]  /*bc60*/  @!P5 IADD3 R69, PT, PT, R69, -R2, RZ ;  /* 0x800000024545d210 */ /* 0x000fe40007ffe0ff */
[----:B------:R-:W-:-:S02]  /*bc70*/  ISETP.GT.U32.AND P5, PT, R2, R68, PT ;  /* 0x000000440200720c */ /* 0x000fc40003fa4070 */
[----:B------:R-:W-:Y:S01]  /*bc80*/  ISETP.GE.U32.AND P0, PT, R73, 0x7fffff21, PT ;  /* 0x7fffff214900780c */ /* 0x000fe20003f06070 */
[----:B------:R-:W-:Y:S01]  /*bc90*/  IMAD.HI.U32 R73, R0, R71, RZ ;  /* 0x0000004700497227 */ /* 0x000fe200078e00ff */
[----:B------:R-:W-:-:S03]  /*bca0*/  ISETP.GT.U32.AND P4, PT, R2, R70, PT ;  /* 0x000000460200720c */ /* 0x000fc60003f84070 */
[----:B------:R-:W-:Y:S01]  /*bcb0*/  IMAD.MOV R73, RZ, RZ, -R73 ;  /* 0x000000ffff497224 */ /* 0x000fe200078e0a49 */
[----:B------:R0:W-:Y:S01]  /*bcc0*/  STL.64 [R1+0x138], R40 ;  /* 0x0001382801007387 */ /* 0x0001e20000100a00 */
[----:B------:R-:W-:Y:S02]  /*bcd0*/  IMAD R75, R66, 0x5f, RZ ;  /* 0x0000005f424b7824 */ /* 0x000fe400078e02ff */
[----:B------:R-:W-:Y:S01]  /*bce0*/  IMAD R71, R2, R73, R71 ;  /* 0x0000004902477224 */ /* 0x000fe200078e0247 */
[----:B------:R-:W-:Y:S01]  /*bcf0*/  STL.64 [R1+0xd0], R46 ;  /* 0x0000d02e01007387 */ /* 0x000fe20000100a00 */
[----:B------:R-:W-:Y:S01]  /*bd00*/  @!P5 IMAD.IADD R68, R68, 0x1, -R2 ;  /* 0x000000014444d824 */ /* 0x000fe200078e0a02 */
[----:B------:R-:W-:Y:S01]  /*bd10*/  PRMT R31, RZ, 0x7610, R31 ;  /* 0x00007610ff1f7816 */ /* 0x000fe2000000001f */
[----:B------:R-:W-:Y:S01]  /*bd20*/  IMAD.MOV.U32 R89, RZ, RZ, R69 ;  /* 0x000000ffff597224 */ /* 0x000fe200078e0045 */
[----:B------:R-:W-:Y:S01]  /*bd30*/  PRMT R22, RZ, 0x7610, R22 ;  /* 0x00007610ff167816 */ /* 0x000fe20000000016 */
[----:B------:R-:W-:-:S02]  /*bd40*/  VIADD R74, R58, 0xffffff99 ;  /* 0xffffff993a4a7836 */ /* 0x000fc40000000000 */
[----:B------:R-:W-:Y:S01]  /*bd50*/  @!P4 IMAD.IADD R70, R70, 0x1, -R2 ;  /* 0x000000014646c824 */ /* 0x000fe200078e0a02 */
[C---:B------:R-:W-:Y:S01]  /*bd60*/  ISETP.GT.U32.AND P4, PT, R2.reuse, R71, PT ;  /* 0x000000470200720c */ /* 0x040fe20003f84070 */
[----:B0-----:R-:W-:Y:S01]  /*bd70*/  IMAD.WIDE R40, R75, 0x2, R64 ;  /* 0x000000024b287825 */ /* 0x001fe200078e0240 */
[----:B------:R-:W-:-:S03]  /*bd80*/  ISETP.GT.U32.AND P5, PT, R2, R68, PT ;  /* 0x000000440200720c */ /* 0x000fc60003fa4070 */
[----:B------:R-:W-:Y:S01]  /*bd90*/  @!P3 IMAD.MOV R89, RZ, RZ, -R89 ;  /* 0x000000ffff59b224 */ /* 0x000fe200078e0a59 */
[----:B------:R-:W-:Y:S01]  /*bda0*/  ISETP.GE.U32.AND P3, PT, R74, 0x7fffff1a, PT ;  /* 0x7fffff1a4a00780c */ /* 0x000fe20003f66070 */
[----:B------:R0:W3:Y:S01]  /*bdb0*/  @!P0 LDG.E.U16 R31, desc[UR20][R40.64] ;  /* 0x00000014281f8981 */ /* 0x0000e2000c1e1500 */
[----:B------:R-:W-:Y:S02]  /*bdc0*/  VIADD R69, R57, 0x31 ;  /* 0x0000003139457836 */ /* 0x000fe40000000000 */
[----:B------:R-:W-:Y:S01]  /*bdd0*/  IMAD R76, R66, 0x66, RZ ;  /* 0x00000066424c7824 */ /* 0x000fe200078e02ff */
[----:B------:R-:W-:Y:S02]  /*bde0*/  PRMT R14, RZ, 0x7610, R14 ;  /* 0x00007610ff0e7816 */ /* 0x000fe4000000000e */
[----:B------:R-:W-:Y:S02]  /*bdf0*/  PRMT R9, RZ, 0x7610, R9 ;  /* 0x00007610ff097816 */ /* 0x000fe40000000009 */
[----:B------:R-:W-:Y:S01]  /*be00*/  IABS R74, R69 ;  /* 0x00000045004a7213 */ /* 0x000fe20000000000 */
[----:B------:R-:W-:Y:S01]  /*be10*/  @!P5 IMAD.IADD R68, R68, 0x1, -R2 ;  /* 0x000000014444d824 */ /* 0x000fe200078e0a02 */
[----:B------:R-:W-:-:S02]  /*be20*/  @!P4 IADD3 R71, PT, PT, R71, -R2, RZ ;  /* 0x800000024747c210 */ /* 0x000fc40007ffe0ff */
[----:B------:R-:W-:Y:S02]  /*be30*/  ISETP.GE.AND P4, PT, R69, RZ, PT ;  /* 0x000000ff4500720c */ /* 0x000fe40003f86270 */
[----:B------:R-:W-:Y:S01]  /*be40*/  PRMT R60, RZ, 0x7610, R60 ;  /* 0x00007610ff3c7816 */ /* 0x000fe2000000003c */
[----:B--2---:R-:W-:Y:S04]  /*be50*/  STL [R1+0x910], R28 ;  /* 0x0009101c01007387 */ /* 0x004fe80000100800 */
[----:B----4-:R1:W-:Y:S02]  /*be60*/  STL [R1+0x914], R29 ;  /* 0x0009141d01007387 */ /* 0x0103e40000100800 */
[----:B-1----:R-:W-:Y:S02]  /*be70*/  IMAD.WIDE R28, R75, 0x2, R62 ;  /* 0x000000024b1c7825 */ /* 0x002fe400078e023e */
[----:B------:R-:W-:Y:S04]  /*be80*/  STL.64 [R1+0xc8], R44 ;  /* 0x0000c82c01007387 */ /* 0x000fe80000100a00 */
[----:B------:R1:W2:Y:S01]  /*be90*/  @!P0 LDG.E.U16 R22, desc[UR20][R28.64] ;  /* 0x000000141c168981 */ /* 0x0002a2000c1e1500 */
[----:B------:R-:W-:Y:S01]  /*bea0*/  ISETP.GE.AND P0, PT, R72, RZ, PT ;  /* 0x000000ff4800720c */ /* 0x000fe20003f06270 */
[----:B------:R-:W-:-:S02]  /*beb0*/  VIADD R72, R57, 0x30 ;  /* 0x0000003039487836 */ /* 0x000fc40000000000 */
[----:B------:R0:W-:Y:S03]  /*bec0*/  STL.64 [R1+0xc0], R40 ;  /* 0x0000c02801007387 */ /* 0x0001e60000100a00 */
[----:B------:R-:W-:Y:S01]  /*bed0*/  IABS R73, R72 ;  /* 0x0000004800497213 */ /* 0x000fe20000000000 */
[----:B------:R1:W-:Y:S01]  /*bee0*/  STL.64 [R1+0xb8], R28 ;  /* 0x0000b81c01007387 */ /* 0x0003e20000100a00 */
[----:B------:R-:W-:Y:S01]  /*bef0*/  ISETP.GE.AND P5, PT, R72, RZ, PT ;  /* 0x000000ff4800720c */ /* 0x000fe20003fa6270 */
[----:B------:R-:W-:-:S04]  /*bf00*/  IMAD.HI.U32 R75, R0, R74, RZ ;  /* 0x0000004a004b7227 */ /* 0x000fc800078e00ff */
[----:B0-----:R-:W-:-:S04]  /*bf10*/  IMAD.WIDE R40, R76, 0x2, R64 ;  /* 0x000000024c287825 */ /* 0x001fc800078e0240 */
[----:B-1----:R-:W-:Y:S01]  /*bf20*/  IMAD.WIDE R28, R76, 0x2, R62 ;  /* 0x000000024c1c7825 */ /* 0x002fe200078e023e */
[----:B------:R0:W4:Y:S03]  /*bf30*/  @!P3 LDG.E.U16 R14, desc[UR20][R40.64] ;  /* 0x00000014280eb981 */ /* 0x000126000c1e1500 */
[----:B------:R-:W-:Y:S01]  /*bf40*/  IMAD.HI.U32 R72, R0, R73, RZ ;  /* 0x0000004900487227 */ /* 0x000fe200078e00ff */
[----:B------:R1:W4:Y:S01]  /*bf50*/  @!P3 LDG.E.U16 R9, desc[UR20][R28.64] ;  /* 0x000000141c09b981 */ /* 0x000322000c1e1500 */
[----:B------:R-:W-:Y:S02]  /*bf60*/  ISETP.GT.U32.AND P3, PT, R2, R71, PT ;  /* 0x000000470200720c */ /* 0x000fe40003f64070 */
[----:B------:R-:W-:Y:S02]  /*bf70*/  IMAD.MOV R72, RZ, RZ, -R72 ;  /* 0x000000ffff487224 */ /* 0x000fe400078e0a48 */
[----:B------:R-:W-:-:S02]  /*bf80*/  IMAD.MOV R75, RZ, RZ, -R75 ;  /* 0x000000ffff4b7224 */ /* 0x000fc400078e0a4b */
[C---:B------:R-:W-:Y:S02]  /*bf90*/  IMAD R69, R2.reuse, R72, R73 ;  /* 0x0000004802457224 */ /* 0x040fe400078e0249 */
[----:B------:R-:W-:Y:S02]  /*bfa0*/  IMAD R73, R2, R75, R74 ;  /* 0x0000004b02497224 */ /* 0x000fe400078e024a */
[----:B------:R-:W-:Y:S01]  /*bfb0*/  VIADD R74, R58, 0xffffff98 ;  /* 0xffffff983a4a7836 */ /* 0x000fe20000000000 */
[----:B------:R-:W-:Y:S02]  /*bfc0*/  STL [R1+0x904], R38 ;  /* 0x0009042601007387 */ /* 0x000fe40000100800 */
[----:B------:R-:W-:Y:S02]  /*bfd0*/  @!P3 IMAD.IADD R71, R71, 0x1, -R2 ;  /* 0x000000014747b824 */ /* 0x000fe400078e0a02 */
[----:B------:R-:W-:Y:S01]  /*bfe0*/  ISETP.GE.U32.AND P3, PT, R74, 0x7fffff19, PT ;  /* 0x7fffff194a00780c */ /* 0x000fe20003f66070 */
[----:B---3--:R3:W-:Y:S04]  /*bff0*/  STL [R1+0x900], R37 ;  /* 0x0009002501007387 */ /* 0x0087e80000100800 */
[----:B------:R0:W-:Y:S01]  /*c000*/  STL.64 [R1+0x50], R40 ;  /* 0x0000502801007387 */ /* 0x0001e20000100a00 */
[----:B---3--:R-:W-:-:S02]  /*c010*/  IMAD.MOV.U32 R37, RZ, RZ, R68 ;  /* 0x000000ffff257224 */ /* 0x008fc400078e0044 */
[----:B------:R-:W-:-:S04]  /*c020*/  IMAD R68, R66, 0x67, RZ ;  /* 0x0000006742447824 */ /* 0x000fc800078e02ff */
[----:B0-----:R-:W-:-:S05]  /*c030*/  IMAD.WIDE R40, R68, 0x2, R64 ;  /* 0x0000000244287825 */ /* 0x001fca00078e0240 */
[----:B------:R-:W3:Y:S01]  /*c040*/  @!P3 LDG.E.U16 R60, desc[UR20][R40.64] ;  /* 0x00000014283cb981 */ /* 0x000ee2000c1e1500 */
[----:B------:R-:W-:Y:S01]  /*c050*/  @!P2 IMAD.MOV R37, RZ, RZ, -R37 ;  /* 0x000000ffff25a224 */ /* 0x000fe200078e0a25 */
[----:B------:R-:W-:Y:S02]  /*c060*/  ISETP.GT.U32.AND P2, PT, R2, R69, PT ;  /* 0x000000450200720c */ /* 0x000fe40003f44070 */
[----:B------:R1:W-:Y:S01]  /*c070*/  STL.64 [R1+0x48], R28 ;  /* 0x0000481c01007387 */ /* 0x0003e20000100a00 */
[----:B------:R-:W-:-:S10]  /*c080*/  VIADD R78, R57, 0x33 ;  /* 0x00000033394e7836 */ /* 0x000fd40000000000 */
[----:B------:R-:W-:Y:S01]  /*c090*/  @!P2 IMAD.IADD R69, R69, 0x1, -R2 ;  /* 0x000000014545a824 */ /* 0x000fe200078e0a02 */
[----:B------:R-:W-:-:S04]  /*c0a0*/  IABS R77, R78 ;  /* 0x0000004e004d7213 */ /* 0x000fc80000000000 */
[----:B------:R-:W-:Y:S01]  /*c0b0*/  ISETP.GT.U32.AND P2, PT, R2, R69, PT ;  /* 0x000000450200720c */ /* 0x000fe20003f44070 */
[----:B------:R-:W-:Y:S01]  /*c0c0*/  STL [R1+0x90c], R31 ;  /* 0x00090c1f01007387 */ /* 0x000fe20000100800 */
[----:B------:R-:W-:Y:S01]  /*c0d0*/  IMAD.MOV.U32 R54, RZ, RZ, R71 ;  /* 0x000000ffff367224 */ /* 0x000fe200078e0047 */
[----:B------:R-:W-:Y:S01]  /*c0e0*/  IADD3 R71, PT, PT, R58, -0x6f, RZ ;  /* 0xffffff913a477810 */ /* 0x000fe20007ffe0ff */
[----:B-1----:R-:W-:-:S04]  /*c0f0*/  IMAD.WIDE R28, R68, 0x2, R62 ;  /* 0x00000002441c7825 */ /* 0x002fc800078e023e */
[----:B------:R-:W-:-:S04]  /*c100*/  IMAD.HI.U32 R68, R0, R77, RZ ;  /* 0x0000004d00447227 */ /* 0x000fc800078e00ff */
[----:B------:R-:W-:Y:S01]  /*c110*/  @!P0 IMAD.MOV R54, RZ, RZ, -R54 ;  /* 0x000000ffff368224 */ /* 0x000fe200078e0a36 */
[----:B------:R-:W-:Y:S01]  /*c120*/  ISETP.GE.U32.AND P0, PT, R71, 0x7fffff12, PT ;  /* 0x7fffff124700780c */ /* 0x000fe20003f06070 */
[----:B------:R-:W-:Y:S02]  /*c130*/  IMAD.MOV R68, RZ, RZ, -R68 ;  /* 0x000000ffff447224 */ /* 0x000fe400078e0a44 */
[----:B------:R-:W-:Y:S01]  /*c140*/  @!P2 IMAD.IADD R69, R69, 0x1, -R2 ;  /* 0x000000014545a824 */ /* 0x000fe200078e0a02 */
[----:B------:R-:W-:Y:S01]  /*c150*/  PRMT R59, RZ, 0x7610, R59 ;  /* 0x00007610ff3b7816 */ /* 0x000fe2000000003b */
[----:B------:R-:W-:-:S05]  /*c160*/  IMAD R77, R2, R68, R77 ;  /* 0x00000044024d7224 */ /* 0x000fca00078e024d */
[----:B------:R-:W3:Y:S04]  /*c170*/  @!P3 LDG.E.U16 R59, desc[UR20][R28.64] ;  /* 0x000000141c3bb981 */ /* 0x000ee8000c1e1500 */
[----:B--2---:R0:W-:Y:S02]  /*c180*/  STL [R1+0x908], R22 ;  /* 0x0009081601007387 */ /* 0x0041e40000100800 */
[----:B0-----:R-:W-:Y:S02]  /*c190*/  IMAD.MOV.U32 R22, RZ, RZ, R70 ;  /* 0x000000ffff167224 */ /* 0x001fe400078e0046 */
[----:B------:R-:W-:Y:S02]  /*c1a0*/  VIADD R70, R57, 0x32 ;  /* 0x0000003239467836 */ /* 0x000fe40000000000 */
[----:B------:R-:W-:-:S03]  /*c1b0*/  @!P6 IMAD.MOV R22, RZ, RZ, -R22 ;  /* 0x000000ffff16e224 */ /* 0x000fc600078e0a16 */
[----:B------:R-:W-:Y:S02]  /*c1c0*/  IABS R72, R70 ;  /* 0x0000004600487213 */ /* 0x000fe40000000000 */
[----:B------:R-:W-:-:S03]  /*c1d0*/  ISETP.GE.AND P6, PT, R70, RZ, PT ;  /* 0x000000ff4600720c */ /* 0x000fc60003fc6270 */
[----:B------:R-:W-:Y:S01]  /*c1e0*/  IMAD.HI.U32 R70, R0, R72, RZ ;  /* 0x0000004800467227 */ /* 0x000fe200078e00ff */
[----:B------:R-:W-:Y:S03]  /*c1f0*/  STL.64 [R1+0x40], R40 ;  /* 0x0000402801007387 */ /* 0x000fe60000100a00 */
[----:B------:R-:W-:Y:S01]  /*c200*/  IMAD.MOV R70, RZ, RZ, -R70 ;  /* 0x000000ffff467224 */ /* 0x000fe200078e0a46 */
[----:B------:R-:W-:Y:S03]  /*c210*/  STL.64 [R1+0x38], R28 ;  /* 0x0000381c01007387 */ /* 0x000fe60000100a00 */
[----:B------:R-:W-:Y:S01]  /*c220*/  IMAD R72, R2, R70, R72 ;  /* 0x0000004602487224 */ /* 0x000fe200078e0248 */
[----:B----4-:R0:W-:Y:S01]  /*c230*/  STL [R1+0x8e8], R14 ;  /* 0x0008e80e01007387 */ /* 0x0101e20000100800 */
[----:B------:R-:W-:-:S03]  /*c240*/  IMAD R70, R66, 0x6e, RZ ;  /* 0x0000006e42467824 */ /* 0x000fc600078e02ff */
[----:B------:R-:W-:Y:S01]  /*c250*/  STL [R1+0x8e4], R9 ;  /* 0x0008e40901007387 */ /* 0x000fe20000100800 */
[----:B0-----:R-:W-:Y:S02]  /*c260*/  IMAD.MOV.U32 R14, RZ, RZ, R69 ;  /* 0x000000ffff0e7224 */ /* 0x001fe400078e0045 */
[----:B------:R-:W-:Y:S01]  /*c270*/  IMAD.WIDE R68, R70, 0x2, R64 ;  /* 0x0000000246447825 */ /* 0x000fe200078e0240 */
[----:B---3--:R0:W-:Y:S02]  /*c280*/  STL [R1+0x14d4], R60 ;  /* 0x0014d43c01007387 */ /* 0x0081e40000100800 */
[----:B0-----:R-:W-:-:S06]  /*c290*/  PRMT R60, RZ, 0x7610, R60 ;  /* 0x00007610ff3c7816 */ /* 0x001fcc000000003c */
[----:B------:R-:W2:Y:S01]  /*c2a0*/  @!P0 LDG.E.U16 R60, desc[UR20][R68.64] ;  /* 0x00000014443c8981 */ /* 0x000ea2000c1e1500 */
[C---:B------:R-:W-:Y:S02]  /*c2b0*/  ISETP.GT.U32.AND P3, PT, R2.reuse, R73, PT ;  /* 0x000000490200720c */ /* 0x040fe40003f64070 */
[C---:B------:R-:W-:Y:S01]  /*c2c0*/  ISETP.GT.U32.AND P2, PT, R2.reuse, R72, PT ;  /* 0x000000480200720c */ /* 0x040fe20003f44070 */
[----:B------:R-:W-:Y:S01]  /*c2d0*/  @!P5 IMAD.MOV R14, RZ, RZ, -R14 ;  /* 0x000000ffff0ed224 */ /* 0x000fe200078e0a0e */
[----:B------:R-:W-:-:S09]  /*c2e0*/  ISETP.GT.U32.AND P5, PT, R2, R77, PT ;  /* 0x0000004d0200720c */ /* 0x000fd20003fa4070 */
[----:B------:R-:W-:-:S05]  /*c2f0*/  @!P3 IMAD.IADD R73, R73, 0x1, -R2 ;  /* 0x000000014949b824 */ /* 0x000fca00078e0a02 */
[----:B------:R-:W-:Y:S01]  /*c300*/  ISETP.GT.U32.AND P3, PT, R2, R73, PT ;  /* 0x000000490200720c */ /* 0x000fe20003f64070 */
[----:B------:R-:W-:Y:S01]  /*c310*/  @!P2 IMAD.IADD R72, R72, 0x1, -R2 ;  /* 0x000000014848a824 */ /* 0x000fe200078e0a02 */
[----:B------:R-:W-:Y:S01]  /*c320*/  PRMT R3, RZ, 0x7610, R3 ;  /* 0x00007610ff037816 */ /* 0x000fe20000000003 */
[----:B------:R-:W-:Y:S01]  /*c330*/  VIADD R75, R57, 0x35 ;  /* 0x00000035394b7836 */ /* 0x000fe20000000000 */
[----:B------:R-:W-:Y:S02]  /*c340*/  STL [R1+0x1524], R59 ;  /* 0x0015243b01007387 */ /* 0x000fe40000100800 */
[----:B------:R-:W-:Y:S01]  /*c350*/  ISETP.GT.U32.AND P2, PT, R2, R72, PT ;  /* 0x000000480200720c */ /* 0x000fe20003f44070 */
[----:B------:R-:W-:Y:S01]  /*c360*/  IMAD.WIDE R70, R70, 0x2, R62 ;  /* 0x0000000246467825 */ /* 0x000fe200078e023e */
[----:B------:R-:W-:-:S05]  /*c370*/  IABS R81, R75 ;  /* 0x0000004b00517213 */ /* 0x000fca0000000000 */
[--C-:B------:R-:W-:Y:S01]  /*c380*/  @!P3 IMAD.IADD R73, R73, 0x1, -R2.reuse ;  /* 0x000000014949b824 */ /* 0x100fe200078e0a02 */
[----:B------:R-:W3:Y:S01]  /*c390*/  @!P0 LDG.E.U16 R3, desc[UR20][R70.64] ;  /* 0x0000001446038981 */ /* 0x000ee2000c1e1500 */
[----:B------:R-:W-:Y:S02]  /*c3a0*/  @!P5 IMAD.IADD R77, R77, 0x1, -R2 ;  /* 0x000000014d4dd824 */ /* 0x000fe400078e0a02 */
[----:B------:R-:W-:Y:S02]  /*c3b0*/  VIADD R74, R57, 0x34 ;  /* 0x00000034394a7836 */ /* 0x000fe40000000000 */
[----:B------:R-:W-:Y:S01]  /*c3c0*/  IMAD.MOV.U32 R9, RZ, RZ, R73 ;  /* 0x000000ffff097224 */ /* 0x000fe200078e0049 */
[----:B------:R-:W-:Y:S01]  /*c3d0*/  ISETP.GT.U32.AND P5, PT, R2, R77, PT ;  /* 0x0000004d0200720c */ /* 0x000fe20003fa4070 */
[----:B------:R-:W-:Y:S01]  /*c3e0*/  IMAD.HI.U32 R79, R0, R81, RZ ;  /* 0x00000051004f7227 */ /* 0x000fe200078e00ff */
[----:B------:R-:W-:-:S03]  /*c3f0*/  IABS R76, R74 ;  /* 0x0000004a004c7213 */ /* 0x000fc60000000000 */
[----:B------:R-:W-:Y:S01]  /*c400*/  @!P4 IMAD.MOV R9, RZ, RZ, -R9 ;  /* 0x000000ffff09c224 */ /* 0x000fe200078e0a09 */
[----:B------:R-:W-:Y:S01]  /*c410*/  ISETP.GE.AND P4, PT, R75, RZ, PT ;  /* 0x000000ff4b00720c */ /* 0x000fe20003f86270 */
[----:B------:R-:W-:Y:S01]  /*c420*/  @!P2 IMAD.IADD R72, R72, 0x1, -R2 ;  /* 0x000000014848a824 */ /* 0x000fe200078e0a02 */
[----:B------:R-:W-:Y:S02]  /*c430*/  ISETP.GE.AND P3, PT, R74, RZ, PT ;  /* 0x000000ff4a00720c */ /* 0x000fe40003f66270 */
[----:B------:R-:W-:Y:S01]  /*c440*/  ISETP.GE.AND P0, PT, R78, RZ, PT ;  /* 0x000000ff4e00720c */ /* 0x000fe20003f06270 */
[----:B------:R-:W-:Y:S01]  /*c450*/  IMAD.HI.U32 R78, R0, R76, RZ ;  /* 0x0000004c004e7227 */ /* 0x000fe200078e00ff */
[----:B------:R-:W-:-:S03]  /*c460*/  IADD3 R74, PT, PT, -R79, RZ, RZ ;  /* 0x000000ff4f4a7210 */ /* 0x000fc60007ffe1ff */
[----:B------:R-:W-:Y:S02]  /*c470*/  IMAD.MOV.U32 R47, RZ, RZ, R72 ;  /* 0x000000ffff2f7224 */ /* 0x000fe400078e0048 */
[----:B------:R-:W-:Y:S02]  /*c480*/  VIADD R72, R57, 0x36 ;  /* 0x0000003639487836 */ /* 0x000fe40000000000 */
[----:B------:R-:W-:Y:S02]  /*c490*/  IMAD.MOV R73, RZ, RZ, -R78 ;  /* 0x000000ffff497224 */ /* 0x000fe400078e0a4e */
[----:B------:R-:W-:Y:S02]  /*c4a0*/  IMAD R81, R2, R74, R81 ;  /* 0x0000004a02517224 */ /* 0x000fe400078e0251 */
[----:B------:R-:W-:Y:S01]  /*c4b0*/  IMAD R74, R66, 0x6f, RZ ;  /* 0x0000006f424a7824 */ /* 0x000fe200078e02ff */
[----:B------:R-:W-:Y:S01]  /*c4c0*/  PRMT R27, RZ, 0x7610, R27 ;  /* 0x00007610ff1b7816 */ /* 0x000fe2000000001b */
[----:B------:R-:W-:Y:S01]  /*c4d0*/  @!P5 IMAD.IADD R77, R77, 0x1, -R2 ;  /* 0x000000014d4dd824 */ /* 0x000fe200078e0a02 */
[----:B------:R-:W-:Y:S01]  /*c4e0*/  ISETP.GE.AND P5, PT, R72, RZ, PT ;  /* 0x000000ff4800720c */ /* 0x000fe20003fa6270 */
[----:B------:R-:W-:Y:S01]  /*c4f0*/  IMAD R76, R2, R73, R76 ;  /* 0x00000049024c7224 */ /* 0x000fe200078e024c */
[----:B------:R-:W-:Y:S01]  /*c500*/  IABS R80, R72 ;  /* 0x0000004800507213 */ /* 0x000fe20000000000 */
[----:B------:R-:W-:Y:S01]  /*c510*/  IMAD.WIDE R72, R74, 0x2, R64 ;  /* 0x000000024a487825 */ /* 0x000fe200078e0240 */
[----:B------:R-:W-:-:S03]  /*c520*/  PRMT R26, RZ, 0x7610, R26 ;  /* 0x00007610ff1a7816 */ /* 0x000fc6000000001a */
[----:B------:R-:W-:Y:S01]  /*c530*/  @!P6 IMAD.MOV R47, RZ, RZ, -R47 ;  /* 0x000000ffff2fe224 */ /* 0x000fe200078e0a2f */
[----:B------:R-:W-:Y:S01]  /*c540*/  ISETP.GT.U32.AND P6, PT, R2, R76, PT ;  /* 0x0000004c0200720c */ /* 0x000fe20003fc4070 */
[----:B------:R-:W-:-:S12]  /*c550*/  VIADD R78, R57, 0x37 ;  /* 0x00000037394e7836 */ /* 0x000fd80000000000 */
[----:B------:R-:W-:Y:S01]  /*c560*/  @!P6 IMAD.IADD R76, R76, 0x1, -R2 ;  /* 0x000000014c4ce824 */ /* 0x000fe200078e0a02 */
[----:B------:R-:W-:Y:S02]  /*c570*/  IABS R79, R78 ;  /* 0x0000004e004f7213 */ /* 0x000fe40000000000 */
[----:B------:R-:W-:-:S03]  /*c580*/  ISETP.GT.U32.AND P6, PT, R2, R81, PT ;  /* 0x000000510200720c */ /* 0x000fc60003fc4070 */
[----:B------:R-:W-:-:S04]  /*c590*/  IMAD.HI.U32 R83, R0, R79, RZ ;  /* 0x0000004f00537227 */ /* 0x000fc800078e00ff */
[----:B------:R-:W-:Y:S02]  /*c5a0*/  VIADD R84, R57, 0x38 ;  /* 0x0000003839547836 */ /* 0x000fe40000000000 */
[----:B------:R-:W-:-:S03]  /*c5b0*/  IMAD.MOV R83, RZ, RZ, -R83 ;  /* 0x000000ffff537224 */ /* 0x000fc600078e0a53 */
[----:B------:R-:W-:Y:S01]  /*c5c0*/  IABS R86, R84 ;  /* 0x0000005400567213 */ /* 0x000fe20000000000 */
[----:B------:R-:W-:Y:S02]  /*c5d0*/  IMAD R79, R2, R83, R79 ;  /* 0x00000053024f7224 */ /* 0x000fe400078e024f */
[----:B------:R-:W-:Y:S02]  /*c5e0*/  @!P6 IMAD.IADD R81, R81, 0x1, -R2 ;  /* 0x000000015151e824 */ /* 0x000fe400078e0a02 */
[----:B------:R-:W-:-:S03]  /*c5f0*/  IMAD.HI.U32 R82, R0, R80, RZ ;  /* 0x0000005000527227 */ /* 0x000fc600078e00ff */
[----:B------:R-:W-:Y:S01]  /*c600*/  ISETP.GT.U32.AND P6, PT, R2, R81, PT ;  /* 0x000000510200720c */ /* 0x000fe20003fc4070 */
[----:B------:R-:W-:-:S04]  /*c610*/  IMAD.MOV R82, RZ, RZ, -R82 ;  /* 0x000000ffff527224 */ /* 0x000fc800078e0a52 */
[----:B------:R-:W-:-:S08]  /*c620*/  IMAD R80, R2, R82, R80 ;  /* 0x0000005202507224 */ /* 0x000fd000078e0250 */
[----:B------:R-:W-:Y:S01]  /*c630*/  @!P6 IMAD.IADD R81, R81, 0x1, -R2 ;  /* 0x000000015151e824 */ /* 0x000fe200078e0a02 */
[----:B--2---:R-:W-:Y:S04]  /*c640*/  STL [R1+0x1528], R60 ;  /* 0x0015283c01007387 */ /* 0x004fe80000100800 */
[----:B------:R-:W-:Y:S04]  /*c650*/  STL [R1+0x1274], R68 ;  /* 0x0012744401007387 */ /* 0x000fe80000100800 */
[----:B------:R0:W-:Y:S02]  /*c660*/  STL [R1+0x1590], R68 ;  /* 0x0015904401007387 */ /* 0x0001e40000100800 */
[----:B0-----:R-:W0:Y:S02]  /*c670*/  LDC R68, c[0x0][0x3a0] ;  /* 0x0000e800ff447b82 */ /* 0x001e240000000800 */
[----:B0-----:R-:W-:-:S05]  /*c680*/  VIADD R75, R68, 0xffffff90 ;  /* 0xffffff90444b7836 */ /* 0x001fca0000000000 */
[----:B------:R-:W-:Y:S01]  /*c690*/  ISETP.GE.U32.AND P2, PT, R75, 0x7fffff11, PT ;  /* 0x7fffff114b00780c */ /* 0x000fe20003f46070 */
[----:B------:R-:W-:-:S12]  /*c6a0*/  IMAD.WIDE R74, R74, 0x2, R62 ;  /* 0x000000024a4a7825 */ /* 0x000fd800078e023e */
[----:B------:R-:W2:Y:S04]  /*c6b0*/  @!P2 LDG.E.U16 R27, desc[UR20][R72.64] ;  /* 0x00000014481ba981 */ /* 0x000ea8000c1e1500 */
[----:B------:R0:W4:Y:S01]  /*c6c0*/  @!P2 LDG.E.U16 R26, desc[UR20][R74.64] ;  /* 0x000000144a1aa981 */ /* 0x000122000c1e1500 */
[----:B------:R-:W-:-:S03]  /*c6d0*/  ISETP.GT.U32.AND P2, PT, R2, R76, PT ;  /* 0x0000004c0200720c */ /* 0x000fc60003f44070 */
[----:B------:R-:W-:Y:S04]  /*c6e0*/  STL [R1+0x1270], R69 ;  /* 0x0012704501007387 */ /* 0x000fe80000100800 */
[----:B------:R1:W-:Y:S06]  /*c6f0*/  STL [R1+0x1550], R69 ;  /* 0x0015504501007387 */ /* 0x0003ec0000100800 */
[----:B------:R-:W-:-:S04]  /*c700*/  @!P2 IMAD.IADD R76, R76, 0x1, -R2 ;  /* 0x000000014c4ca824 */ /* 0x000fc800078e0a02 */
[----:B------:R-:W-:Y:S02]  /*c710*/  IMAD.MOV.U32 R40, RZ, RZ, R76 ;  /* 0x000000ffff287224 */ /* 0x000fe400078e004c */
[----:B-1----:R-:W-:Y:S02]  /*c720*/  IMAD.MOV.U32 R69, RZ, RZ, R11 ;  /* 0x000000ffff457224 */ /* 0x002fe400078e000b */
[----:B------:R-:W-:Y:S02]  /*c730*/  IMAD.MOV.U32 R11, RZ, RZ, R77 ;  /* 0x000000ffff0b7224 */ /* 0x000fe400078e004d */
[----:B------:R-:W-:Y:S01]  /*c740*/  @!P3 IMAD.MOV R40, RZ, RZ, -R40 ;  /* 0x000000ffff28b224 */ /* 0x000fe200078e0a28 */
[----:B------:R-:W-:Y:S01]  /*c750*/  ISETP.GT.U32.AND P3, PT, R2, R79, PT ;  /* 0x0000004f0200720c */ /* 0x000fe20003f64070 */
[----:B------:R-:W-:Y:S02]  /*c760*/  IMAD.MOV.U32 R77, RZ, RZ, R86 ;  /* 0x000000ffff4d7224 */ /* 0x000fe400078e0056 */
[----:B------:R-:W-:Y:S01]  /*c770*/  @!P0 IMAD.MOV R11, RZ, RZ, -R11 ;  /* 0x000000ffff0b8224 */ /* 0x000fe200078e0a0b */
[----:B------:R-:W-:Y:S01]  /*c780*/  ISETP.GE.AND P0, PT, R78, RZ, PT ;  /* 0x000000ff4e00720c */ /* 0x000fe20003f06270 */
[----:B------:R-:W-:Y:S01]  /*c790*/  IMAD.HI.U32 R78, R0, R77, RZ ;  /* 0x0000004d004e7227 */ /* 0x000fe200078e00ff */
[----:B------:R-:W-:-:S03]  /*c7a0*/  ISETP.GT.U32.AND P2, PT, R2, R80, PT ;  /* 0x000000500200720c */ /* 0x000fc60003f44070 */
[----:B------:R-:W-:Y:S02]  /*c7b0*/  IMAD.MOV R78, RZ, RZ, -R78 ;  /* 0x000000ffff4e7224 */ /* 0x000fe400078e0a4e */
[----:B------:R-:W-:Y:S02]  /*c7c0*/  VIADD R76, R57, 0x39 ;  /* 0x00000039394c7836 */ /* 0x000fe40000000000 */
[C---:B------:R-:W-:Y:S02]  /*c7d0*/  IMAD R78, R2.reuse, R78, R77 ;  /* 0x0000004e024e7224 */ /* 0x040fe400078e024d */
[----:B------:R-:W-:Y:S01]  /*c7e0*/  @!P3 IMAD.IADD R79, R79, 0x1, -R2 ;  /* 0x000000014f4fb824 */ /* 0x000fe200078e0a02 */
[----:B------:R-:W-:Y:S01]  /*c7f0*/  IABS R77, R76 ;  /* 0x0000004c004d7213 */ /* 0x000fe20000000000 */
[----:B------:R-:W-:Y:S01]  /*c800*/  IMAD.MOV.U32 R55, RZ, RZ, R81 ;  /* 0x000000ffff377224 */ /* 0x000fe200078e0051 */
[C---:B------:R-:W-:Y:S02]  /*c810*/  ISETP.GT.U32.AND P6, PT, R2.reuse, R78, PT ;  /* 0x0000004e0200720c */ /* 0x040fe40003fc4070 */
[----:B------:R-:W-:Y:S01]  /*c820*/  ISETP.GT.U32.AND P3, PT, R2, R79, PT ;  /* 0x0000004f0200720c */ /* 0x000fe20003f64070 */
[----:B------:R-:W-:Y:S01]  /*c830*/  IMAD.HI.U32 R81, R0, R77, RZ ;  /* 0x0000004d00517227 */ /* 0x000fe200078e00ff */
[----:B------:R-:W-:-:S03]  /*c840*/  @!P2 IADD3 R80, PT, PT, R80, -R2, RZ ;  /* 0x800000025050a210 */ /* 0x000fc60007ffe0ff */
[----:B------:R-:W-:Y:S01]  /*c850*/  IMAD.MOV R81, RZ, RZ, -R81 ;  /* 0x000000ffff517224 */ /* 0x000fe200078e0a51 */
[----:B------:R-:W-:-:S03]  /*c860*/  ISETP.GT.U32.AND P2, PT, R2, R80, PT ;  /* 0x000000500200720c */ /* 0x000fc60003f44070 */
[C---:B------:R-:W-:Y:S02]  /*c870*/  IMAD R77, R2.reuse, R81, R77 ;  /* 0x00000051024d7224 */ /* 0x040fe400078e024d */
[----:B------:R-:W-:Y:S02]  /*c880*/  VIADD R83, R57, 0x3a ;  /* 0x0000003a39537836 */ /* 0x000fe40000000000 */
[--C-:B------:R-:W-:Y:S01]  /*c890*/  @!P3 IMAD.IADD R79, R79, 0x1, -R2.reuse ;  /* 0x000000014f4fb824 */ /* 0x100fe200078e0a02 */
[----:B------:R-:W-:Y:S01]  /*c8a0*/  ISETP.GT.U32.AND P3, PT, R2, R77, PT ;  /* 0x0000004d0200720c */ /* 0x000fe20003f64070 */
[----:B------:R-:W-:Y:S01]  /*c8b0*/  @!P6 IMAD.IADD R78, R78, 0x1, -R2 ;  /* 0x000000014e4ee824 */ /* 0x000fe200078e0a02 */
[----:B------:R-:W-:-:S04]  /*c8c0*/  IABS R82, R83 ;  /* 0x0000005300527213 */ /* 0x000fc80000000000 */
[----:B------:R-:W-:Y:S01]  /*c8d0*/  ISETP.GT.U32.AND P6, PT, R2, R78, PT ;  /* 0x0000004e0200720c */ /* 0x000fe20003fc4070 */
[----:B------:R-:W-:-:S04]  /*c8e0*/  IMAD.HI.U32 R86, R0, R82, RZ ;  /* 0x0000005200567227 */ /* 0x000fc800078e00ff */
[----:B------:R-:W-:Y:S02]  /*c8f0*/  @!P2 IMAD.IADD R80, R80, 0x1, -R2 ;  /* 0x000000015050a824 */ /* 0x000fe400078e0a02 */
[----:B------:R-:W-:Y:S01]  /*c900*/  IMAD.MOV.U32 R58, RZ, RZ, R79 ;  /* 0x000000ffff3a7224 */ /* 0x000fe200078e004f */
[----:B------:R-:W-:Y:S01]  /*c910*/  IADD3 R79, PT, PT, R57, 0x3b, RZ ;  /* 0x0000003b394f7810 */ /* 0x000fe20007ffe0ff */
[----:B------:R-:W-:Y:S01]  /*c920*/  @!P4 IMAD.MOV R55, RZ, RZ, -R55 ;  /* 0x000000ffff37c224 */ /* 0x000fe200078e0a37 */
[----:B------:R-:W-:Y:S01]  /*c930*/  ISETP.GE.AND P4, PT, R84, RZ, PT ;  /* 0x000000ff5400720c */ /* 0x000fe20003f86270 */
[----:B------:R-:W-:Y:S02]  /*c940*/  IMAD.MOV R84, RZ, RZ, -R86 ;  /* 0x000000ffff547224 */ /* 0x000fe400078e0a56 */
[----:B------:R-:W-:Y:S01]  /*c950*/  IMAD.MOV.U32 R56, RZ, RZ, R80 ;  /* 0x000000ffff387224 */ /* 0x000fe200078e0050 */
[----:B------:R-:W-:Y:S01]  /*c960*/  IABS R80, R79 ;  /* 0x0000004f00507213 */ /* 0x000fe20000000000 */
[----:B------:R-:W-:Y:S01]  /*c970*/  @!P3 IMAD.IADD R77, R77, 0x1, -R2 ;  /* 0x000000014d4db824 */ /* 0x000fe200078e0a02 */
[----:B------:R-:W-:Y:S01]  /*c980*/  ISETP.GE.AND P2, PT, R76, RZ, PT ;  /* 0x000000ff4c00720c */ /* 0x000fe20003f46270 */
[----:B------:R-:W-:-:S02]  /*c990*/  IMAD R76, R2, R84, R82 ;  /* 0x00000054024c7224 */ /* 0x000fc400078e0252 */
[----:B------:R-:W-:Y:S01]  /*c9a0*/  @!P6 IMAD.IADD R78, R78, 0x1, -R2 ;  /* 0x000000014e4ee824 */ /* 0x000fe200078e0a02 */
[----:B------:R-:W-:Y:S01]  /*c9b0*/  ISETP.GT.U32.AND P3, PT, R2, R77, PT ;  /* 0x0000004d0200720c */ /* 0x000fe20003f64070 */
[----:B------:R-:W-:-:S04]  /*c9c0*/  IMAD.HI.U32 R81, R0, R80, RZ ;  /* 0x0000005000517227 */ /* 0x000fc800078e00ff */
[----:B------:R-:W-:Y:S01]  /*c9d0*/  @!P0 IMAD.MOV R58, RZ, RZ, -R58 ;  /* 0x000000ffff3a8224 */ /* 0x000fe200078e0a3a */
[C---:B------:R-:W-:Y:S01]  /*c9e0*/  ISETP.GT.U32.AND P0, PT, R2.reuse, R76, PT ;  /* 0x0000004c0200720c */ /* 0x040fe20003f04070 */
[----:B------:R-:W-:Y:S02]  /*c9f0*/  IMAD.MOV.U32 R48, RZ, RZ, R78 ;  /* 0x000000ffff307224 */ /* 0x000fe400078e004e */
[----:B------:R-:W-:Y:S01]  /*ca00*/  IMAD.MOV R78, RZ, RZ, -R81 ;  /* 0x000000ffff4e7224 */ /* 0x000fe200078e0a51 */
[----:B------:R-:W-:Y:S01]  /*ca10*/  ISETP.GE.AND P6, PT, R79, RZ, PT ;  /* 0x000000ff4f00720c */ /* 0x000fe20003fc6270 */
[----:B------:R-:W-:Y:S02]  /*ca20*/  VIADD R79, R57, 0x3c ;  /* 0x0000003c394f7836 */ /* 0x000fe40000000000 */
[----:B------:R-:W-:Y:S02]  /*ca30*/  IMAD R80, R2, R78, R80 ;  /* 0x0000004e02507224 */ /* 0x000fe400078e0250 */
[----:B------:R-:W-:Y:S01]  /*ca40*/  @!P5 IMAD.MOV R56, RZ, RZ, -R56 ;  /* 0x000000ffff38d224 */ /* 0x000fe200078e0a38 */
[----:B------:R-:W-:Y:S01]  /*ca50*/  ISETP.GE.AND P5, PT, R83, RZ, PT ;  /* 0x000000ff5300720c */ /* 0x000fe20003fa6270 */
[----:B------:R-:W-:Y:S01]  /*ca60*/  @!P3 IMAD.IADD R77, R77, 0x1, -R2 ;  /* 0x000000014d4db824 */ /* 0x000fe200078e0a02 */
[----:B------:R-:W-:-:S02]  /*ca70*/  IABS R83, R79 ;  /* 0x0000004f00537213 */ /* 0x000fc40000000000 */
[----:B------:R-:W-:Y:S01]  /*ca80*/  ISETP.GT.U32.AND P3, PT, R2, R80, PT ;  /* 0x000000500200720c */ /* 0x000fe20003f64070 */
[----:B------:R-:W-:Y:S02]  /*ca90*/  @!P0 IMAD.IADD R76, R76, 0x1, -R2 ;  /* 0x000000014c4c8824 */ /* 0x000fe400078e0a02 */
[----:B------:R-:W-:-:S03]  /*caa0*/  IMAD.MOV.U32 R81, RZ, RZ, R83 ;  /* 0x000000ffff517224 */ /* 0x000fc600078e0053 */
[----:B------:R-:W-:Y:S01]  /*cab0*/  ISETP.GT.U32.AND P0, PT, R2, R76, PT ;  /* 0x0000004c0200720c */ /* 0x000fe20003f04070 */
[----:B------:R-:W-:-:S04]  /*cac0*/  IMAD.HI.U32 R83, R0, R81, RZ ;  /* 0x0000005100537227 */ /* 0x000fc800078e00ff */
[----:B------:R-:W-:Y:S01]  /*cad0*/  VIADD R82, R57, 0x3d ;  /* 0x0000003d39527836 */ /* 0x000fe20000000000 */
[----:B------:R-:W-:Y:S01]  /*cae0*/  IADD3 R83, PT, PT, -R83, RZ, RZ ;  /* 0x000000ff53537210 */ /* 0x000fe20007ffe1ff */
[----:B------:R-:W-:Y:S01]  /*caf0*/  @!P4 IMAD.MOV R48, RZ, RZ, -R48 ;  /* 0x000000ffff30c224 */ /* 0x000fe200078e0a30 */
[----:B------:R-:W-:Y:S01]  /*cb00*/  ISETP.GE.AND P4, PT, R79, RZ, PT ;  /* 0x000000ff4f00720c */ /* 0x000fe20003f86270 */
[----:B------:R-:W-:Y:S01]  /*cb10*/  @!P3 IMAD.IADD R80, R80, 0x1, -R2 ;  /* 0x000000015050b824 */ /* 0x000fe200078e0a02 */
[----:B------:R-:W-:Y:S01]  /*cb20*/  IABS R79, R82 ;  /* 0x00000052004f7213 */ /* 0x000fe20000000000 */
[----:B------:R-:W-:-:S03]  /*cb30*/  IMAD R81, R2, R83, R81 ;  /* 0x0000005302517224 */ /* 0x000fc600078e0251 */
[----:B------:R-:W-:Y:S01]  /*cb40*/  ISETP.GT.U32.AND P3, PT, R2, R80, PT ;  /* 0x000000500200720c */ /* 0x000fe20003f64070 */
[----:B------:R-:W-:-:S04]  /*cb50*/  IMAD.HI.U32 R83, R0, R79, RZ ;  /* 0x0000004f00537227 */ /* 0x000fc800078e00ff */
[----:B------:R-:W-:Y:S02]  /*cb60*/  VIADD R78, R57, 0x3e ;  /* 0x0000003e394e7836 */ /* 0x000fe40000000000 */
[----:B------:R-:W-:Y:S02]  /*cb70*/  @!P0 IMAD.IADD R76, R76, 0x1, -R2 ;  /* 0x000000014c4c8824 */ /* 0x000fe400078e0a02 */
[----:B------:R-:W-:Y:S01]  /*cb80*/  IMAD.MOV.U32 R46, RZ, RZ, R77 ;  /* 0x000000ffff2e7224 */ /* 0x000fe200078e004d */
[----:B------:R-:W-:Y:S01]  /*cb90*/  ISETP.GE.AND P0, PT, R82, RZ, PT ;  /* 0x000000ff5200720c */ /* 0x000fe20003f06270 */
[----:B------:R-:W-:Y:S01]  /*cba0*/  IMAD.MOV R77, RZ, RZ, -R83 ;  /* 0x000000ffff4d7224 */ /* 0x000fe200078e0a53 */
[----:B------:R-:W-:Y:S01]  /*cbb0*/  IABS R82, R78 ;  /* 0x0000004e00527213 */ /* 0x000fe20000000000 */
[----:B------:R-:W-:Y:S02]  /*cbc0*/  IMAD.MOV.U32 R45, RZ, RZ, R76 ;  /* 0x000000ffff2d7224 */ /* 0x000fe400078e004c */
[----:B------:R-:W-:Y:S01]  /*cbd0*/  @!P2 IMAD.MOV R46, RZ, RZ, -R46 ;  /* 0x000000ffff2ea224 */ /* 0x000fe200078e0a2e */
[C---:B------:R-:W-:Y:S01]  /*cbe0*/  ISETP.GT.U32.AND P2, PT, R2.reuse, R81, PT ;  /* 0x000000510200720c */ /* 0x040fe20003f44070 */
[----:B------:R-:W-:-:S02]  /*cbf0*/  IMAD R79, R2, R77, R79 ;  /* 0x0000004d024f7224 */ /* 0x000fc400078e024f */
[----:B------:R-:W-:Y:S01]  /*cc00*/  @!P5 IMAD.MOV R45, RZ, RZ, -R45 ;  /* 0x000000ffff2dd224 */ /* 0x000fe200078e0a2d */
[----:B------:R-:W-:Y:S01]  /*cc10*/  ISETP.GE.AND P5, PT, R78, RZ, PT ;  /* 0x000000ff4e00720c */ /* 0x000fe20003fa6270 */
[----:B------:R-:W-:-:S04]  /*cc20*/  IMAD.HI.U32 R78, R0, R82, RZ ;  /* 0x00000052004e7227 */ /* 0x000fc800078e00ff */
[----:B------:R-:W-:Y:S01]  /*cc30*/  @!P3 IMAD.IADD R80, R80, 0x1, -R2 ;  /* 0x000000015050b824 */ /* 0x000fe200078e0a02 */
[----:B------:R-:W-:Y:S01]  /*cc40*/  ISETP.GT.U32.AND P3, PT, R2, R79, PT ;  /* 0x0000004f0200720c */ /* 0x000fe20003f64070 */
[----:B------:R-:W-:-:S03]  /*cc50*/  IMAD.MOV R78, RZ, RZ, -R78 ;  /* 0x000000ffff4e7224 */ /* 0x000fc600078e0a4e */
[----:B------:R-:W-:Y:S01]  /*cc60*/  MOV R44, R80 ;  /* 0x00000050002c7202 */ /* 0x000fe20000000f00 */
[C---:B------:R-:W-:Y:S02]  /*cc70*/  IMAD R78, R2.reuse, R78, R82 ;  /* 0x0000004e024e7224 */ /* 0x040fe400078e0252 */
[----:B------:R-:W-:Y:S02]  /*cc80*/  VIADD R76, R57, 0x3f ;  /* 0x0000003f394c7836 */ /* 0x000fe40000000000 */
[----:B------:R-:W-:Y:S02]  /*cc90*/  @!P2 IMAD.IADD R81, R81, 0x1, -R2 ;  /* 0x000000015151a824 */ /* 0x000fe400078e0a02 */
[----:B------:R-:W-:Y:S01]  /*cca0*/  @!P6 IMAD.MOV R44, RZ, RZ, -R44 ;  /* 0x000000ffff2ce224 */ /* 0x000fe200078e0a2c */
[C---:B------:R-:W-:Y:S01]  /*ccb0*/  ISETP.GT.U32.AND P6, PT, R2.reuse, R78, PT ;  /* 0x0000004e0200720c */ /* 0x040fe20003fc4070 */
[----:B------:R-:W-:Y:S01]  /*ccc0*/  VIADD R83, R57, 0x40 ;  /* 0x0000004039537836 */ /* 0x000fe20000000000 */
[----:B------:R-:W-:Y:S01]  /*ccd0*/  IABS R77, R76 ;  /* 0x0000004c004d7213 */ /* 0x000fe20000000000 */
[----:B------:R-:W-:Y:S01]  /*cce0*/  @!P3 IMAD.IADD R79, R79, 0x1, -R2 ;  /* 0x000000014f4fb824 */ /* 0x000fe200078e0a02 */
[----:B------:R-:W-:-:S02]  /*ccf0*/  ISETP.GT.U32.AND P2, PT, R2, R81, PT ;  /* 0x000000510200720c */ /* 0x000fc40003f44070 */
[----:B------:R-:W-:Y:S01]  /*cd00*/  IABS R84, R83 ;  /* 0x0000005300547213 */ /* 0x000fe20000000000 */
[----:B------:R-:W-:Y:S01]  /*cd10*/  IMAD.HI.U32 R82, R0, R77, RZ ;  /* 0x0000004d00527227 */ /* 0x000fe200078e00ff */
[----:B------:R-:W-:-:S03]  /*cd20*/  ISETP.GT.U32.AND P3, PT, R2, R79, PT ;  /* 0x0000004f0200720c */ /* 0x000fc60003f64070 */
[----:B------:R-:W-:Y:S02]  /*cd30*/  IMAD.MOV.U32 R80, RZ, RZ, R84 ;  /* 0x000000ffff507224 */ /* 0x000fe400078e0054 */
[----:B------:R-:W-:Y:S02]  /*cd40*/  IMAD.MOV R84, RZ, RZ, -R82 ;  /* 0x000000ffff547224 */ /* 0x000fe400078e0a52 */
[----:B------:R-:W-:Y:S02]  /*cd50*/  VIADD R82, R57, 0x41 ;  /* 0x0000004139527836 */ /* 0x000fe40000000000 */
[----:B------:R-:W-:Y:S02]  /*cd60*/  @!P6 IMAD.IADD R78, R78, 0x1, -R2 ;  /* 0x000000014e4ee824 */ /* 0x000fe400078e0a02 */
[----:B------:R-:W-:-:S04]  /*cd70*/  IMAD.HI.U32 R86, R0, R80, RZ ;  /* 0x0000005000567227 */ /* 0x000fc800078e00ff */
[----:B------:R-:W-:Y:S01]  /*cd80*/  @!P2 IMAD.IADD R81, R81, 0x1, -R2 ;  /* 0x000000015151a824 */ /* 0x000fe200078e0a02 */
[----:B------:R-:W-:Y:S01]  /*cd90*/  ISETP.GE.AND P2, PT, R76, RZ, PT ;  /* 0x000000ff4c00720c */ /* 0x000fe20003f46270 */
[C---:B------:R-:W-:Y:S01]  /*cda0*/  IMAD R77, R2.reuse, R84, R77 ;  /* 0x00000054024d7224 */ /* 0x040fe200078e024d */
[----:B------:R-:W-:Y:S01]  /*cdb0*/  IABS R84, R82 ;  /* 0x0000005200547213 */ /* 0x000fe20000000000 */
[----:B------:R-:W-:Y:S01]  /*cdc0*/  IMAD.MOV R76, RZ, RZ, -R86 ;  /* 0x000000ffff4c7224 */ /* 0x000fe200078e0a56 */
[C---:B------:R-:W-:Y:S01]  /*cdd0*/  ISETP.GT.U32.AND P6, PT, R2.reuse, R78, PT ;  /* 0x0000004e0200720c */ /* 0x040fe20003fc4070 */
[----:B------:R-:W-:Y:S02]  /*cde0*/  @!P3 IMAD.IADD R79, R79, 0x1, -R2 ;  /* 0x000000014f4fb824 */ /* 0x000fe400078e0a02 */
[C---:B------:R-:W-:Y:S01]  /*cdf0*/  IMAD R76, R2.reuse, R76, R80 ;  /* 0x0000004c024c7224 */ /* 0x040fe200078e0250 */
[----:B------:R-:W-:Y:S01]  /*ce00*/  ISETP.GT.U32.AND P3, PT, R2, R77, PT ;  /* 0x0000004d0200720c */ /* 0x000fe20003f64070 */
[----:B------:R-:W-:-:S02]  /*ce10*/  IMAD.MOV.U32 R80, RZ, RZ, R84 ;  /* 0x000000ffff507224 */ /* 0x000fc400078e0054 */
[----:B------:R-:W-:Y:S02]  /*ce20*/  IMAD.MOV.U32 R41, RZ, RZ, R79 ;  /* 0x000000ffff297224 */ /* 0x000fe400078e004f */
[----:B------:R-:W-:Y:S02]  /*ce30*/  IMAD.MOV.U32 R43, RZ, RZ, R81 ;  /* 0x000000ffff2b7224 */ /* 0x000fe400078e0051 */
[----:B------:R-:W-:-:S04]  /*ce40*/  IMAD.HI.U32 R81, R0, R80, RZ ;  /* 0x0000005000517227 */ /* 0x000fc800078e00ff */
[----:B------:R-:W-:Y:S01]  /*ce50*/  @!P0 IMAD.MOV R41, RZ, RZ, -R41 ;  /* 0x000000ffff298224 */ /* 0x000fe200078e0a29 */
[----:B------:R-:W-:Y:S01]  /*ce60*/  ISETP.GT.U32.AND P0, PT, R2, R76, PT ;  /* 0x0000004c0200720c */ /* 0x000fe20003f04070 */
[----:B------:R-:W-:Y:S02]  /*ce70*/  IMAD.MOV R81, RZ, RZ, -R81 ;  /* 0x000000ffff517224 */ /* 0x000fe400078e0a51 */
[----:B------:R-:W-:Y:S02]  /*ce80*/  @!P6 IMAD.IADD R78, R78, 0x1, -R2 ;  /* 0x000000014e4ee824 */ /* 0x000fe400078e0a02 */
[----:B------:R-:W-:Y:S02]  /*ce90*/  IMAD R81, R2, R81, R80 ;  /* 0x0000005102517224 */ /* 0x000fe400078e0250 */
[----:B------:R-:W-:Y:S02]  /*cea0*/  IMAD.MOV.U32 R31, RZ, RZ, R78 ;  /* 0x000000ffff1f7224 */ /* 0x000fe400078e004e */
[----:B------:R-:W-:-:S02]  /*ceb0*/  @!P3 IMAD.IADD R77, R77, 0x1, -R2 ;  /* 0x000000014d4db824 */ /* 0x000fc400078e0a02 */
[----:B------:R-:W-:Y:S01]  /*cec0*/  @!P5 IMAD.MOV R31, RZ, RZ, -R31 ;  /* 0x000000ffff1fd224 */ /* 0x000fe200078e0a1f */
[----:B------:R-:W-:Y:S01]  /*ced0*/  ISETP.GT.U32.AND P5, PT, R2, R81, PT ;  /* 0x000000510200720c */ /* 0x000fe20003fa4070 */
[----:B------:R-:W-:Y:S01]  /*cee0*/  @!P0 IMAD.IADD R76, R76, 0x1, -R2 ;  /* 0x000000014c4c8824 */ /* 0x000fe200078e0a02 */
[----:B------:R-:W-:Y:S01]  /*cef0*/  ISETP.GT.U32.AND P3, PT, R2, R77, PT ;  /* 0x0000004d0200720c */ /* 0x000fe20003f64070 */
[C---:B------:R-:W-:Y:S01]  /*cf00*/  VIADD R80, R57.reuse, 0x42 ;  /* 0x0000004239507836 */ /* 0x040fe20000000000 */
[----:B------:R-:W-:Y:S01]  /*cf10*/  ISETP.GE.AND P6, PT, R82, RZ, PT ;  /* 0x000000ff5200720c */ /* 0x000fe20003fc6270 */
[----:B------:R-:W-:Y:S01]  /*cf20*/  VIADD R79, R57, 0x43 ;  /* 0x00000043394f7836 */ /* 0x000fe20000000000 */
[----:B------:R-:W-:Y:S02]  /*cf30*/  ISETP.GT.U32.AND P0, PT, R2, R76, PT ;  /* 0x0000004c0200720c */ /* 0x000fe40003f04070 */
[----:B------:R-:W-:Y:S02]  /*cf40*/  IABS R82, R80 ;  /* 0x0000005000527213 */ /* 0x000fe40000000000 */
[----:B------:R-:W-:-:S02]  /*cf50*/  @!P4 IADD3 R43, PT, PT, -R43, RZ, RZ ;  /* 0x000000ff2b2bc210 */ /* 0x000fc40007ffe1ff */
[----:B------:R-:W-:Y:S01]  /*cf60*/  ISETP.GE.AND P4, PT, R83, RZ, PT ;  /* 0x000000ff5300720c */ /* 0x000fe20003f86270 */
[----:B------:R-:W-:Y:S01]  /*cf70*/  IMAD.HI.U32 R83, R0, R82, RZ ;  /* 0x0000005200537227 */ /* 0x000fe200078e00ff */
[----:B------:R-:W-:-:S03]  /*cf80*/  IABS R87, R79 ;  /* 0x0000004f00577213 */ /* 0x000fc60000000000 */
[--C-:B------:R-:W-:Y:S02]  /*cf90*/  @!P5 IMAD.IADD R81, R81, 0x1, -R2.reuse ;  /* 0x000000015151d824 */ /* 0x100fe400078e0a02 */
[----:B------:R-:W-:Y:S02]  /*cfa0*/  VIADD R84, R57, 0x44 ;  /* 0x0000004439547836 */ /* 0x000fe40000000000 */
[----:B------:R-:W-:Y:S01]  /*cfb0*/  @!P3 IMAD.IADD R77, R77, 0x1, -R2 ;  /* 0x000000014d4db824 */ /* 0x000fe200078e0a02 */
[----:B------:R-:W-:Y:S01]  /*cfc0*/  ISETP.GE.AND P3, PT, R80, RZ, PT ;  /* 0x000000ff5000720c */ /* 0x000fe20003f66270 */
[----:B------:R-:W-:Y:S01]  /*cfd0*/  IMAD.HI.U32 R88, R0, R87, RZ ;  /* 0x0000005700587227 */ /* 0x000fe200078e00ff */
[----:B------:R-:W-:-:S03]  /*cfe0*/  ISETP.GT.U32.AND P5, PT, R2, R81, PT ;  /* 0x000000510200720c */ /* 0x000fc60003fa4070 */
[----:B------:R-:W-:Y:S01]  /*cff0*/  IMAD.MOV R80, RZ, RZ, -R83 ;  /* 0x000000ffff507224 */ /* 0x000fe200078e0a53 */
[----:B------:R-:W-:Y:S01]  /*d000*/  IABS R86, R84 ;  /* 0x0000005400567213 */ /* 0x000fe20000000000 */
[----:B------:R-:W-:Y:S01]  /*d010*/  @!P0 IMAD.IADD R76, R76, 0x1, -R2 ;  /* 0x000000014c4c8824 */ /* 0x000fe200078e0a02 */
[----:B------:R-:W-:Y:S01]  /*d020*/  IADD3 R83, PT, PT, -R88, RZ, RZ ;  /* 0x000000ff58537210 */ /* 0x000fe20007ffe1ff */
[----:B------:R-:W-:Y:S02]  /*d030*/  IMAD R80, R2, R80, R82 ;  /* 0x0000005002507224 */ /* 0x000fe400078e0252 */
[----:B------:R-:W-:Y:S01]  /*d040*/  IMAD.MOV.U32 R29, RZ, RZ, R77 ;  /* 0x000000ffff1d7224 */ /* 0x000fe200078e004d */
[----:B---3--:R-:W-:Y:S01]  /*d050*/  STL [R1+0x152c], R3 ;  /* 0x00152c0301007387 */ /* 0x008fe20000100800 */
[----:B------:R-:W-:-:S04]  /*d060*/  IMAD.HI.U32 R78, R0, R86, RZ ;  /* 0x00000056004e7227 */ /* 0x000fc800078e00ff */
[----:B------:R-:W-:Y:S01]  /*d070*/  IMAD.MOV.U32 R28, RZ, RZ, R76 ;  /* 0x000000ffff1c7224 */ /* 0x000fe200078e004c */
[----:B------:R-:W-:Y:S01]  /*d080*/  STL [R1+0x127c], R70 ;  /* 0x00127c4601007387 */ /* 0x000fe20000100800 */
[----:B------:R-:W-:Y:S02]  /*d090*/  VIADD R76, R68, 0xffffff89 ;  /* 0xffffff89444c7836 */ /* 0x000fe40000000000 */
[----:B------:R-:W-:Y:S01]  /*d0a0*/  @!P2 IMAD.MOV R29, RZ, RZ, -R29 ;  /* 0x000000ffff1da224 */ /* 0x000fe200078e0a1d */
[C---:B------:R-:W-:Y:S01]  /*d0b0*/  ISETP.GT.U32.AND P2, PT, R2.reuse, R80, PT ;  /* 0x000000500200720c */ /* 0x040fe20003f44070 */
[----:B------:R-:W-:Y:S01]  /*d0c0*/  STL [R1+0x1278], R71 ;  /* 0x0012784701007387 */ /* 0x000fe20000100800 */
[----:B------:R-:W-:Y:S02]  /*d0d0*/  IMAD R87, R2, R83, R87 ;  /* 0x0000005302577224 */ /* 0x000fe400078e0257 */
[----:B------:R-:W-:Y:S01]  /*d0e0*/  IMAD.MOV R78, RZ, RZ, -R78 ;  /* 0x000000ffff4e7224 */ /* 0x000fe200078e0a4e */
[----:B------:R-:W-:Y:S01]  /*d0f0*/  STL [R1+0x15e0], R71 ;  /* 0x0015e04701007387 */ /* 0x000fe20000100800 */
[----:B------:R-:W-:Y:S01]  /*d100*/  @!P4 IMAD.MOV R28, RZ, RZ, -R28 ;  /* 0x000000ffff1cc224 */ /* 0x000fe200078e0a1c */
[----:B------:R-:W-:-:S02]  /*d110*/  ISETP.GE.U32.AND P4, PT, R76, 0x7fffff0a, PT ;  /* 0x7fffff0a4c00780c */ /* 0x000fc40003f86070 */
[----:B------:R-:W-:Y:S01]  /*d120*/  STL [R1+0x1288], R72 ;  /* 0x0012884801007387 */ /* 0x000fe20000100800 */
[----:B------:R-:W-:Y:S01]  /*d130*/  @!P5 IMAD.IADD R81, R81, 0x1, -R2 ;  /* 0x000000015151d824 */ /* 0x000fe200078e0a02 */
[C---:B------:R-:W-:Y:S02]  /*d140*/  ISETP.GT.U32.AND P5, PT, R2.reuse, R87, PT ;  /* 0x000000570200720c */ /* 0x040fe40003fa4070 */
[----:B------:R-:W-:Y:S01]  /*d150*/  STL [R1+0x1480], R72 ;  /* 0x0014804801007387 */ /* 0x000fe20000100800 */
[----:B------:R-:W-:-:S03]  /*d160*/  IMAD R86, R2, R78, R86 ;  /* 0x0000004e02567224 */ /* 0x000fc600078e0256 */
[----:B------:R-:W-:Y:S01]  /*d170*/  STL [R1+0x1280], R73 ;  /* 0x0012804901007387 */ /* 0x000fe20000100800 */
[----:B------:R-:W-:-:S03]  /*d180*/  IMAD R78, R66, 0x76, RZ ;  /* 0x00000076424e7824 */ /* 0x000fc600078e02ff */
[----:B------:R-:W-:Y:S04]  /*d190*/  STL [R1+0x164c], R73 ;  /* 0x00164c4901007387 */ /* 0x000fe80000100800 */
[----:B------:R-:W-:Y:S01]  /*d1a0*/  STL [R1+0x1290], R74 ;  /* 0x0012904a01007387 */ /* 0x000fe20000100800 */
[----:B------:R-:W-:-:S03]  /*d1b0*/  ISETP.GE.AND P0, PT, R79, RZ, PT ;  /* 0x000000ff4f00720c */ /* 0x000fc60003f06270 */
[----:B------:R0:W-:Y:S01]  /*d1c0*/  STL [R1+0x1410], R74 ;  /* 0x0014104a01007387 */ /* 0x0001e20000100800 */
[----:B------:R-:W-:-:S03]  /*d1d0*/  IMAD.WIDE R76, R78, 0x2, R64 ;  /* 0x000000024e4c7825 */ /* 0x000fc600078e0240 */
[----:B------:R-:W-:Y:S01]  /*d1e0*/  STL [R1+0x128c], R75 ;  /* 0x00128c4b01007387 */ /* 0x000fe20000100800 */
[----:B------:R-:W-:-:S03]  /*d1f0*/  IMAD.WIDE R78, R78, 0x2, R62 ;  /* 0x000000024e4e7825 */ /* 0x000fc600078e023e */
[----:B------:R1:W-:Y:S01]  /*d200*/  STL [R1+0x1408], R75 ;  /* 0x0014084b01007387 */ /* 0x0003e20000100800 */
[----:B0-----:R-:W-:Y:S01]  /*d210*/  PRMT R74, RZ, 0x7610, R74 ;  /* 0x00007610ff4a7816 */ /* 0x001fe2000000004a */
[----:B------:R-:W-:Y:S02]  /*d220*/  @!P2 IMAD.IADD R80, R80, 0x1, -R2 ;  /* 0x000000015050a824 */ /* 0x000fe400078e0a02 */
[----:B------:R-:W-:-:S03]  /*d230*/  VIADD R82, R57, 0x45 ;  /* 0x0000004539527836 */ /* 0x000fc60000000000 */
[----:B------:R-:W3:Y:S01]  /*d240*/  @!P4 LDG.E.U16 R74, desc[UR20][R78.64] ;  /* 0x000000144e4ac981 */ /* 0x000ee2000c1e1500 */
[----:B-1----:R-:W-:Y:S01]  /*d250*/  PRMT R75, RZ, 0x7610, R75 ;  /* 0x00007610ff4b7816 */ /* 0x002fe2000000004b */
[----:B------:R-:W-:-:S05]  /*d260*/  @!P5 IMAD.IADD R87, R87, 0x1, -R2 ;  /* 0x000000015757d824 */ /* 0x000fca00078e0a02 */
[----:B------:R-:W3:Y:S01]  /*d270*/  @!P4 LDG.E.U16 R75, desc[UR20][R76.64] ;  /* 0x000000144c4bc981 */ /* 0x000ee2000c1e1500 */
[C---:B------:R-:W-:Y:S02]  /*d280*/  ISETP.GT.U32.AND P4, PT, R2.reuse, R80, PT ;  /* 0x000000500200720c */ /* 0x040fe40003f84070 */
[----:B------:R-:W-:Y:S01]  /*d290*/  IABS R83, R82 ;  /* 0x0000005200537213 */ /* 0x000fe20000000000 */
[----:B--2---:R0:W-:Y:S01]  /*d2a0*/  STL [R1+0x98c], R27 ;  /* 0x00098c1b01007387 */ /* 0x0041e20000100800 */
[----:B------:R-:W-:-:S03]  /*d2b0*/  ISETP.GT.U32.AND P5, PT, R2, R87, PT ;  /* 0x000000570200720c */ /* 0x000fc60003fa4070 */
[----:B------:R-:W-:-:S04]  /*d2c0*/  IMAD.HI.U32 R88, R0, R83, RZ ;  /* 0x0000005300587227 */ /* 0x000fc800078e00ff */
[----:B0-----:R-:W-:Y:S01]  /*d2d0*/  IMAD.MOV.U32 R27, RZ, RZ, R81 ;  /* 0x000000ffff1b7224 */ /* 0x001fe200078e0051 */
[----:B------:R-:W-:Y:S01]  /*d2e0*/  IABS R81, R57 ;  /* 0x0000003900517213 */ /* 0x000fe20000000000 */
[----:B------:R-:W-:-:S03]  /*d2f0*/  @!P4 IMAD.IADD R80, R80, 0x1, -R2 ;  /* 0x000000015050c824 */ /* 0x000fc600078e0a02 */
[----:B------:R-:W-:Y:S02]  /*d300*/  @!P6 IADD3 R27, PT, PT, -R27, RZ, RZ ;  /* 0x000000ff1b1be210 */ /* 0x000fe40007ffe1ff */
[----:B------:R-:W-:Y:S01]  /*d310*/  ISETP.GE.AND P6, PT, R84, RZ, PT ;  /* 0x000000ff5400720c */ /* 0x000fe20003fc6270 */
[----:B------:R-:W-:Y:S01]  /*d320*/  IMAD.MOV.U32 R84, RZ, RZ, R81 ;  /* 0x000000ffff547224 */ /* 0x000fe200078e0051 */
[----:B------:R-:W-:Y:S01]  /*d330*/  ISETP.GE.AND P4, PT, R82, RZ, PT ;  /* 0x000000ff5200720c */ /* 0x000fe20003f86270 */
[----:B------:R-:W-:Y:S01]  /*d340*/  IMAD.MOV R81, RZ, RZ, -R88 ;  /* 0x000000ffff517224 */ /* 0x000fe200078e0a58 */
[----:B------:R-:W-:Y:S01]  /*d350*/  MOV R59, R7 ;  /* 0x00000007003b7202 */ /* 0x000fe20000000f00 */
[----:B------:R-:W-:Y:S02]  /*d360*/  VIADD R82, R68, 0xffffff88 ;  /* 0xffffff8844527836 */ /* 0x000fe40000000000 */
[----:B------:R-:W-:Y:S01]  /*d370*/  IMAD R7, R2, R81, R83 ;  /* 0x0000005102077224 */ /* 0x000fe200078e0253 */
[----:B------:R-:W-:Y:S01]  /*d380*/  STL [R1+0x1530], R40 ;  /* 0x0015302801007387 */ /* 0x000fe20000100800 */
[----:B------:R-:W-:-:S03]  /*d390*/  IMAD.HI.U32 R81, R0, R84, RZ ;  /* 0x0000005400517227 */ /* 0x000fc600078e00ff */
[----:B----4-:R0:W-:Y:S01]  /*d3a0*/  STL [R1+0x988], R26 ;  /* 0x0009881a01007387 */ /* 0x0101e20000100800 */
[----:B------:R-:W-:Y:S01]  /*d3b0*/  @!P5 IMAD.IADD R87, R87, 0x1, -R2 ;  /* 0x000000015757d824 */ /* 0x000fe200078e0a02 */
[----:B------:R-:W-:Y:S01]  /*d3c0*/  ISETP.GE.U32.AND P5, PT, R82, 0x7fffff09, PT ;  /* 0x7fffff095200780c */ /* 0x000fe20003fa6070 */
[----:B------:R-:W-:Y:S01]  /*d3d0*/  IMAD R82, R66, 0x77, RZ ;  /* 0x0000007742527824 */ /* 0x000fe200078e02ff */
[----:B------:R-:W-:Y:S01]  /*d3e0*/  PRMT R3, RZ, 0x7610, R3 ;  /* 0x00007610ff037816 */ /* 0x000fe20000000003 */
[----:B0-----:R-:W-:Y:S02]  /*d3f0*/  IMAD.MOV.U32 R26, RZ, RZ, R80 ;  /* 0x000000ffff1a7224 */ /* 0x001fe400078e0050 */
[----:B------:R-:W-:Y:S01]  /*d400*/  IMAD.MOV R80, RZ, RZ, -R81 ;  /* 0x000000ffff507224 */ /* 0x000fe200078e0a51 */
[----:B------:R-:W-:-:S03]  /*d410*/  PRMT R13, RZ, 0x7610, R13 ;  /* 0x00007610ff0d7816 */ /* 0x000fc6000000000d */
[----:B------:R-:W-:Y:S02]  /*d420*/  IMAD R84, R2, R80, R84 ;  /* 0x0000005002547224 */ /* 0x000fe400078e0254 */
[----:B------:R-:W-:-:S04]  /*d430*/  IMAD.WIDE R80, R82, 0x2, R64 ;  /* 0x0000000252507825 */ /* 0x000fc800078e0240 */
[----:B------:R-:W-:Y:S01]  /*d440*/  IMAD.WIDE R82, R82, 0x2, R62 ;  /* 0x0000000252527825 */ /* 0x000fe200078e023e */
[----:B------:R-:W2:Y:S04]  /*d450*/  @!P5 LDG.E.U16 R13, desc[UR20][R80.64] ;  /* 0x00000014500dd981 */ /* 0x000ea8000c1e1500 */
[----:B------:R-:W4:Y:S01]  /*d460*/  @!P5 LDG.E.U16 R3, desc[UR20][R82.64] ;  /* 0x000000145203d981 */ /* 0x000f22000c1e1500 */
[----:B------:R-:W-:-:S03]  /*d470*/  ISETP.GT.U32.AND P2, PT, R2, R86, PT ;  /* 0x000000560200720c */ /* 0x000fc60003f44070 */
[----:B------:R-:W-:Y:S04]  /*d480*/  STL [R1+0x1534], R55 ;  /* 0x0015343701007387 */ /* 0x000fe80000100800 */
[----:B------:R-:W-:Y:S04]  /*d490*/  STL [R1+0x153c], R56 ;  /* 0x00153c3801007387 */ /* 0x000fe80000100800 */
[----:B------:R-:W-:Y:S04]  /*d4a0*/  STL [R1+0x1544], R58 ;  /* 0x0015443a01007387 */ /* 0x000fe80000100800 */
[----:B------:R-:W-:Y:S04]  /*d4b0*/  STL [R1+0x154c], R48 ;  /* 0x00154c3001007387 */ /* 0x000fe80000100800 */
[----:B------:R-:W-:Y:S04]  /*d4c0*/  STL [R1+0x1554], R46 ;  /* 0x0015542e01007387 */ /* 0x000fe80000100800 */
[----:B------:R-:W-:Y:S01]  /*d4d0*/  STL [R1+0x1558], R45 ;  /* 0x0015582d01007387 */ /* 0x000fe20000100800 */
[----:B------:R-:W-:-:S03]  /*d4e0*/  @!P3 IMAD.MOV R26, RZ, RZ, -R26 ;  /* 0x000000ffff1ab224 */ /* 0x000fc600078e0a1a */
[----:B------:R-:W-:Y:S01]  /*d4f0*/  STL [R1+0x155c], R44 ;  /* 0x00155c2c01007387 */ /* 0x000fe20000100800 */
[----:B------:R-:W-:-:S03]  /*d500*/  ISETP.GT.U32.AND P3, PT, R2, R7, PT ;  /* 0x000000070200720c */ /* 0x000fc60003f64070 */
[----:B------:R-:W-:Y:S04]  /*d510*/  STL [R1+0x1560], R43 ;  /* 0x0015602b01007387 */ /* 0x000fe80000100800 */
[----:B------:R-:W-:Y:S04]  /*d520*/  STL [R1+0x1564], R41 ;  /* 0x0015642901007387 */ /* 0x000fe80000100800 */
[----:B------:R-:W-:Y:S01]  /*d530*/  STL [R1+0x1568], R31 ;  /* 0x0015681f01007387 */ /* 0x000fe20000100800 */
[----:B------:R-:W-:-:S03]  /*d540*/  @!P2 IMAD.IADD R86, R86, 0x1, -R2 ;  /* 0x000000015656a824 */ /* 0x000fc600078e0a02 */
[----:B------:R-:W-:Y:S04]  /*d550*/  STL [R1+0x156c], R29 ;  /* 0x00156c1d01007387 */ /* 0x000fe80000100800 */
[----:B------:R-:W-:Y:S01]  /*d560*/  STL [R1+0x1570], R28 ;  /* 0x0015701c01007387 */ /* 0x000fe20000100800 */
[----:B------:R-:W-:Y:S02]  /*d570*/  ISETP.GT.U32.AND P2, PT, R2, R86, PT ;  /* 0x000000560200720c */ /* 0x000fe40003f44070 */
[----:B------:R-:W-:-:S04]  /*d580*/  @!P3 IADD3 R7, PT, PT, R7, -R2, RZ ;  /* 0x800000020707b210 */ /* 0x000fc80007ffe0ff */
[----:B------:R-:W-:Y:S01]  /*d590*/  ISETP.GT.U32.AND P3, PT, R2, R7, PT ;  /* 0x000000070200720c */ /* 0x000fe20003f64070 */
[----:B------:R-:W-:-:S06]  /*d5a0*/  IMAD.MOV.U32 R60, RZ, RZ, R24 ;  /* 0x000000ffff3c7224 */ /* 0x000fcc00078e0018 */
[----:B------:R-:W-:-:S04]  /*d5b0*/  @!P2 IMAD.IADD R86, R86, 0x1, -R2 ;  /* 0x000000015656a824 */ /* 0x000fc800078e0a02 */
[----:B------:R-:W-:Y:S02]  /*d5c0*/  IMAD.MOV.U32 R24, RZ, RZ, R86 ;  /* 0x000000ffff187224 */ /* 0x000fe400078e0056 */
[----:B------:R-:W-:Y:S02]  /*d5d0*/  @!P3 IMAD.IADD R7, R7, 0x1, -R2 ;  /* 0x000000010707b824 */ /* 0x000fe400078e0a02 */
[----:B------:R-:W-:Y:S01]  /*d5e0*/  @!P6 IMAD.MOV R24, RZ, RZ, -R24 ;  /* 0x000000ffff18e224 */ /* 0x000fe200078e0a18 */
[----:B------:R-:W-:Y:S01]  /*d5f0*/  ISETP.GT.U32.AND P2, PT, R2, R84, PT ;  /* 0x000000540200720c */ /* 0x000fe20003f44070 */
[----:B------:R-:W-:-:S12]  /*d600*/  VIADD R88, R68, 0xffffff81 ;  /* 0xffffff8144587836 */ /* 0x000fd80000000000 */
[----:B------:R-:W-:-:S05]  /*d610*/  @!P2 IMAD.IADD R84, R84, 0x1, -R2 ;  /* 0x000000015454a824 */ /* 0x000fca00078e0a02 */
[----:B------:R-:W-:Y:S02]  /*d620*/  ISETP.GT.U32.AND P2, PT, R2, R84, PT ;  /* 0x000000540200720c */ /* 0x000fe40003f44070 */
[----:B------:R-:W-:Y:S01]  /*d630*/  ISETP.GE.U32.AND P5, PT, R88, 0x7fffff02, PT ;  /* 0x7fffff025800780c */ /* 0x000fe20003fa6070 */
[----:B------:R-:W-:Y:S02]  /*d640*/  VIADD R88, R68, 0xffffff80 ;  /* 0xffffff8044587836 */ /* 0x000fe40000000000 */
[----:B------:R-:W-:Y:S01]  /*d650*/  IMAD R86, R66, 0x7e, RZ ;  /* 0x0000007e42567824 */ /* 0x000fe200078e02ff */
[----:B------:R-:W-:Y:S02]  /*d660*/  PRMT R72, RZ, 0x7610, R72 ;  /* 0x00007610ff487816 */ /* 0x000fe40000000048 */
[----:B------:R-:W-:-:S05]  /*d670*/  ISETP.GE.U32.AND P3, PT, R88, 0x7fffff01, PT ;  /* 0x7fffff015800780c */ /* 0x000fca0003f66070 */
[----:B------:R-:W-:-:S04]  /*d680*/  @!P2 IMAD.IADD R84, R84, 0x1, -R2 ;  /* 0x000000015454a824 */ /* 0x000fc800078e0a02 */
[----:B------:R-:W-:Y:S01]  /*d690*/  IMAD.MOV.U32 R88, RZ, RZ, R84 ;  /* 0x000000ffff587224 */ /* 0x000fe200078e0054 */
[----:B------:R-:W-:Y:S01]  /*d6a0*/  PRMT R61, RZ, 0x7610, R61 ;  /* 0x00007610ff3d7816 */ /* 0x000fe2000000003d */
[----:B---3--:R-:W-:Y:S04]  /*d6b0*/  STL [R1+0x1574], R75 ;  /* 0x0015744b01007387 */ /* 0x008fe80000100800 */
        /* <DEDUP_REMOVED lines=19> */
[----:B----4-:R-:W-:Y:S04]  /*d7f0*/  STL [R1+0x934], R3 ;  /* 0x0009340301007387 */ /* 0x010fe80000100800 */
[----:B--2---:R0:W-:Y:S02]  /*d800*/  STL [R1+0x924], R13 ;  /* 0x0009240d01007387 */ /* 0x0041e40000100800 */
[----:B0-----:R-:W-:-:S02]  /*d810*/  IMAD.MOV.U32 R13, RZ, RZ, R87 ;  /* 0x000000ffff0d7224 */ /* 0x001fc400078e0057 */
[----:B------:R-:W-:Y:S02]  /*d820*/  STL [R1+0x12b4], R67 ;  /* 0x0012b44301007387 */ /* 0x000fe40000100800 */
[----:B------:R-:W-:Y:S02]  /*d830*/  @!P0 IMAD.MOV R13, RZ, RZ, -R13 ;  /* 0x000000ffff0d8224 */ /* 0x000fe400078e0a0d */
[----:B------:R-:W-:Y:S04]  /*d840*/  STL [R1+0x15a4], R67 ;  /* 0x0015a44301007387 */ /* 0x000fe80000100800 */
[----:B------:R-:W-:Y:S04]  /*d850*/  STL [R1+0x15a8], R13 ;  /* 0x0015a80d01007387 */ /* 0x000fe80000100800 */
[----:B------:R-:W-:Y:S04]  /*d860*/  STL [R1+0x15ac], R24 ;  /* 0x0015ac1801007387 */ /* 0x000fe80000100800 */
[----:B------:R0:W-:Y:S04]  /*d870*/  STL [R1+0x15b0], R7 ;  /* 0x0015b00701007387 */ /* 0x0001e80000100800 */
[----:B------:R-:W-:Y:S04]  /*d880*/  STL [R1+0x12b8], R66 ;  /* 0x0012b84201007387 */ /* 0x000fe80000100800 */
[----:B------:R-:W2:Y:S04]  /*d890*/  LDL.LU R58, [R1+0x8a8] ;  /* 0x0008a800013a7983 */ /* 0x000ea80000300800 */
[----:B------:R-:W3:Y:S04]  /*d8a0*/  LDL.LU R56, [R1+0x8a4] ;  /* 0x0008a40001387983 */ /* 0x000ee80000300800 */
[----:B------:R-:W4:Y:S04]  /*d8b0*/  LDL.LU R55, [R1+0x89c] ;  /* 0x00089c0001377983 */ /* 0x000f280000300800 */
[----:B------:R-:W4:Y:S04]  /*d8c0*/  LDL.LU R48, [R1+0x88c] ;  /* 0x00088c0001307983 */ /* 0x000f280000300800 */
[----:B------:R-:W4:Y:S04]  /*d8d0*/  LDL.LU R46, [R1+0x888] ;  /* 0x00088800012e7983 */ /* 0x000f280000300800 */
[----:B------:R-:W4:Y:S04]  /*d8e0*/  LDL.LU R45, [R1+0x884] ;  /* 0x00088400012d7983 */ /* 0x000f280000300800 */
[----:B------:R-:W4:Y:S04]  /*d8f0*/  LDL.LU R44, [R1+0x880] ;  /* 0x00088000012c7983 */ /* 0x000f280000300800 */
[----:B------:R-:W4:Y:S04]  /*d900*/  LDL.LU R43, [R1+0x87c] ;  /* 0x00087c00012b7983 */ /* 0x000f280000300800 */
[----:B------:R-:W4:Y:S01]  /*d910*/  LDL.LU R41, [R1+0x870] ;  /* 0x0008700001297983 */ /* 0x000f220000300800 */
[----:B------:R-:W1:Y:S01]  /*d920*/  S2R R3, SR_TID.X ;  /* 0x0000000000037919 */ /* 0x000e620000002100 */
[----:B------:R-:W-:-:S02]  /*d930*/  LOP3.LUT R79, RZ, R85, RZ, 0x33, !PT ;  /* 0x00000055ff4f7212 */ /* 0x000fc400078e33ff */
[----:B-1----:R-:W-:Y:S01]  /*d940*/  LOP3.LUT R38, R3, 0x7f, RZ, 0xc0, !PT ;  /* 0x0000007f03267812 */ /* 0x002fe200078ec0ff */
[----:B------:R-:W-:-:S04]  /*d950*/  VIADD R3, R68, 0x7f ;  /* 0x0000007f44037836 */ /* 0x000fc80000000000 */
[----:B------:R-:W-:Y:S01]  /*d960*/  IMAD R93, R38, R67, RZ ;  /* 0x00000043265d7224 */ /* 0x000fe200078e02ff */
[----:B------:R-:W-:Y:S01]  /*d970*/  ISETP.GT.AND P0, PT, R3, 0x7f, PT ;  /* 0x0000007f0300780c */ /* 0x000fe20003f04270 */
[----:B------:R-:W-:Y:S02]  /*d980*/  IMAD.MOV.U32 R3, RZ, RZ, R69 ;  /* 0x000000ffff037224 */ /* 0x000fe400078e0045 */
[----:B------:R-:W-:Y:S01]  /*d990*/  IMAD.MOV.U32 R69, RZ, RZ, R92 ;  /* 0x000000ffff457224 */ /* 0x000fe200078e005c */
[----:B------:R-:W-:Y:S02]  /*d9a0*/  LEA R92, P6, R93, UR14, 0x1 ;  /* 0x0000000e5d5c7c11 */ /* 0x000fe4000f8c08ff */
[----:B------:R-:W-:Y:S02]  /*d9b0*/  ISETP.GE.AND P2, PT, R57, RZ, PT ;  /* 0x000000ff3900720c */ /* 0x000fe40003f46270 */
[----:B------:R-:W-:Y:S01]  /*d9c0*/  PRMT R40, RZ, 0x7610, R40 ;  /* 0x00007610ff287816 */ /* 0x000fe20000000028 */
[----:B------:R-:W-:Y:S01]  /*d9d0*/  IMAD.MOV.U32 R71, RZ, RZ, R59 ;  /* 0x000000ffff477224 */ /* 0x000fe200078e003b */
[----:B------:R-:W-:Y:S01]  /*d9e0*/  LEA.HI.X.SX32 R93, R93, UR15, 0x1, P6 ;  /* 0x0000000f5d5d7c11 */ /* 0x000fe2000b0f0eff */
[----:B0-----:R-:W-:Y:S01]  /*d9f0*/  VIADD R7, R57, 0x46 ;  /* 0x0000004639077836 */ /* 0x001fe20000000000 */
[----:B------:R-:W-:Y:S01]  /*da00*/  ISETP.NE.AND P6, PT, R85, RZ, PT ;  /* 0x000000ff5500720c */ /* 0x000fe20003fc5270 */
[----:B------:R-:W-:Y:S01]  /*da10*/  IMAD.WIDE R84, R86, 0x2, R64 ;  /* 0x0000000256547825 */ /* 0x000fe200078e0240 */
[----:B------:R-:W-:Y:S01]  /*da20*/  ISETP.LT.AND P0, PT, R38, R68, P0 ;  /* 0x000000442600720c */ /* 0x000fe20000701270 */
[----:B------:R-:W0:Y:S02]  /*da30*/  LDCU UR15, c[0x0][0x3b0] ;  /* 0x00007600ff0f77ac */ /* 0x000e240008000800 */
[----:B------:R-:W-:Y:S01]  /*da40*/  IMAD.WIDE R86, R86, 0x2, R62 ;  /* 0x0000000256567825 */ /* 0x000fe200078e023e */
[----:B------:R-:W4:Y:S01]  /*da50*/  @!P5 LDG.E.U16 R72, desc[UR20][R84.64] ;  /* 0x000000145448d981 */ /* 0x000f22000c1e1500 */
[----:B------:R-:W-:Y:S01]  /*da60*/  PRMT R67, RZ, 0x7610, R67 ;  /* 0x00007610ff437816 */ /* 0x000fe20000000043 */
[----:B------:R-:W1:Y:S02]  /*da70*/  LDCU UR14, c[0x0][0x3b0] ;  /* 0x00007600ff0e77ac */ /* 0x000e640008000800 */
[----:B------:R-:W4:Y:S01]  /*da80*/  @!P5 LDG.E.U16 R61, desc[UR20][R86.64] ;  /* 0x00000014563dd981 */ /* 0x000f22000c1e1500 */
[----:B------:R-:W-:Y:S01]  /*da90*/  IMAD R68, R66, 0x7f, RZ ;  /* 0x0000007f42447824 */ /* 0x000fe200078e02ff */
[----:B------:R-:W-:-:S02]  /*daa0*/  SEL R29, R79, R42, !P6 ;  /* 0x0000002a4f1d7207 */ /* 0x000fc40007000000 */
[C---:B------:R-:W-:Y:S02]  /*dab0*/  SEL R42, R79.reuse, R25, !P6 ;  /* 0x000000194f2a7207 */ /* 0x040fe40007000000 */
[C---:B------:R-:W-:Y:S02]  /*dac0*/  SEL R28, R79.reuse, R21, !P6 ;  /* 0x000000154f1c7207 */ /* 0x040fe40007000000 */
[C---:B------:R-:W-:Y:S02]  /*dad0*/  SEL R25, R79.reuse, R6, !P6 ;  /* 0x000000064f197207 */ /* 0x040fe40007000000 */
[C---:B------:R-:W-:Y:S02]  /*dae0*/  SEL R6, R79.reuse, R91, !P6 ;  /* 0x0000005b4f067207 */ /* 0x040fe40007000000 */
[----:B------:R-:W-:Y:S01]  /*daf0*/  SEL R21, R79, R90, !P6 ;  /* 0x0000005a4f157207 */ /* 0x000fe20007000000 */
[----:B------:R-:W-:-:S05]  /*db00*/  IMAD.WIDE R90, R68, 0x2, R62 ;  /* 0x00000002445a7825 */ /* 0x000fca00078e023e */
[----:B------:R-:W4:Y:S01]  /*db10*/  @!P3 LDG.E.U16 R40, desc[UR20][R90.64] ;  /* 0x000000145a28b981 */ /* 0x000f22000c1e1500 */
[----:B------:R-:W-:Y:S01]  /*db20*/  @!P2 IMAD.MOV R88, RZ, RZ, -R88 ;  /* 0x000000ffff58a224 */ /* 0x000fe200078e0a58 */
[----:B------:R-:W-:-:S04]  /*db30*/  SEL R53, R79, R53, !P6 ;  /* 0x000000354f357207 */ /* 0x000fc80007000000 */
[C---:B------:R-:W-:Y:S02]  /*db40*/  SEL R59, R79.reuse, R88, !P6 ;  /* 0x000000584f3b7207 */ /* 0x040fe40007000000 */
[C---:B------:R-:W-:Y:S02]  /*db50*/  SEL R31, R79.reuse, R60, !P6 ;  /* 0x0000003c4f1f7207 */ /* 0x040fe40007000000 */
[----:B------:R-:W-:Y:S01]  /*db60*/  SEL R52, R79, R52, !P6 ;  /* 0x000000344f347207 */ /* 0x000fe20007000000 */
[----:B------:R-:W-:Y:S01]  /*db70*/  IMAD R60, R59, UR7, RZ ;  /* 0x000000073b3c7c24 */ /* 0x000fe2000f8e02ff */
[----:B------:R-:W-:Y:S02]  /*db80*/  SEL R51, R79, R51, !P6 ;  /* 0x000000334f337207 */ /* 0x000fe40007000000 */
[----:B------:R-:W-:Y:S02]  /*db90*/  ISETP.GE.AND P2, PT, R7, RZ, PT ;  /* 0x000000ff0700720c */ /* 0x000fe40003f46270 */
[----:B------:R-:W-:-:S02]  /*dba0*/  IABS R76, R7 ;  /* 0x00000007004c7213 */ /* 0x000fc40000000000 */
[C---:B------:R-:W-:Y:S02]  /*dbb0*/  SEL R34, R79.reuse, R34, !P6 ;  /* 0x000000224f227207 */ /* 0x040fe40007000000 */
[C---:B------:R-:W-:Y:S02]  /*dbc0*/  SEL R88, R79.reuse, R16, !P6 ;  /* 0x000000104f587207 */ /* 0x040fe40007000000 */
[C---:B------:R-:W-:Y:S02]  /*dbd0*/  SEL R26, R79.reuse, R3, !P6 ;  /* 0x000000034f1a7207 */ /* 0x040fe40007000000 */
[C---:B------:R-:W-:Y:S02]  /*dbe0*/  SEL R3, R79.reuse, R12, !P6 ;  /* 0x0000000c4f037207 */ /* 0x040fe40007000000 */
[C---:B------:R-:W-:Y:S02]  /*dbf0*/  SEL R12, R79.reuse, R89, !P6 ;  /* 0x000000594f0c7207 */ /* 0x040fe40007000000 */
[----:B------:R-:W-:-:S02]  /*dc00*/  SEL R13, R79, R50, !P6 ;  /* 0x000000324f0d7207 */ /* 0x000fc40007000000 */
[C---:B--2---:R-:W-:Y:S02]  /*dc10*/  SEL R58, R79.reuse, R58, !P6 ;  /* 0x0000003a4f3a7207 */ /* 0x044fe40007000000 */
[----:B---3--:R-:W-:-:S03]  /*dc20*/  SEL R56, R79, R56, !P6 ;  /* 0x000000384f387207 */ /* 0x008fc60007000000 */
[----:B------:R-:W-:Y:S01]  /*dc30*/  IMAD R59, R58, UR7, RZ ;  /* 0x000000073a3b7c24 */ /* 0x000fe2000f8e02ff */
[C---:B----4-:R-:W-:Y:S01]  /*dc40*/  SEL R55, R79.reuse, R55, !P6 ;  /* 0x000000374f377207 */ /* 0x050fe20007000000 */
[----:B------:R-:W-:Y:S01]  /*dc50*/  IMAD R58, R56, UR7, RZ ;  /* 0x00000007383a7c24 */ /* 0x000fe2000f8e02ff */
[----:B------:R-:W-:-:S03]  /*dc60*/  SEL R48, R79, R48, !P6 ;  /* 0x000000304f307207 */ /* 0x000fc60007000000 */
[----:B------:R-:W-:Y:S02]  /*dc70*/  IMAD R56, R55, UR7, RZ ;  /* 0x0000000737387c24 */ /* 0x000fe4000f8e02ff */
[----:B------:R-:W-:Y:S01]  /*dc80*/  IMAD R55, R53, UR7, RZ ;  /* 0x0000000735377c24 */ /* 0x000fe2000f8e02ff */
[C---:B------:R-:W-:Y:S01]  /*dc90*/  SEL R46, R79.reuse, R46, !P6 ;  /* 0x0000002e4f2e7207 */ /* 0x040fe20007000000 */
[----:B------:R-:W-:Y:S01]  /*dca0*/  IMAD R53, R52, UR7, RZ ;  /* 0x0000000734357c24 */ /* 0x000fe2000f8e02ff */
[----:B------:R-:W-:Y:S01]  /*dcb0*/  SEL R45, R79, R45, !P6 ;  /* 0x0000002d4f2d7207 */ /* 0x000fe20007000000 */
[----:B------:R-:W-:Y:S01]  /*dcc0*/  IMAD R52, R51, UR7, RZ ;  /* 0x0000000733347c24 */ /* 0x000fe2000f8e02ff */
[C---:B------:R-:W-:Y:S01]  /*dcd0*/  SEL R44, R79.reuse, R44, !P6 ;  /* 0x0000002c4f2c7207 */ /* 0x040fe20007000000 */
[----:B------:R-:W-:Y:S01]  /*dce0*/  IMAD R51, R48, UR7, RZ ;  /* 0x0000000730337c24 */ /* 0x000fe2000f8e02ff */
[----:B------:R-:W-:Y:S01]  /*dcf0*/  SEL R43, R79, R43, !P6 ;  /* 0x0000002b4f2b7207 */ /* 0x000fe20007000000 */
[----:B------:R-:W-:-:S02]  /*dd00*/  IMAD R48, R46, UR7, RZ ;  /* 0x000000072e307c24 */ /* 0x000fc4000f8e02ff */
[----:B------:R-:W-:Y:S01]  /*dd10*/  IMAD R46, R45, UR7, RZ ;  /* 0x000000072d2e7c24 */ /* 0x000fe2000f8e02ff */
[----:B------:R-:W-:Y:S01]  /*dd20*/  SEL R7, R79, R41, !P6 ;  /* 0x000000294f077207 */ /* 0x000fe20007000000 */
[----:B------:R-:W-:Y:S02]  /*dd30*/  IMAD R45, R44, UR7, RZ ;  /* 0x000000072c2d7c24 */ /* 0x000fe4000f8e02ff */
[----:B------:R-:W-:Y:S01]  /*dd40*/  IMAD R44, R43, UR9, RZ ;  /* 0x000000092b2c7c24 */ /* 0x000fe2000f8e02ff */
[C---:B------:R-:W-:Y:S01]  /*dd50*/  SEL R32, R79.reuse, R32, !P6 ;  /* 0x000000204f207207 */ /* 0x040fe20007000000 */
[----:B------:R-:W-:Y:S02]  /*dd60*/  IMAD R43, R34, UR10, RZ ;  /* 0x0000000a222b7c24 */ /* 0x000fe4000f8e02ff */
[----:B------:R-:W-:Y:S01]  /*dd70*/  IMAD.MOV.U32 R73, RZ, RZ, R10 ;  /* 0x000000ffff497224 */ /* 0x000fe200078e000a */
[----:B------:R-:W-:Y:S01]  /*dd80*/  SEL R15, R79, R15, !P6 ;  /* 0x0000000f4f0f7207 */ /* 0x000fe20007000000 */
[----:B------:R-:W-:Y:S01]  /*dd90*/  IMAD R34, R7, UR12, RZ ;  /* 0x0000000c07227c24 */ /* 0x000fe2000f8e02ff */
[C---:B------:R-:W-:Y:S01]  /*dda0*/  SEL R49, R79.reuse, R49, !P6 ;  /* 0x000000314f317207 */ /* 0x040fe20007000000 */
[----:B------:R-:W-:Y:S01]  /*ddb0*/  IMAD R7, R88, UR13, RZ ;  /* 0x0000000d58077c24 */ /* 0x000fe2000f8e02ff */
[----:B------:R-:W-:Y:S01]  /*ddc0*/  STL [R1+0x15c4], R72 ;  /* 0x0015c44801007387 */ /* 0x000fe20000100800 */
[----:B------:R-:W-:Y:S01]  /*ddd0*/  IMAD.WIDE R88, R68, 0x2, R64 ;  /* 0x0000000244587825 */ /* 0x000fe200078e0240 */
[C---:B------:R-:W-:Y:S01]  /*dde0*/  SEL R41, R79.reuse, R73, !P6 ;  /* 0x000000494f297207 */ /* 0x040fe20007000000 */
[----:B------:R-:W2:Y:S03]  /*ddf0*/  LDCU UR9, c[0x0][0x3b0] ;  /* 0x00007600ff0977ac */ /* 0x000ea60008000800 */
[----:B------:R-:W3:Y:S01]  /*de00*/  @!P3 LDG.E.U16 R67, desc[UR20][R88.64] ;  /* 0x000000145843b981 */ /* 0x000ee2000c1e1500 */
[----:B------:R-:W-:Y:S01]  /*de10*/  IMAD R32, R32, UR7, RZ ;  /* 0x0000000720207c24 */ /* 0x000fe2000f8e02ff */
[----:B------:R-:W-:Y:S01]  /*de20*/  SEL R33, R79, R33, !P6 ;  /* 0x000000214f217207 */ /* 0x000fe20007000000 */
[----:B------:R-:W-:Y:S01]  /*de30*/  IMAD R49, R49, UR7, RZ ;  /* 0x0000000731317c24 */ /* 0x000fe2000f8e02ff */
[----:B------:R-:W-:Y:S01]  /*de40*/  STL [R1+0x12c8], R84 ;  /* 0x0012c85401007387 */ /* 0x000fe20000100800 */
[----:B------:R-:W-:-:S02]  /*de50*/  SEL R17, R79, R17, !P6 ;  /* 0x000000114f117207 */ /* 0x000fc40007000000 */
[----:B------:R-:W-:Y:S01]  /*de60*/  SEL R24, R79, R71, !P6 ;  /* 0x000000474f187207 */ /* 0x000fe20007000000 */
[----:B------:R-:W-:Y:S01]  /*de70*/  STL [R1+0x1620], R84 ;  /* 0x0016205401007387 */ /* 0x000fe20000100800 */
[----:B------:R-:W-:Y:S01]  /*de80*/  IMAD R13, R13, UR16, RZ ;  /* 0x000000100d0d7c24 */ /* 0x000fe2000f8e02ff */
[C---:B------:R-:W-:Y:S01]  /*de90*/  LEA R73, P3, R60.reuse, R92, 0x1 ;  /* 0x0000005c3c497211 */ /* 0x040fe200078608ff */
[----:B------:R-:W-:Y:S01]  /*dea0*/  IMAD R33, R33, UR7, RZ ;  /* 0x0000000721217c24 */ /* 0x000fe2000f8e02ff */
[----:B------:R-:W-:Y:S01]  /*deb0*/  STL [R1+0x163c], R84 ;  /* 0x00163c5401007387 */ /* 0x000fe20000100800 */
[----:B------:R-:W-:Y:S01]  /*dec0*/  IMAD R17, R17, UR11, RZ ;  /* 0x0000000b11117c24 */ /* 0x000fe2000f8e02ff */
[----:B------:R-:W-:Y:S01]  /*ded0*/  LEA.HI.X.SX32 R60, R60, R93, 0x1, P3 ;  /* 0x0000005d3c3c7211 */ /* 0x000fe200018f0eff */
[----:B------:R-:W-:Y:S01]  /*dee0*/  IMAD R41, R41, UR17, RZ ;  /* 0x0000001129297c24 */ /* 0x000fe2000f8e02ff */
[----:B------:R-:W-:Y:S01]  /*def0*/  STL [R1+0x12bc], R85 ;  /* 0x0012bc5501007387 */ /* 0x000fe20000100800 */
[C---:B------:R-:W-:Y:S01]  /*df00*/  SEL R35, R79.reuse, R35, !P6 ;  /* 0x000000234f237207 */ /* 0x040fe20007000000 */
[----:B------:R-:W-:Y:S01]  /*df10*/  IMAD R24, R24, UR18, RZ ;  /* 0x0000001218187c24 */ /* 0x000fe2000f8e02ff */
[C---:B------:R-:W-:Y:S01]  /*df20*/  SEL R18, R79.reuse, R18, !P6 ;  /* 0x000000124f127207 */ /* 0x040fe20007000000 */
[----:B------:R-:W-:Y:S01]  /*df30*/  STL [R1+0x15f0], R85 ;  /* 0x0015f05501007387 */ /* 0x000fe20000100800 */
[----:B------:R-:W-:Y:S01]  /*df40*/  SEL R27, R79, R69, !P6 ;  /* 0x000000454f1b7207 */ /* 0x000fe20007000000 */
[----:B------:R-:W-:Y:S01]  /*df50*/  IMAD R35, R35, UR23, RZ ;  /* 0x0000001723237c24 */ /* 0x000fe2000f8e02ff */
[C---:B------:R-:W-:Y:S01]  /*df60*/  SEL R39, R79.reuse, R39, !P6 ;  /* 0x000000274f277207 */ /* 0x040fe20007000000 */
[----:B------:R4:W-:Y:S01]  /*df70*/  STL [R1+0x15d4], R61 ;  /* 0x0015d43d01007387 */ /* 0x0009e20000100800 */
[----:B------:R-:W-:Y:S01]  /*df80*/  IMAD R18, R18, UR22, RZ ;  /* 0x0000001612127c24 */ /* 0x000fe2000f8e02ff */
[----:B------:R-:W-:Y:S01]  /*df90*/  SEL R36, R79, R36, !P6 ;  /* 0x000000244f247207 */ /* 0x000fe20007000000 */
[----:B------:R-:W-:Y:S01]  /*dfa0*/  IMAD R27, R27, UR25, RZ ;  /* 0x000000191b1b7c24 */ /* 0x000fe2000f8e02ff */
[----:B------:R-:W-:Y:S01]  /*dfb0*/  STL.64 [R1+0x12c0], R86 ;  /* 0x0012c05601007387 */ /* 0x000fe20000100a00 */
[----:B------:R-:W-:Y:S01]  /*dfc0*/  IMAD R26, R26, UR24, RZ ;  /* 0x000000181a1a7c24 */ /* 0x000fe2000f8e02ff */
[----:B------:R-:W-:Y:S01]  /*dfd0*/  SEL R30, R79, R30, !P6 ;  /* 0x0000001e4f1e7207 */ /* 0x000fe20007000000 */
[----:B------:R-:W-:Y:S01]  /*dfe0*/  IMAD R31, R31, UR26, RZ ;  /* 0x0000001a1f1f7c24 */ /* 0x000fe2000f8e02ff */
[----:B------:R-:W2:Y:S01]  /*dff0*/  LDL.LU R16, [R1+0x1658] ;  /* 0x0016580001107983 */ /* 0x000ea20000300800 */
[----:B------:R-:W-:Y:S01]  /*e000*/  SEL R19, R79, R19, !P6 ;  /* 0x000000134f137207 */ /* 0x000fe20007000000 */
[----:B------:R-:W-:Y:S01]  /*e010*/  IMAD R29, R29, UR28, RZ ;  /* 0x0000001c1d1d7c24 */ /* 0x000fe2000f8e02ff */
[----:B----4-:R-:W-:Y:S01]  /*e020*/  LEA R61, P3, R49, R92, 0x1 ;  /* 0x0000005c313d7211 */ /* 0x010fe200078608ff */
[----:B------:R-:W4:Y:S01]  /*e030*/  LDL.LU R50, [R1+0x1654] ;  /* 0x0016540001327983 */ /* 0x000f220000300800 */
[----:B------:R-:W-:Y:S01]  /*e040*/  IMAD R39, R39, UR27, RZ ;  /* 0x0000001b27277c24 */ /* 0x000fe2000f8e02ff */
[C---:B------:R-:W-:Y:S01]  /*e050*/  SEL R23, R79.reuse, R23, !P6 ;  /* 0x000000174f177207 */ /* 0x040fe20007000000 */
[----:B------:R-:W-:Y:S01]  /*e060*/  IMAD R36, R36, UR29, RZ ;  /* 0x0000001d24247c24 */ /* 0x000fe2000f8e02ff */
[----:B------:R-:W-:Y:S01]  /*e070*/  STL.64 [R1+0x12d0], R64 ;  /* 0x0012d04001007387 */ /* 0x000fe20000100a00 */
[----:B------:R-:W-:Y:S01]  /*e080*/  IMAD R30, R30, UR31, RZ ;  /* 0x0000001f1e1e7c24 */ /* 0x000fe2000f8e02ff */
[----:B------:R-:W-:Y:S01]  /*e090*/  SEL R20, R79, R20, !P6 ;  /* 0x000000144f147207 */ /* 0x000fe20007000000 */
[----:B------:R-:W-:Y:S01]  /*e0a0*/  IMAD R19, R19, UR30, RZ ;  /* 0x0000001e13137c24 */ /* 0x000fe2000f8e02ff */
[----:B------:R-:W-:Y:S01]  /*e0b0*/  STL [R1+0x12f0], R62 ;  /* 0x0012f03e01007387 */ /* 0x000fe20000100800 */
[----:B------:R-:W-:Y:S01]  /*e0c0*/  IMAD R23, R23, UR33, RZ ;  /* 0x0000002117177c24 */ /* 0x000fe2000f8e02ff */
[C---:B------:R-:W-:Y:S01]  /*e0d0*/  SEL R5, R79.reuse, R5, !P6 ;  /* 0x000000054f057207 */ /* 0x040fe20007000000 */
[----:B------:R-:W-:Y:S01]  /*e0e0*/  IMAD R20, R20, UR34, RZ ;  /* 0x0000002214147c24 */ /* 0x000fe2000f8e02ff */
[----:B------:R-:W-:Y:S01]  /*e0f0*/  STL [R1+0x12d8], R63 ;  /* 0x0012d83f01007387 */ /* 0x000fe20000100800 */
[----:B------:R-:W-:Y:S01]  /*e100*/  SEL R8, R79, R8, !P6 ;  /* 0x000000084f087207 */ /* 0x000fe20007000000 */
[----:B------:R-:W-:Y:S01]  /*e110*/  IMAD R3, R3, UR36, RZ ;  /* 0x0000002403037c24 */ /* 0x000fe2000f8e02ff */
[----:B------:R-:W-:Y:S01]  /*e120*/  SEL R4, R79, R4, !P6 ;  /* 0x000000044f047207 */ /* 0x000fe20007000000 */
[----:B------:R-:W-:Y:S01]  /*e130*/  STL.64 [R1+0x12e0], R88 ;  /* 0x0012e05801007387 */ /* 0x000fe20000100a00 */
[----:B------:R-:W-:Y:S01]  /*e140*/  IMAD R5, R5, UR37, RZ ;  /* 0x0000002505057c24 */ /* 0x000fe2000f8e02ff */
[----:B------:R-:W-:Y:S01]  /*e150*/  IADD3 R38, PT, PT, R57, 0x47, RZ ;  /* 0x0000004739267810 */ /* 0x000fe20007ffe0ff */
[----:B------:R-:W-:Y:S01]  /*e160*/  IMAD R8, R8, UR38, RZ ;  /* 0x0000002608087c24 */ /* 0x000fe2000f8e02ff */
[----:B------:R-:W-:Y:S01]  /*e170*/  STL.64 [R1+0x12e8], R90 ;  /* 0x0012e85a01007387 */ /* 0x000fe20000100a00 */
[----:B------:R-:W-:Y:S01]  /*e180*/  IMAD R6, R6, UR41, RZ ;  /* 0x0000002906067c24 */ /* 0x000fe2000f8e02ff */
[C---:B------:R-:W-:Y:S01]  /*e190*/  SEL R22, R79.reuse, R22, !P6 ;  /* 0x000000164f167207 */ /* 0x040fe20007000000 */
[----:B------:R-:W-:Y:S01]  /*e1a0*/  IMAD R4, R4, UR40, RZ ;  /* 0x0000002804047c24 */ /* 0x000fe2000f8e02ff */
[----:B------:R0:W-:Y:S01]  /*e1b0*/  STL [R1+0x930], R40 ;  /* 0x0009302801007387 */ /* 0x0001e20000100800 */
[----:B------:R-:W-:Y:S01]  /*e1c0*/  IMAD R12, R12, UR43, RZ ;  /* 0x0000002b0c0c7c24 */ /* 0x000fe2000f8e02ff */
[----:B------:R-:W-:-:S02]  /*e1d0*/  SEL R14, R79, R14, !P6 ;  /* 0x0000000e4f0e7207 */ /* 0x000fc40007000000 */
[----:B------:R-:W-:Y:S01]  /*e1e0*/  SEL R9, R79, R9, !P6 ;  /* 0x000000094f097207 */ /* 0x000fe20007000000 */
[----:B------:R-:W-:Y:S01]  /*e1f0*/  STL [R1+0xba4], R73 ;  /* 0x000ba44901007387 */ /* 0x000fe20000100800 */
[----:B------:R-:W-:Y:S01]  /*e200*/  VIADD R10, R57, 0x49 ;  /* 0x00000049390a7836 */ /* 0x000fe20000000000 */
[----:B------:R-:W-:Y:S01]  /*e210*/  SEL R11, R79, R11, !P6 ;  /* 0x0000000b4f0b7207 */ /* 0x000fe20007000000 */
[----:B------:R-:W1:Y:S01]  /*e220*/  LDCU UR7, c[0x0][0x3b0] ;  /* 0x00007600ff0777ac */ /* 0x000e620008000800 */
[----:B0-----:R-:W-:Y:S01]  /*e230*/  IMAD R40, R15, UR19, RZ ;  /* 0x000000130f287c24 */ /* 0x001fe2000f8e02ff */
[-C--:B------:R-:W-:Y:S01]  /*e240*/  LEA R15, P5, R32, R92.reuse, 0x1 ;  /* 0x0000005c200f7211 */ /* 0x080fe200078a08ff */
[----:B------:R-:W-:Y:S01]  /*e250*/  IMAD R14, R14, UR47, RZ ;  /* 0x0000002f0e0e7c24 */ /* 0x000fe2000f8e02ff */
[----:B------:R-:W-:Y:S01]  /*e260*/  PRMT R63, RZ, 0x7610, R63 ;  /* 0x00007610ff3f7816 */ /* 0x000fe2000000003f */
[----:B------:R-:W-:Y:S01]  /*e270*/  IMAD R9, R9, UR48, RZ ;  /* 0x0000003009097c24 */ /* 0x000fe2000f8e02ff */
[----:B------:R-:W0:Y:S01]  /*e280*/  LDCU UR10, c[0x0][0x3b0] ;  /* 0x00007600ff0a77ac */ /* 0x000e220008000800 */
[----:B------:R-:W-:Y:S01]  /*e290*/  STL [R1+0xbac], R15 ;  /* 0x000bac0f01007387 */ /* 0x000fe20000100800 */
[----:B------:R-:W-:Y:S01]  /*e2a0*/  IMAD R64, R11, UR15, RZ ;  /* 0x0000000f0b407c24 */ /* 0x000fe2000f8e02ff */
[----:B------:R-:W0:Y:S02]  /*e2b0*/  LDCU UR11, c[0x0][0x3b0] ;  /* 0x00007600ff0b77ac */ /* 0x000e240008000800 */
[----:B------:R1:W-:Y:S01]  /*e2c0*/  STL [R1+0xba0], R60 ;  /* 0x000ba03c01007387 */ /* 0x0003e20000100800 */
[----:B------:R-:W0:Y:S03]  /*e2d0*/  LDCU UR41, c[0x0][0x3b0] ;  /* 0x00007600ff2977ac */ /* 0x000e260008000800 */
[----:B------:R-:W-:Y:S01]  /*e2e0*/  STL [R1+0xbb4], R61 ;  /* 0x000bb43d01007387 */ /* 0x000fe20000100800 */
[----:B------:R-:W0:Y:S01]  /*e2f0*/  LDCU UR48, c[0x0][0x3b0] ;  /* 0x00007600ff3077ac */ /* 0x000e220008000800 */
[----:B-1----:R-:W-:Y:S01]  /*e300*/  LEA.HI.X.SX32 R60, R32, R93, 0x1, P5 ;  /* 0x0000005d203c7211 */ /* 0x002fe200028f0eff */
[----:B------:R-:W1:Y:S01]  /*e310*/  LDCU UR34, c[0x0][0x3b0] ;  /* 0x00007600ff2277ac */ /* 0x000e620008000800 */
[----:B------:R-:W-:-:S03]  /*e320*/  LEA R32, P5, R59, R92, 0x1 ;  /* 0x0000005c3b207211 */ /* 0x000fc600078a08ff */
[----:B------:R0:W-:Y:S01]  /*e330*/  STL [R1+0xba8], R60 ;  /* 0x000ba83c01007387 */ /* 0x0001e20000100800 */
[----:B------:R-:W1:Y:S03]  /*e340*/  LDCU UR12, c[0x0][0x3b0] ;  /* 0x00007600ff0c77ac */ /* 0x000e660008000800 */
[----:B------:R-:W-:Y:S01]  /*e350*/  STL [R1+0xbbc], R32 ;  /* 0x000bbc2001007387 */ /* 0x000fe20000100800 */
[----:B------:R-:W1:Y:S01]  /*e360*/  LDCU UR13, c[0x0][0x3b0] ;  /* 0x00007600ff0d77ac */ /* 0x000e620008000800 */
[----:B------:R-:W1:Y:S01]  /*e370*/  LDCU UR15, c[0x0][0x3b0] ;  /* 0x00007600ff0f77ac */ /* 0x000e620008000800 */
[-C--:B0-----:R-:W-:Y:S02]  /*e380*/  LEA.HI.X.SX32 R60, R49, R93.reuse, 0x1, P3 ;  /* 0x0000005d313c7211 */ /* 0x081fe400018f0eff */
[-C--:B------:R-:W-:Y:S01]  /*e390*/  LEA R49, P3, R58, R92.reuse, 0x1 ;  /* 0x0000005c3a317211 */ /* 0x080fe200078608ff */
[----:B------:R-:W0:Y:S02]  /*e3a0*/  LDCU UR16, c[0x0][0x3b0] ;  /* 0x00007600ff1077ac */ /* 0x000e240008000800 */
[----:B------:R1:W-:Y:S01]  /*e3b0*/  STL [R1+0xbb0], R60 ;  /* 0x000bb03c01007387 */ /* 0x0003e20000100800 */
[----:B------:R-:W0:Y:S01]  /*e3c0*/  LDCU UR17, c[0x0][0x3b0] ;  /* 0x00007600ff1177ac */ /* 0x000e220008000800 */
[----:B------:R-:W0:Y:S01]  /*e3d0*/  LDCU UR18, c[0x0][0x3b0] ;  /* 0x00007600ff1277ac */ /* 0x000e220008000800 */
[----:B-1----:R-:W-:Y:S01]  /*e3e0*/  LEA.HI.X.SX32 R60, R59, R93, 0x1, P5 ;  /* 0x0000005d3b3c7211 */ /* 0x002fe200028f0eff */
[----:B------:R-:W1:Y:S01]  /*e3f0*/  LDCU UR19, c[0x0][0x3b0] ;  /* 0x00007600ff1377ac */ /* 0x000e620008000800 */
[----:B------:R-:W-:-:S03]  /*e400*/  LEA R59, P5, R33, R92, 0x1 ;  /* 0x0000005c213b7211 */ /* 0x000fc600078a08ff */
[----:B------:R-:W-:Y:S01]  /*e410*/  STL [R1+0xbb8], R60 ;  /* 0x000bb83c01007387 */ /* 0x000fe20000100800 */
[----:B------:R-:W0:Y:S03]  /*e420*/  LDCU UR22, c[0x0][0x3b0] ;  /* 0x00007600ff1677ac */ /* 0x000e260008000800 */
[----:B------:R-:W-:Y:S01]  /*e430*/  STL [R1+0xbc4], R49 ;  /* 0x000bc43101007387 */ /* 0x000fe20000100800 */
[----:B------:R-:W0:Y:S03]  /*e440*/  LDCU UR23, c[0x0][0x3b0] ;  /* 0x00007600ff1777ac */ /* 0x000e260008000800 */
[----:B------:R1:W-:Y:S01]  /*e450*/  STL [R1+0xbcc], R59 ;  /* 0x000bcc3b01007387 */ /* 0x0003e20000100800 */
[----:B------:R-:W0:Y:S01]  /*e460*/  LDCU UR24, c[0x0][0x3b0] ;  /* 0x00007600ff1877ac */ /* 0x000e220008000800 */
[----:B------:R-:W0:Y:S01]  /*e470*/  LDCU UR26, c[0x0][0x3b0] ;  /* 0x00007600ff1a77ac */ /* 0x000e220008000800 */
[----:B------:R-:W0:Y:S01]  /*e480*/  LDCU UR25, c[0x0][0x3b0] ;  /* 0x00007600ff1977ac */ /* 0x000e220008000800 */
[----:B-1----:R-:W-:-:S02]  /*e490*/  LEA.HI.X.SX32 R59, R58, R93, 0x1, P3 ;  /* 0x0000005d3a3b7211 */ /* 0x002fc400018f0eff */
[CC--:B------:R-:W-:Y:S01]  /*e4a0*/  LEA R84, P3, R56.reuse, R92.reuse, 0x1 ;  /* 0x0000005c38547211 */ /* 0x0c0fe200078608ff */
[----:B------:R-:W1:Y:S01]  /*e4b0*/  LDCU UR27, c[0x0][0x3b0] ;  /* 0x00007600ff1b77ac */ /* 0x000e620008000800 */
[-C--:B------:R-:W-:Y:S02]  /*e4c0*/  LEA.HI.X.SX32 R58, R33, R93.reuse, 0x1, P5 ;  /* 0x0000005d213a7211 */ /* 0x080fe400028f0eff */
[-C--:B------:R-:W-:Y:S01]  /*e4d0*/  LEA R33, P5, R55, R92.reuse, 0x1 ;  /* 0x0000005c37217211 */ /* 0x080fe200078a08ff */
[----:B------:R-:W0:Y:S01]  /*e4e0*/  LDCU UR29, c[0x0][0x3b0] ;  /* 0x00007600ff1d77ac */ /* 0x000e220008000800 */
[----:B------:R-:W-:Y:S01]  /*e4f0*/  LEA.HI.X.SX32 R56, R56, R93, 0x1, P3 ;  /* 0x0000005d38387211 */ /* 0x000fe200018f0eff */
        /* <DEDUP_REMOVED lines=10> */
[----:B---3--:R-:W-:Y:S04]  /*e5a0*/  STL [R1+0x920], R67 ;  /* 0x0009204301007387 */ /* 0x008fe80000100800 */
[----:B------:R-:W-:Y:S04]  /*e5b0*/  STL [R1+0xbc0], R59 ;  /* 0x000bc03b01007387 */ /* 0x000fe80000100800 */
[----:B------:R3:W-:Y:S04]  /*e5c0*/  STL [R1+0xbc8], R58 ;  /* 0x000bc83a01007387 */ /* 0x0007e80000100800 */
[----:B------:R-:W-:Y:S04]  /*e5d0*/  STL [R1+0xbd4], R84 ;  /* 0x000bd45401007387 */ /* 0x000fe80000100800 */
[----:B------:R-:W-:Y:S01]  /*e5e0*/  STL [R1+0xbdc], R33 ;  /* 0x000bdc2101007387 */ /* 0x000fe20000100800 */
[----:B---3--:R-:W-:-:S03]  /*e5f0*/  LEA R58, P3, R53, R92, 0x1 ;  /* 0x0000005c353a7211 */ /* 0x008fc600078608ff */
[----:B------:R3:W-:Y:S04]  /*e600*/  STL [R1+0xbd0], R56 ;  /* 0x000bd03801007387 */ /* 0x0007e80000100800 */
[----:B------:R-:W-:Y:S01]  /*e610*/  STL [R1+0xbe4], R58 ;  /* 0x000be43a01007387 */ /* 0x000fe20000100800 */
[----:B---3--:R-:W-:Y:S02]  /*e620*/  LEA.HI.X.SX32 R56, R55, R93, 0x1, P5 ;  /* 0x0000005d37387211 */ /* 0x008fe400028f0eff */
[----:B------:R-:W-:-:S03]  /*e630*/  LEA R55, P5, R52, R92, 0x1 ;  /* 0x0000005c34377211 */ /* 0x000fc600078a08ff */
[----:B------:R3:W-:Y:S04]  /*e640*/  STL [R1+0xbd8], R56 ;  /* 0x000bd83801007387 */ /* 0x0007e80000100800 */
[----:B------:R0:W-:Y:S01]  /*e650*/  STL [R1+0xbec], R55 ;  /* 0x000bec3701007387 */ /* 0x0001e20000100800 */
[-C--:B---3--:R-:W-:Y:S02]  /*e660*/  LEA.HI.X.SX32 R56, R53, R93.reuse, 0x1, P3 ;  /* 0x0000005d35387211 */ /* 0x088fe400018f0eff */
[-C--:B------:R-:W-:Y:S02]  /*e670*/  LEA.HI.X.SX32 R53, R52, R93.reuse, 0x1, P5 ;  /* 0x0000005d34357211 */ /* 0x080fe400028f0eff */
[CC--:B0-----:R-:W-:Y:S02]  /*e680*/  LEA R55, P3, R51.reuse, R92.reuse, 0x1 ;  /* 0x0000005c33377211 */ /* 0x0c1fe400078608ff */
[----:B------:R-:W-:Y:S01]  /*e690*/  LEA R52, P5, R48, R92, 0x1 ;  /* 0x0000005c30347211 */ /* 0x000fe200078a08ff */
[----:B------:R-:W-:Y:S01]  /*e6a0*/  STL [R1+0xbe0], R56 ;  /* 0x000be03801007387 */ /* 0x000fe20000100800 */
[----:B------:R-:W-:-:S03]  /*e6b0*/  LEA.HI.X.SX32 R51, R51, R93, 0x1, P3 ;  /* 0x0000005d33337211 */ /* 0x000fc600018f0eff */
[----:B------:R-:W-:Y:S01]  /*e6c0*/  STL [R1+0xbf4], R55 ;  /* 0x000bf43701007387 */ /* 0x000fe20000100800 */
[----:B------:R-:W-:-:S03]  /*e6d0*/  LEA.HI.X.SX32 R48, R48, R93, 0x1, P5 ;  /* 0x0000005d30307211 */ /* 0x000fc600028f0eff */
[----:B------:R-:W-:Y:S04]  /*e6e0*/  STL [R1+0xbe8], R53 ;  /* 0x000be83501007387 */ /* 0x000fe80000100800 */
[----:B------:R0:W-:Y:S04]  /*e6f0*/  STL [R1+0xbfc], R52 ;  /* 0x000bfc3401007387 */ /* 0x0001e80000100800 */
[----:B------:R3:W-:Y:S01]  /*e700*/  STL [R1+0xbf0], R51 ;  /* 0x000bf03301007387 */ /* 0x0007e20000100800 */
[-C--:B0-----:R-:W-:Y:S02]  /*e710*/  LEA R52, P3, R46, R92.reuse, 0x1 ;  /* 0x0000005c2e347211 */ /* 0x081fe400078608ff */
[----:B---3--:R-:W-:-:S03]  /*e720*/  LEA R51, P5, R45, R92, 0x1 ;  /* 0x0000005c2d337211 */ /* 0x008fc600078a08ff */
[----:B------:R-:W-:Y:S04]  /*e730*/  STL [R1+0xc04], R52 ;  /* 0x000c043401007387 */ /* 0x000fe80000100800 */
[----:B------:R0:W-:Y:S01]  /*e740*/  STL [R1+0xbf8], R48 ;  /* 0x000bf83001007387 */ /* 0x0001e20000100800 */
[-C--:B------:R-:W-:Y:S02]  /*e750*/  LEA.HI.X.SX32 R45, R45, R93.reuse, 0x1, P5 ;  /* 0x0000005d2d2d7211 */ /* 0x080fe400028f0eff */
[-C--:B------:R-:W-:Y:S01]  /*e760*/  LEA R85, P5, R43, R92.reuse, 0x1 ;  /* 0x0000005c2b557211 */ /* 0x080fe200078a08ff */
[----:B------:R-:W-:Y:S01]  /*e770*/  STL [R1+0xc0c], R51 ;  /* 0x000c0c3301007387 */ /* 0x000fe20000100800 */
[----:B0-----:R-:W-:Y:S02]  /*e780*/  LEA.HI.X.SX32 R48, R46, R93, 0x1, P3 ;  /* 0x0000005d2e307211 */ /* 0x001fe400018f0eff */
[----:B------:R-:W-:-:S03]  /*e790*/  LEA R46, P3, R44, R92, 0x1 ;  /* 0x0000005c2c2e7211 */ /* 0x000fc600078608ff */
[----:B------:R-:W-:Y:S01]  /*e7a0*/  STL [R1+0xc00], R48 ;  /* 0x000c003001007387 */ /* 0x000fe20000100800 */
[----:B------:R-:W-:-:S03]  /*e7b0*/  LEA.HI.X.SX32 R44, R44, R93, 0x1, P3 ;  /* 0x0000005d2c2c7211 */ /* 0x000fc600018f0eff */
[----:B------:R-:W-:Y:S04]  /*e7c0*/  STL [R1+0xc14], R46 ;  /* 0x000c142e01007387 */ /* 0x000fe80000100800 */
[----:B------:R-:W-:Y:S04]  /*e7d0*/  STL [R1+0xc08], R45 ;  /* 0x000c082d01007387 */ /* 0x000fe80000100800 */
[----:B------:R-:W-:Y:S01]  /*e7e0*/  STL [R1+0xc1c], R85 ;  /* 0x000c1c5501007387 */ /* 0x000fe20000100800 */
[----:B------:R-:W-:-:S03]  /*e7f0*/  LEA R71, P3, R17, R92, 0x1 ;  /* 0x0000005c11477211 */ /* 0x000fc600078608ff */
[----:B------:R0:W-:Y:S02]  /*e800*/  STL [R1+0xc10], R44 ;  /* 0x000c102c01007387 */ /* 0x0001e40000100800 */
[----:B0-----:R-:W-:Y:S02]  /*e810*/  LEA.HI.X.SX32 R44, R43, R93, 0x1, P5 ;  /* 0x0000005d2b2c7211 */ /* 0x001fe400028f0eff */
[----:B------:R-:W-:-:S03]  /*e820*/  LEA R43, P5, R34, R92, 0x1 ;  /* 0x0000005c222b7211 */ /* 0x000fc600078a08ff */
[----:B------:R0:W-:Y:S04]  /*e830*/  STL [R1+0xc18], R44 ;  /* 0x000c182c01007387 */ /* 0x0001e80000100800 */
[----:B------:R-:W-:Y:S01]  /*e840*/  STL [R1+0xc24], R71 ;  /* 0x000c244701007387 */ /* 0x000fe20000100800 */
[-C--:B0-----:R-:W-:Y:S02]  /*e850*/  LEA.HI.X.SX32 R44, R17, R93.reuse, 0x1, P3 ;  /* 0x0000005d112c7211 */ /* 0x081fe400018f0eff */
[C---:B------:R-:W-:Y:S01]  /*e860*/  LEA R17, P3, R7.reuse, R92, 0x1 ;  /* 0x0000005c07117211 */ /* 0x040fe200078608ff */
[----:B------:R0:W-:Y:S03]  /*e870*/  STL [R1+0xc2c], R43 ;  /* 0x000c2c2b01007387 */ /* 0x0001e60000100800 */
[----:B------:R-:W-:-:S02]  /*e880*/  LEA.HI.X.SX32 R61, R7, R93, 0x1, P3 ;  /* 0x0000005d073d7211 */ /* 0x000fc400018f0eff */
[-C--:B------:R-:W-:Y:S02]  /*e890*/  LEA R7, P3, R41, R92.reuse, 0x1 ;  /* 0x0000005c29077211 */ /* 0x080fe400078608ff */
[-C--:B0-----:R-:W-:Y:S02]  /*e8a0*/  LEA.HI.X.SX32 R43, R34, R93.reuse, 0x1, P5 ;  /* 0x0000005d222b7211 */ /* 0x081fe400028f0eff */
[-C--:B------:R-:W-:Y:S02]  /*e8b0*/  LEA R34, P5, R13, R92.reuse, 0x1 ;  /* 0x0000005c0d227211 */ /* 0x080fe400078a08ff */
[-C--:B------:R-:W-:Y:S02]  /*e8c0*/  LEA.HI.X.SX32 R51, R41, R93.reuse, 0x1, P3 ;  /* 0x0000005d29337211 */ /* 0x080fe400018f0eff */
[----:B------:R-:W-:Y:S02]  /*e8d0*/  LEA R83, P3, R40, R92, 0x1 ;  /* 0x0000005c28537211 */ /* 0x000fe400078608ff */
[----:B------:R-:W-:-:S02]  /*e8e0*/  LEA.HI.X.SX32 R72, R13, R93, 0x1, P5 ;  /* 0x0000005d0d487211 */ /* 0x000fc400028f0eff */
[-C--:B------:R-:W-:Y:S02]  /*e8f0*/  LEA R13, P5, R24, R92.reuse, 0x1 ;  /* 0x0000005c180d7211 */ /* 0x080fe400078a08ff */
[-C--:B------:R-:W-:Y:S02]  /*e900*/  LEA.HI.X.SX32 R67, R40, R93.reuse, 0x1, P3 ;  /* 0x0000005d28437211 */ /* 0x080fe400018f0eff */
[CC--:B------:R-:W-:Y:S02]  /*e910*/  LEA R68, P3, R35.reuse, R92.reuse, 0x1 ;  /* 0x0000005c23447211 */ /* 0x0c0fe400078608ff */
[-C--:B------:R-:W-:Y:S02]  /*e920*/  LEA.HI.X.SX32 R24, R24, R93.reuse, 0x1, P5 ;  /* 0x0000005d18187211 */ /* 0x080fe400028f0eff */
[----:B------:R-:W-:Y:S01]  /*e930*/  LEA R81, P5, R18, R92, 0x1 ;  /* 0x0000005c12517211 */ /* 0x000fe200078a08ff */
[----:B------:R-:W-:Y:S01]  /*e940*/  STL.64 [R1+0x1618], R70 ;  /* 0x0016184601007387 */ /* 0x000fe20000100a00 */
[----:B------:R-:W-:-:S02]  /*e950*/  LEA.HI.X.SX32 R80, R35, R93, 0x1, P3 ;  /* 0x0000005d23507211 */ /* 0x000fc400018f0eff */
[CC--:B------:R-:W-:Y:S01]  /*e960*/  LEA R35, P3, R27.reuse, R92.reuse, 0x1 ;  /* 0x0000005c1b237211 */ /* 0x0c0fe200078608ff */
[----:B------:R-:W-:Y:S01]  /*e970*/  STL [R1+0xc20], R44 ;  /* 0x000c202c01007387 */ /* 0x000fe20000100800 */
[-C--:B------:R-:W-:Y:S02]  /*e980*/  LEA.HI.X.SX32 R82, R18, R93.reuse, 0x1, P5 ;  /* 0x0000005d12527211 */ /* 0x080fe400028f0eff */
[----:B------:R-:W-:Y:S01]  /*e990*/  LEA R18, P5, R26, R92, 0x1 ;  /* 0x0000005c1a127211 */ /* 0x000fe200078a08ff */
[----:B------:R-:W-:Y:S01]  /*e9a0*/  STL [R1+0xc28], R43 ;  /* 0x000c282b01007387 */ /* 0x000fe20000100800 */
[----:B------:R-:W-:-:S03]  /*e9b0*/  LEA.HI.X.SX32 R27, R27, R93, 0x1, P3 ;  /* 0x0000005d1b1b7211 */ /* 0x000fc600018f0eff */
[----:B------:R-:W-:Y:S01]  /*e9c0*/  STL [R1+0xc34], R17 ;  /* 0x000c341101007387 */ /* 0x000fe20000100800 */
[----:B------:R-:W-:-:S03]  /*e9d0*/  LEA.HI.X.SX32 R26, R26, R93, 0x1, P5 ;  /* 0x0000005d1a1a7211 */ /* 0x000fc600028f0eff */
[----:B--2---:R0:W-:Y:S01]  /*e9e0*/  STL.64 [R1+0x1608], R16 ;  /* 0x0016081001007387 */ /* 0x0041e20000100a00 */
[----:B------:R-:W-:-:S03]  /*e9f0*/  LEA R52, P5, R31, R92, 0x1 ;  /* 0x0000005c1f347211 */ /* 0x000fc600078a08ff */
[----:B------:R-:W-:Y:S01]  /*ea00*/  STL [R1+0xc3c], R34 ;  /* 0x000c3c2201007387 */ /* 0x000fe20000100800 */
[-C--:B------:R-:W-:Y:S01]  /*ea10*/  LEA.HI.X.SX32 R74, R31, R93.reuse, 0x1, P5 ;  /* 0x0000005d1f4a7211 */ /* 0x080fe200028f0eff */
[----:B0-----:R-:W-:Y:S01]  /*ea20*/  IMAD R17, R28, UR35, RZ ;  /* 0x000000231c117c24 */ /* 0x001fe2000f8e02ff */
[-C--:B------:R-:W-:Y:S01]  /*ea30*/  LEA R28, P3, R39, R92.reuse, 0x1 ;  /* 0x0000005c271c7211 */ /* 0x080fe200078608ff */
[----:B------:R-:W-:Y:S01]  /*ea40*/  STL [R1+0xc30], R61 ;  /* 0x000c303d01007387 */ /* 0x000fe20000100800 */
[-C--:B------:R-:W-:Y:S01]  /*ea50*/  LEA R31, P5, R29, R92.reuse, 0x1 ;  /* 0x0000005c1d1f7211 */ /* 0x080fe200078a08ff */
[----:B------:R-:W-:Y:S01]  /*ea60*/  IMAD R16, R42, UR32, RZ ;  /* 0x000000202a107c24 */ /* 0x000fe2000f8e02ff */
[-C--:B------:R-:W-:Y:S01]  /*ea70*/  LEA.HI.X.SX32 R75, R39, R93.reuse, 0x1, P3 ;  /* 0x0000005d274b7211 */ /* 0x080fe200018f0eff */
[----:B------:R-:W-:Y:S01]  /*ea80*/  STL [R1+0xc44], R7 ;  /* 0x000c440701007387 */ /* 0x000fe20000100800 */
[CC--:B------:R-:W-:Y:S01]  /*ea90*/  LEA R43, P3, R36.reuse, R92.reuse, 0x1 ;  /* 0x0000005c242b7211 */ /* 0x0c0fe200078608ff */
[----:B------:R-:W-:Y:S01]  /*eaa0*/  VIADD R71, R57, 0x48 ;  /* 0x0000004839477836 */ /* 0x000fe20000000000 */
[-C--:B------:R-:W-:Y:S01]  /*eab0*/  LEA.HI.X.SX32 R29, R29, R93.reuse, 0x1, P5 ;  /* 0x0000005d1d1d7211 */ /* 0x080fe200028f0eff */
[----:B------:R-:W-:Y:S01]  /*eac0*/  STL [R1+0xc38], R72 ;  /* 0x000c384801007387 */ /* 0x000fe20000100800 */
[-C--:B------:R-:W-:Y:S01]  /*ead0*/  LEA.HI.X.SX32 R41, R36, R93.reuse, 0x1, P3 ;  /* 0x0000005d24297211 */ /* 0x080fe200018f0eff */
[----:B------:R-:W-:Y:S01]  /*eae0*/  IMAD.MOV.U32 R70, RZ, RZ, R76 ;  /* 0x000000ffff467224 */ /* 0x000fe200078e004c */
[CC--:B------:R-:W-:Y:S01]  /*eaf0*/  LEA R69, P3, R30.reuse, R92.reuse, 0x1 ;  /* 0x0000005c1e457211 */ /* 0x0c0fe200078608ff */
[----:B------:R-:W-:Y:S01]  /*eb00*/  STL [R1+0xc4c], R13 ;  /* 0x000c4c0d01007387 */ /* 0x000fe20000100800 */
[-C--:B------:R-:W-:Y:S01]  /*eb10*/  LEA R45, P5, R19, R92.reuse, 0x1 ;  /* 0x0000005c132d7211 */ /* 0x080fe200078a08ff */
[----:B------:R-:W0:Y:S02]  /*eb20*/  LDCU UR32, c[0x0][0x3b0] ;  /* 0x00007600ff2077ac */ /* 0x000e240008000800 */
[----:B------:R-:W-:Y:S01]  /*eb30*/  STL [R1+0xc40], R51 ;  /* 0x000c403301007387 */ /* 0x000fe20000100800 */
[----:B------:R-:W-:Y:S01]  /*eb40*/  LEA.HI.X.SX32 R46, R30, R93, 0x1, P3 ;  /* 0x0000005d1e2e7211 */ /* 0x000fe200018f0eff */
[----:B------:R-:W2:Y:S02]  /*eb50*/  LDCU UR35, c[0x0][0x3b0] ;  /* 0x00007600ff2377ac */ /* 0x000ea40008000800 */
[----:B----4-:R3:W-:Y:S01]  /*eb60*/  STL.64 [R1+0x1600], R50 ;  /* 0x0016003201007387 */ /* 0x0107e20000100a00 */
[----:B------:R-:W-:-:S03]  /*eb70*/  LEA R36, P3, R23, R92, 0x1 ;  /* 0x0000005c17247211 */ /* 0x000fc600078608ff */
[----:B------:R-:W-:Y:S01]  /*eb80*/  STL [R1+0xc54], R83 ;  /* 0x000c545301007387 */ /* 0x000fe20000100800 */
[----:B------:R-:W-:-:S03]  /*eb90*/  LEA.HI.X.SX32 R44, R19, R93, 0x1, P5 ;  /* 0x0000005d132c7211 */ /* 0x000fc600028f0eff */
[----:B------:R-:W-:Y:S01]  /*eba0*/  STL [R1+0xc48], R24 ;  /* 0x000c481801007387 */ /* 0x000fe20000100800 */
[----:B------:R-:W-:-:S03]  /*ebb0*/  LEA R19, P5, R16, R92, 0x1 ;  /* 0x0000005c10137211 */ /* 0x000fc600078a08ff */
[----:B------:R-:W-:Y:S04]  /*ebc0*/  STL [R1+0xc5c], R81 ;  /* 0x000c5c5101007387 */ /* 0x000fe80000100800 */
[----:B------:R-:W-:Y:S01]  /*ebd0*/  STL [R1+0xc50], R67 ;  /* 0x000c504301007387 */ /* 0x000fe20000100800 */
[----:B------:R-:W-:-:S03]  /*ebe0*/  LEA.HI.X.SX32 R58, R23, R93, 0x1, P3 ;  /* 0x0000005d173a7211 */ /* 0x000fc600018f0eff */
[----:B------:R-:W-:Y:S01]  /*ebf0*/  STL.64 [R1+0x15b8], R66 ;  /* 0x0015b84201007387 */ /* 0x000fe20000100a00 */
[----:B------:R-:W-:-:S03]  /*ec00*/  LEA R40, P3, R17, R92, 0x1 ;  /* 0x0000005c11287211 */ /* 0x000fc600078608ff */
[----:B------:R-:W-:Y:S01]  /*ec10*/  STL.64 [R1+0x15e8], R66 ;  /* 0x0015e84201007387 */ /* 0x000fe20000100a00 */
[----:B------:R-:W-:-:S03]  /*ec20*/  LEA.HI.X.SX32 R48, R16, R93, 0x1, P5 ;  /* 0x0000005d10307211 */ /* 0x000fc600028f0eff */
[----:B------:R-:W-:Y:S01]  /*ec30*/  STL [R1+0xc64], R68 ;  /* 0x000c644401007387 */ /* 0x000fe20000100800 */
[----:B------:R-:W-:-:S03]  /*ec40*/  LEA R53, P5, R20, R92, 0x1 ;  /* 0x0000005c14357211 */ /* 0x000fc600078a08ff */
[----:B------:R-:W-:Y:S04]  /*ec50*/  STL [R1+0xc58], R82 ;  /* 0x000c585201007387 */ /* 0x000fe80000100800 */
[----:B------:R-:W-:Y:S01]  /*ec60*/  STL.64 [R1+0x15c8], R82 ;  /* 0x0015c85201007387 */ /* 0x000fe20000100a00 */
[----:B------:R-:W-:-:S03]  /*ec70*/  LEA.HI.X.SX32 R55, R17, R93, 0x1, P3 ;  /* 0x0000005d11377211 */ /* 0x000fc600018f0eff */
[----:B------:R-:W-:Y:S01]  /*ec80*/  STL [R1+0xc6c], R18 ;  /* 0x000c6c1201007387 */ /* 0x000fe20000100800 */
[----:B------:R-:W-:Y:S01]  /*ec90*/  IMAD R16, R25, UR39, RZ ;  /* 0x0000002719107c24 */ /* 0x000fe2000f8e02ff */
[-C--:B------:R-:W-:Y:S02]  /*eca0*/  LEA R42, P3, R5, R92.reuse, 0x1 ;  /* 0x0000005c052a7211 */ /* 0x080fe400078608ff */
[-C--:B------:R-:W-:Y:S01]  /*ecb0*/  LEA.HI.X.SX32 R56, R20, R93.reuse, 0x1, P5 ;  /* 0x0000005d14387211 */ /* 0x080fe200028f0eff */
[----:B------:R-:W-:Y:S01]  /*ecc0*/  STL [R1+0xc60], R80 ;  /* 0x000c605001007387 */ /* 0x000fe20000100800 */
[----:B------:R-:W-:Y:S01]  /*ecd0*/  IMAD R17, R21, UR42, RZ ;  /* 0x0000002a15117c24 */ /* 0x000fe2000f8e02ff */
[----:B------:R-:W-:Y:S01]  /*ece0*/  LEA R60, P5, R3, R92, 0x1 ;  /* 0x0000005c033c7211 */ /* 0x000fe200078a08ff */
[----:B------:R-:W-:Y:S01]  /*ecf0*/  IMAD R39, R22, UR44, RZ ;  /* 0x0000002c16277c24 */ /* 0x000fe2000f8e02ff */
[----:B------:R4:W-:Y:S01]  /*ed00*/  STL.64 [R1+0x15d8], R80 ;  /* 0x0015d85001007387 */ /* 0x0009e20000100a00 */
[-C--:B------:R-:W-:Y:S01]  /*ed10*/  LEA.HI.X.SX32 R59, R5, R93.reuse, 0x1, P3 ;  /* 0x0000005d053b7211 */ /* 0x080fe200018f0eff */
[----:B------:R-:W0:Y:S02]  /*ed20*/  LDCU UR39, c[0x0][0x3b0] ;  /* 0x00007600ff2777ac */ /* 0x000e240008000800 */
[----:B------:R-:W-:Y:S01]  /*ed30*/  STL [R1+0xc74], R35 ;  /* 0x000c742301007387 */ /* 0x000fe20000100800 */
[----:B------:R-:W-:Y:S01]  /*ed40*/  LEA.HI.X.SX32 R3, R3, R93, 0x1, P5 ;  /* 0x0000005d03037211 */ /* 0x000fe200028f0eff */
[----:B------:R-:W0:Y:S02]  /*ed50*/  LDCU UR42, c[0x0][0x3b0] ;  /* 0x00007600ff2a77ac */ /* 0x000e240008000800 */
[----:B------:R0:W-:Y:S01]  /*ed60*/  STL.64 [R1+0x15f8], R34 ;  /* 0x0015f82201007387 */ /* 0x0001e20000100a00 */
[----:B---3--:R-:W-:Y:S01]  /*ed70*/  SEL R50, R79, R54, !P6 ;  /* 0x000000364f327207 */ /* 0x008fe20007000000 */
[----:B------:R-:W3:Y:S02]  /*ed80*/  LDCU UR44, c[0x0][0x3b0] ;  /* 0x00007600ff2c77ac */ /* 0x000ee40008000800 */
[----:B------:R-:W-:Y:S01]  /*ed90*/  STL [R1+0xc68], R26 ;  /* 0x000c681a01007387 */ /* 0x000fe20000100800 */
[----:B------:R-:W-:-:S03]  /*eda0*/  LEA R5, P3, R16, R92, 0x1 ;  /* 0x0000005c10057211 */ /* 0x000fc600078608ff */
[----:B------:R-:W-:Y:S04]  /*edb0*/  STL [R1+0xc7c], R52 ;  /* 0x000c7c3401007387 */ /* 0x000fe80000100800 */
[----:B------:R-:W-:Y:S01]  /*edc0*/  STL [R1+0xc70], R27 ;  /* 0x000c701b01007387 */ /* 0x000fe20000100800 */
[----:B------:R-:W-:-:S03]  /*edd0*/  LEA R25, P5, R8, R92, 0x1 ;  /* 0x0000005c08197211 */ /* 0x000fc600078a08ff */
[----:B------:R-:W-:Y:S04]  /*ede0*/  STL.64 [R1+0x1628], R26 ;  /* 0x0016281a01007387 */ /* 0x000fe80000100a00 */
[----:B------:R-:W-:Y:S01]  /*edf0*/  STL [R1+0xc84], R28 ;  /* 0x000c841c01007387 */ /* 0x000fe20000100800 */
[----:B------:R-:W-:-:S03]  /*ee00*/  LEA.HI.X.SX32 R30, R16, R93, 0x1, P3 ;  /* 0x0000005d101e7211 */ /* 0x000fc600018f0eff */
[----:B------:R-:W-:Y:S01]  /*ee10*/  STL [R1+0xc78], R74 ;  /* 0x000c784a01007387 */ /* 0x000fe20000100800 */
[----:B------:R-:W-:-:S03]  /*ee20*/  LEA R21, P3, R6, R92, 0x1 ;  /* 0x0000005c06157211 */ /* 0x000fc600078608ff */
[----:B------:R-:W-:Y:S01]  /*ee30*/  STL [R1+0xc8c], R31 ;  /* 0x000c8c1f01007387 */ /* 0x000fe20000100800 */
[----:B------:R-:W-:-:S03]  /*ee40*/  LEA.HI.X.SX32 R8, R8, R93, 0x1, P5 ;  /* 0x0000005d08087211 */ /* 0x000fc600028f0eff */
[----:B------:R-:W-:Y:S01]  /*ee50*/  STL [R1+0xc80], R75 ;  /* 0x000c804b01007387 */ /* 0x000fe20000100800 */
[----:B------:R-:W-:-:S03]  /*ee60*/  LEA R20, P5, R4, R92, 0x1 ;  /* 0x0000005c04147211 */ /* 0x000fc600078a08ff */
[----:B------:R0:W-:Y:S04]  /*ee70*/  STL.64 [R1+0x1630], R74 ;  /* 0x0016304a01007387 */ /* 0x0001e80000100a00 */
[----:B------:R-:W-:Y:S01]  /*ee80*/  STL [R1+0xc94], R43 ;  /* 0x000c942b01007387 */ /* 0x000fe20000100800 */
[----:B------:R-:W-:-:S03]  /*ee90*/  LEA.HI.X.SX32 R6, R6, R93, 0x1, P3 ;  /* 0x0000005d06067211 */ /* 0x000fc600018f0eff */
[----:B------:R-:W-:Y:S01]  /*eea0*/  STL [R1+0xc88], R29 ;  /* 0x000c881d01007387 */ /* 0x000fe20000100800 */
[----:B------:R-:W-:-:S03]  /*eeb0*/  LEA R23, P3, R17, R92, 0x1 ;  /* 0x0000005c11177211 */ /* 0x000fc600078608ff */
[----:B------:R-:W-:Y:S01]  /*eec0*/  STL [R1+0xc9c], R45 ;  /* 0x000c9c2d01007387 */ /* 0x000fe20000100800 */
[----:B------:R-:W-:-:S03]  /*eed0*/  LEA.HI.X.SX32 R4, R4, R93, 0x1, P5 ;  /* 0x0000005d04047211 */ /* 0x000fc600028f0eff */
[----:B------:R-:W-:Y:S01]  /*eee0*/  STL [R1+0xc90], R41 ;  /* 0x000c902901007387 */ /* 0x000fe20000100800 */
[----:B------:R-:W-:-:S03]  /*eef0*/  ISETP.GE.AND P5, PT, R38, RZ, PT ;  /* 0x000000ff2600720c */ /* 0x000fc60003fa6270 */
[----:B------:R-:W-:Y:S01]  /*ef00*/  STL [R1+0xca4], R69 ;  /* 0x000ca44501007387 */ /* 0x000fe20000100800 */
[----:B------:R-:W-:-:S03]  /*ef10*/  IABS R16, R38 ;  /* 0x0000002600107213 */ /* 0x000fc60000000000 */
[----:B------:R-:W-:Y:S01]  /*ef20*/  STL [R1+0xc98], R44 ;  /* 0x000c982c01007387 */ /* 0x000fe20000100800 */
[----:B------:R-:W-:-:S03]  /*ef30*/  SEL R38, R79, R37, !P6 ;  /* 0x000000254f267207 */ /* 0x000fc60007000000 */
[----:B------:R-:W-:Y:S01]  /*ef40*/  STL [R1+0xcac], R19 ;  /* 0x000cac1301007387 */ /* 0x000fe20000100800 */
[----:B------:R-:W-:-:S03]  /*ef50*/  LEA.HI.X.SX32 R37, R17, R93, 0x1, P3 ;  /* 0x0000005d11257211 */ /* 0x000fc600018f0eff */
[----:B------:R-:W-:Y:S01]  /*ef60*/  STL [R1+0xca0], R46 ;  /* 0x000ca02e01007387 */ /* 0x000fe20000100800 */
[----:B------:R-:W-:-:S03]  /*ef70*/  LEA R22, P3, R12, R92, 0x1 ;  /* 0x0000005c0c167211 */ /* 0x000fc600078608ff */
[----:B------:R-:W-:Y:S04]  /*ef80*/  STL [R1+0xcb4], R36 ;  /* 0x000cb42401007387 */ /* 0x000fe80000100800 */
[----:B------:R-:W-:Y:S04]  /*ef90*/  STL [R1+0xca8], R48 ;  /* 0x000ca83001007387 */ /* 0x000fe80000100800 */
[----:B------:R-:W-:Y:S01]  /*efa0*/  STL [R1+0xcbc], R53 ;  /* 0x000cbc3501007387 */ /* 0x000fe20000100800 */
[----:B------:R-:W-:Y:S01]  /*efb0*/  IMAD R51, R38, UR45, RZ ;  /* 0x0000002d26337c24 */ /* 0x000fe2000f8e02ff */
[----:B------:R-:W-:Y:S01]  /*efc0*/  LEA.HI.X.SX32 R54, R12, R93, 0x1, P3 ;  /* 0x0000005d0c367211 */ /* 0x000fe200018f0eff */
[----:B------:R-:W-:Y:S01]  /*efd0*/  IMAD R50, R50, UR46, RZ ;  /* 0x0000002e32327c24 */ /* 0x000fe2000f8e02ff */
[----:B------:R-:W-:Y:S01]  /*efe0*/  STL [R1+0xcb0], R58 ;  /* 0x000cb03a01007387 */ /* 0x000fe20000100800 */
[C---:B------:R-:W-:Y:S01]  /*eff0*/  LEA R38, P3, R39.reuse, R92, 0x1 ;  /* 0x0000005c27267211 */ /* 0x040fe200078608ff */
[----:B----4-:R-:W-:Y:S01]  /*f000*/  IMAD.MOV.U32 R80, RZ, RZ, R16 ;  /* 0x000000ffff507224 */ /* 0x010fe200078e0010 */
[----:B------:R-:W-:Y:S01]  /*f010*/  IABS R17, R71 ;  /* 0x0000004700117213 */ /* 0x000fe20000000000 */
[----:B------:R-:W-:Y:S01]  /*f020*/  STL [R1+0xcc4], R40 ;  /* 0x000cc42801007387 */ /* 0x000fe20000100800 */
[----:B------:R-:W-:Y:S01]  /*f030*/  IABS R12, R10 ;  /* 0x0000000a000c7213 */ /* 0x000fe20000000000 */
[----:B------:R-:W4:Y:S02]  /*f040*/  LDCU UR45, c[0x0][0x3b0] ;  /* 0x00007600ff2d77ac */ /* 0x000f240008000800 */
[----:B------:R-:W-:Y:S01]  /*f050*/  STL [R1+0xcb8], R56 ;  /* 0x000cb83801007387 */ /* 0x000fe20000100800 */
[----:B0-----:R-:W-:Y:S01]  /*f060*/  PRMT R35, RZ, 0x7610, R35 ;  /* 0x00007610ff237816 */ /* 0x001fe20000000023 */
[----:B------:R-:W0:Y:S02]  /*f070*/  LDCU UR46, c[0x0][0x3b0] ;  /* 0x00007600ff2e77ac */ /* 0x000e240008000800 */
[----:B------:R-:W-:Y:S04]  /*f080*/  STL [R1+0xccc], R60 ;  /* 0x000ccc3c01007387 */ /* 0x000fe80000100800 */
[----:B------:R-:W-:Y:S01]  /*f090*/  STL [R1+0xcc0], R55 ;  /* 0x000cc03701007387 */ /* 0x000fe20000100800 */
[----:B------:R-:W-:-:S03]  /*f0a0*/  LEA.HI.X.SX32 R39, R39, R93, 0x1, P3 ;  /* 0x0000005d27277211 */ /* 0x000fc600018f0eff */
[----:B------:R-:W-:Y:S01]  /*f0b0*/  STL [R1+0xcd4], R42 ;  /* 0x000cd42a01007387 */ /* 0x000fe20000100800 */
[----:B------:R-:W-:-:S03]  /*f0c0*/  LEA R90, P3, R51, R92, 0x1 ;  /* 0x0000005c335a7211 */ /* 0x000fc600078608ff */
[----:B------:R-:W-:Y:S04]  /*f0d0*/  STL [R1+0xcc8], R3 ;  /* 0x000cc80301007387 */ /* 0x000fe80000100800 */
[----:B------:R-:W-:Y:S04]  /*f0e0*/  STL [R1+0xcdc], R25 ;  /* 0x000cdc1901007387 */ /* 0x000fe80000100800 */
        /* <DEDUP_REMOVED lines=22> */
[----:B------:R-:W2:Y:S04]  /*f250*/  LDL.LU R47, [R1+0x1650] ;  /* 0x00165000012f7983 */ /* 0x000ea80000300800 */
[----:B------:R-:W-:Y:S04]  /*f260*/  STL [R1+0xd10], R91 ;  /* 0x000d105b01007387 */ /* 0x000fe80000100800 */
[----:B------:R-:W-:Y:S04]  /*f270*/  STL [R1+0xd1c], R88 ;  /* 0x000d1c5801007387 */ /* 0x000fe80000100800 */
[----:B------:R-:W-:Y:S04]  /*f280*/  STL [R1+0xd18], R89 ;  /* 0x000d185901007387 */ /* 0x000fe80000100800 */
[----:B------:R-:W-:Y:S04]  /*f290*/  STL [R1+0xd24], R86 ;  /* 0x000d245601007387 */ /* 0x000fe80000100800 */
[----:B------:R-:W-:Y:S04]  /*f2a0*/  STL [R1+0xd20], R87 ;  /* 0x000d205701007387 */ /* 0x000fe80000100800 */
[----:B------:R-:W-:Y:S04]  /*f2b0*/  STL [R1+0xd2c], R77 ;  /* 0x000d2c4d01007387 */ /* 0x000fe80000100800 */
[----:B------:R-:W2:Y:S04]  /*f2c0*/  LDL.LU R83, [R1+0x810] ;  /* 0x0008100001537983 */ /* 0x000ea80000300800 */
[----:B------:R-:W2:Y:S04]  /*f2d0*/  LDL R66, [R1+0xba0] ;  /* 0x000ba00001427983 */ /* 0x000ea80000100800 */
[----:B------:R-:W3:Y:S01]  /*f2e0*/  LDL R67, [R1+0xba8] ;  /* 0x000ba80001437983 */ /* 0x000ee20000100800 */
[----:B------:R-:W-:-:S02]  /*f2f0*/  IMAD.MOV.U32 R75, RZ, RZ, R17 ;  /* 0x000000ffff4b7224 */ /* 0x000fc400078e0011 */
[----:B------:R-:W-:Y:S01]  /*f300*/  IMAD.MOV.U32 R74, RZ, RZ, R12 ;  /* 0x000000ffff4a7224 */ /* 0x000fe200078e000c */
[----:B------:R-:W-:Y:S01]  /*f310*/  LEA.HI.X.SX32 R78, R9, R93, 0x1, P3 ;  /* 0x0000005d094e7211 */ /* 0x000fe200018f0eff */
[C---:B------:R-:W-:Y:S01]  /*f320*/  IMAD.HI.U32 R11, R0.reuse, R75, RZ ;  /* 0x0000004b000b7227 */ /* 0x040fe200078e00ff */
[----:B------:R-:W-:Y:S01]  /*f330*/  PRMT R34, RZ, 0x7610, R34 ;  /* 0x00007610ff227816 */ /* 0x000fe20000000022 */
[----:B------:R-:W3:Y:S02]  /*f340*/  LDL R50, [R1+0xbb0] ;  /* 0x000bb00001327983 */ /* 0x000ee40000100800 */
[----:B------:R-:W-:Y:S01]  /*f350*/  IMAD.HI.U32 R9, R0, R74, RZ ;  /* 0x0000004a00097227 */ /* 0x000fe200078e00ff */
[----:B------:R-:W-:Y:S01]  /*f360*/  IADD3 R11, PT, PT, -R11, RZ, RZ ;  /* 0x000000ff0b0b7210 */ /* 0x000fe20007ffe1ff */
[----:B------:R-:W3:Y:S02]  /*f370*/  LDL R51, [R1+0xbb4] ;  /* 0x000bb40001337983 */ /* 0x000ee40000100800 */
[----:B------:R-:W-:-:S02]  /*f380*/  IMAD.MOV R9, RZ, RZ, -R9 ;  /* 0x000000ffff097224 */ /* 0x000fc400078e0a09 */
[C---:B------:R-:W-:Y:S02]  /*f390*/  IMAD R11, R2.reuse, R11, R75 ;  /* 0x0000000b020b7224 */ /* 0x040fe400078e024b */
[----:B------:R-:W-:Y:S02]  /*f3a0*/  IMAD R9, R2, R9, R74 ;  /* 0x0000000902097224 */ /* 0x000fe400078e024a */
[----:B------:R-:W-:Y:S02]  /*f3b0*/  @P0 IMAD.MOV.U32 R74, RZ, RZ, R73 ;  /* 0x000000ffff4a0224 */ /* 0x000fe400078e0049 */
[----:B------:R-:W-:Y:S01]  /*f3c0*/  IMAD R16, R16, UR14, RZ ;  /* 0x0000000e10107c24 */ /* 0x000fe2000f8e02ff */
[----:B------:R-:W-:Y:S01]  /*f3d0*/  STL [R1+0xd28], R78 ;  /* 0x000d284e01007387 */ /* 0x000fe20000100800 */
[----:B------:R-:W-:Y:S01]  /*f3e0*/  IMAD.HI.U32 R14, R0, R70, RZ ;  /* 0x00000046000e7227 */ /* 0x000fe200078e00ff */
[----:B------:R-:W-:Y:S01]  /*f3f0*/  PRMT R27, RZ, 0x7610, R27 ;  /* 0x00007610ff1b7816 */ /* 0x000fe2000000001b */
[----:B------:R-:W0:Y:S01]  /*f400*/  LDCU UR14, c[0x0][0x3b0] ;  /* 0x00007600ff0e77ac */ /* 0x000e220008000800 */
[----:B------:R-:W-:-:S04]  /*f410*/  LEA R65, P3, R16, R92, 0x1 ;  /* 0x0000005c10417211 */ /* 0x000fc800078608ff */
[----:B------:R-:W-:Y:S01]  /*f420*/  LEA.HI.X.SX32 R76, R16, R93, 0x1, P3 ;  /* 0x0000005d104c7211 */ /* 0x000fe200018f0eff */
[----:B------:R-:W-:Y:S04]  /*f430*/  STL [R1+0xd34], R65 ;  /* 0x000d344101007387 */ /* 0x000fe80000100800 */
[----:B------:R-:W4:Y:S01]  /*f440*/  LDL R16, [R1+0xbb8] ;  /* 0x000bb80001107983 */ /* 0x000f220000100800 */
[----:B--2---:R-:W-:Y:S01]  /*f450*/  @P0 IMAD.MOV.U32 R75, RZ, RZ, R66 ;  /* 0x000000ffff4b0224 */ /* 0x004fe200078e0042 */
[----:B------:R-:W-:Y:S01]  /*f460*/  LEA R62, P3, R64, R92, 0x1 ;  /* 0x0000005c403e7211 */ /* 0x000fe200078608ff */
[----:B------:R-:W-:Y:S01]  /*f470*/  IMAD.MOV R14, RZ, RZ, -R14 ;  /* 0x000000ffff0e7224 */ /* 0x000fe200078e0a0e */
[----:B------:R-:W2:Y:S04]  /*f480*/  LDL R17, [R1+0xbc0] ;  /* 0x000bc00001117983 */ /* 0x000ea80000100800 */
[----:B------:R0:W2:Y:S02]  /*f490*/  @P0 LDG.E.U16 R35, desc[UR20][R74.64] ;  /* 0x000000144a230981 */ /* 0x0000a4000c1e1500 */
[----:B0-----:R-:W-:-:S02]  /*f4a0*/  @P0 IMAD.MOV.U32 R74, RZ, RZ, R15 ;  /* 0x000000ffff4a0224 */ /* 0x001fc400078e000f */
[----:B---3--:R-:W-:-:S05]  /*f4b0*/  @P0 IMAD.MOV.U32 R75, RZ, RZ, R67 ;  /* 0x000000ffff4b0224 */ /* 0x008fca00078e0043 */
[----:B------:R-:W3:Y:S01]  /*f4c0*/  @P0 LDG.E.U16 R34, desc[UR20][R74.64] ;  /* 0x000000144a220981 */ /* 0x000ee2000c1e1500 */
[----:B------:R-:W-:Y:S01]  /*f4d0*/  LEA.HI.X.SX32 R64, R64, R93, 0x1, P3 ;  /* 0x0000005d40407211 */ /* 0x000fe200018f0eff */
[----:B------:R-:W-:Y:S01]  /*f4e0*/  IMAD R14, R2, R14, R70 ;  /* 0x0000000e020e7224 */ /* 0x000fe200078e0246 */
[----:B------:R-:W-:Y:S01]  /*f4f0*/  ISETP.GE.AND P3, PT, R71, RZ, PT ;  /* 0x000000ff4700720c */ /* 0x000fe20003f66270 */
[----:B------:R-:W-:Y:S04]  /*f500*/  STL [R1+0xd30], R76 ;  /* 0x000d304c01007387 */ /* 0x000fe80000100800 */
[----:B------:R-:W-:Y:S04]  /*f510*/  STL [R1+0xd3c], R62 ;  /* 0x000d3c3e01007387 */ /* 0x000fe80000100800 */
[----:B------:R-:W4:Y:S04]  /*f520*/  LDL R70, [R1+0xbc8] ;  /* 0x000bc80001467983 */ /* 0x000f280000100800 */
[----:B------:R-:W4:Y:S04]  /*f530*/  LDL R71, [R1+0xbcc] ;  /* 0x000bcc0001477983 */ /* 0x000f280000100800 */
[----:B------:R-:W-:Y:S04]  /*f540*/  STL [R1+0xd38], R64 ;  /* 0x000d384001007387 */ /* 0x000fe80000100800 */
[----:B------:R-:W4:Y:S04]  /*f550*/  LDL.LU R73, [R1+0x164c] ;  /* 0x00164c0001497983 */ /* 0x000f280000300800 */
[----:B------:R-:W4:Y:S04]  /*f560*/  LDL R66, [R1+0xbd0] ;  /* 0x000bd00001427983 */ /* 0x000f280000100800 */
[----:B------:R-:W4:Y:S04]  /*f570*/  LDL.LU R15, [R1+0x1648] ;  /* 0x00164800010f7983 */ /* 0x000f280000300800 */
[----:B---3--:R0:W-:Y:S04]  /*f580*/  STL [R1+0x854], R34 ;  /* 0x0008542201007387 */ /* 0x0081e80000100800 */
[----:B--2---:R2:W-:Y:S04]  /*f590*/  STL [R1+0x820], R35 ;  /* 0x0008202301007387 */ /* 0x0045e80000100800 */
[----:B------:R-:W3:Y:S01]  /*f5a0*/  LDL R67, [R1+0xbd8] ;  /* 0x000bd80001437983 */ /* 0x000ee20000100800 */
[----:B0-----:R-:W-:-:S02]  /*f5b0*/  @P0 IMAD.MOV.U32 R34, RZ, RZ, R51 ;  /* 0x000000ffff220224 */ /* 0x001fc400078e0033 */
[----:B--2---:R-:W-:-:S05]  /*f5c0*/  @P0 IMAD.MOV.U32 R35, RZ, RZ, R50 ;  /* 0x000000ffff230224 */ /* 0x004fca00078e0032 */
[----:B------:R0:W2:Y:S02]  /*f5d0*/  @P0 LDG.E.U16 R27, desc[UR20][R34.64] ;  /* 0x00000014221b0981 */ /* 0x0000a4000c1e1500 */
[----:B0-----:R-:W-:Y:S02]  /*f5e0*/  @P0 IMAD.MOV.U32 R34, RZ, RZ, R32 ;  /* 0x000000ffff220224 */ /* 0x001fe400078e0020 */
[----:B----4-:R-:W-:Y:S01]  /*f5f0*/  @P0 IMAD.MOV.U32 R35, RZ, RZ, R16 ;  /* 0x000000ffff230224 */ /* 0x010fe200078e0010 */
[----:B------:R-:W4:Y:S04]  /*f600*/  LDL.LU R32, [R1+0x1644] ;  /* 0x0016440001207983 */ /* 0x000f280000300800 */
[----:B------:R-:W2:Y:S01]  /*f610*/  @P0 LDG.E.U16 R63, desc[UR20][R34.64] ;  /* 0x00000014223f0981 */ /* 0x000ea2000c1e1500 */
[----:B------:R-:W-:Y:S01]  /*f620*/  PRMT R73, RZ, 0x7610, R73 ;  /* 0x00007610ff497816 */ /* 0x000fe20000000049 */
[----:B------:R-:W-:Y:S01]  /*f630*/  @P0 IMAD.MOV.U32 R16, RZ, RZ, R49 ;  /* 0x000000ffff100224 */ /* 0x000fe200078e0031 */
[----:B------:R-:W-:-:S04]  /*f640*/  PRMT R15, RZ, 0x7610, R15 ;  /* 0x00007610ff0f7816 */ /* 0x000fc8000000000f */
[----:B------:R0:W3:Y:S02]  /*f650*/  @P0 LDG.E.U16 R73, desc[UR20][R16.64] ;  /* 0x0000001410490981 */ /* 0x0000e4000c1e1500 */
[----:B0-----:R-:W-:Y:S02]  /*f660*/  @P0 IMAD.MOV.U32 R16, RZ, RZ, R71 ;  /* 0x000000ffff100224 */ /* 0x001fe400078e0047 */
[----:B------:R-:W-:-:S05]  /*f670*/  @P0 IMAD.MOV.U32 R17, RZ, RZ, R70 ;  /* 0x000000ffff110224 */ /* 0x000fca00078e0046 */
[----:B------:R-:W3:Y:S04]  /*f680*/  @P0 LDG.E.U16 R15, desc[UR20][R16.64] ;  /* 0x00000014100f0981 */ /* 0x000ee8000c1e1500 */
[----:B--2---:R-:W-:Y:S04]  /*f690*/  STL [R1+0x12f4], R63 ;  /* 0x0012f43f01007387 */ /* 0x004fe80000100800 */
[----:B------:R-:W2:Y:S04]  /*f6a0*/  LDL.LU R49, [R1+0x1640] ;  /* 0x0016400001317983 */ /* 0x000ea80000300800 */
[----:B------:R0:W-:Y:S04]  /*f6b0*/  STL [R1+0x894], R27 ;  /* 0x0008941b01007387 */ /* 0x0001e80000100800 */
[----:B------:R-:W2:Y:S01]  /*f6c0*/  LDL R81, [R1+0xbe4] ;  /* 0x000be40001517983 */ /* 0x000ea20000100800 */
[----:B----4-:R-:W-:Y:S01]  /*f6d0*/  PRMT R32, RZ, 0x7610, R32 ;  /* 0x00007610ff207816 */ /* 0x010fe20000000020 */
[----:B------:R-:W-:Y:S01]  /*f6e0*/  @P0 IMAD.MOV.U32 R35, RZ, RZ, R66 ;  /* 0x000000ffff230224 */ /* 0x000fe200078e0042 */
[----:B------:R-:W-:Y:S01]  /*f6f0*/  @P0 MOV R34, R84 ;  /* 0x0000005400220202 */ /* 0x000fe20000000f00 */
[----:B------:R-:W-:Y:S01]  /*f700*/  @P0 IMAD.MOV.U32 R74, RZ, RZ, R33 ;  /* 0x000000ffff4a0224 */ /* 0x000fe200078e0021 */
[----:B------:R4:W-:Y:S04]  /*f710*/  STS.U16 [R47+UR4+0x8f00], R83 ;  /* 0x008f00532f007988 */ /* 0x0009e80008000404 */
[----:B0-----:R-:W2:Y:S01]  /*f720*/  LDL R27, [R1+0xbe0] ;  /* 0x000be000011b7983 */ /* 0x001ea20000100800 */
[----:B---3--:R-:W-:Y:S01]  /*f730*/  @P0 IMAD.MOV.U32 R75, RZ, RZ, R67 ;  /* 0x000000ffff4b0224 */ /* 0x008fe200078e0043 */
[----:B------:R-:W-:-:S02]  /*f740*/  PRMT R26, RZ, 0x7610, R26 ;  /* 0x00007610ff1a7816 */ /* 0x000fc4000000001a */
[----:B------:R-:W3:Y:S04]  /*f750*/  @P0 LDG.E.U16 R32, desc[UR20][R34.64] ;  /* 0x0000001422200981 */ /* 0x000ee8000c1e1500 */
[----:B------:R-:W3:Y:S04]  /*f760*/  LDL R82, [R1+0xbe8] ;  /* 0x000be80001527983 */ /* 0x000ee80000100800 */
[----:B----4-:R-:W4:Y:S04]  /*f770*/  LDL R83, [R1+0xbec] ;  /* 0x000bec0001537983 */ /* 0x010f280000100800 */
[----:B------:R-:W-:Y:S04]  /*f780*/  STL [R1+0x12f8], R73 ;  /* 0x0012f84901007387 */ /* 0x000fe80000100800 */
[----:B------:R-:W-:Y:S04]  /*f790*/  STL [R1+0x1450], R73 ;  /* 0x0014504901007387 */ /* 0x000fe80000100800 */
[----:B------:R-:W4:Y:S04]  /*f7a0*/  LDL R70, [R1+0xbf0] ;  /* 0x000bf00001467983 */ /* 0x000f280000100800 */
[----:B------:R-:W4:Y:S04]  /*f7b0*/  LDL R71, [R1+0xbf4] ;  /* 0x000bf40001477983 */ /* 0x000f280000100800 */
[----:B------:R-:W4:Y:S04]  /*f7c0*/  LDL R16, [R1+0xbf8] ;  /* 0x000bf80001107983 */ /* 0x000f280000100800 */
[----:B------:R-:W4:Y:S04]  /*f7d0*/  LDL R17, [R1+0xbfc] ;  /* 0x000bfc0001117983 */ /* 0x000f280000100800 */
[----:B------:R-:W4:Y:S04]  /*f7e0*/  LDL R50, [R1+0xc00] ;  /* 0x000c000001327983 */ /* 0x000f280000100800 */
[----:B------:R-:W4:Y:S04]  /*f7f0*/  LDL R51, [R1+0xc04] ;  /* 0x000c040001337983 */ /* 0x000f280000100800 */
[----:B------:R-:W-:Y:S04]  /*f800*/  STL [R1+0x12fc], R15 ;  /* 0x0012fc0f01007387 */ /* 0x000fe80000100800 */
[----:B------:R-:W4:Y:S01]  /*f810*/  LDL.LU R84, [R1+0x163c] ;  /* 0x00163c0001547983 */ /* 0x000f220000300800 */
[----:B------:R-:W-:-:S03]  /*f820*/  IMAD.HI.U32 R12, R0, R80, RZ ;  /* 0x00000050000c7227 */ /* 0x000fc600078e00ff */
[----:B------:R-:W4:Y:S01]  /*f830*/  LDL R34, [R1+0xc08] ;  /* 0x000c080001227983 */ /* 0x000f220000100800 */
[----:B--2---:R-:W-:-:S03]  /*f840*/  PRMT R49, RZ, 0x7610, R49 ;  /* 0x00007610ff317816 */ /* 0x004fc60000000031 */
[----:B------:R-:W2:Y:S04]  /*f850*/  LDL R35, [R1+0xc0c] ;  /* 0x000c0c0001237983 */ /* 0x000ea80000100800 */
[----:B------:R0:W2:Y:S02]  /*f860*/  @P0 LDG.E.U16 R49, desc[UR20][R74.64] ;  /* 0x000000144a310981 */ /* 0x0000a4000c1e1500 */
[----:B0-----:R-:W-:Y:S02]  /*f870*/  @P0 IMAD.MOV.U32 R74, RZ, RZ, R81 ;  /* 0x000000ffff4a0224 */ /* 0x001fe400078e0051 */
[----:B------:R-:W-:-:S05]  /*f880*/  @P0 IMAD.MOV.U32 R75, RZ, RZ, R27 ;  /* 0x000000ffff4b0224 */ /* 0x000fca00078e001b */
[----:B------:R-:W2:Y:S01]  /*f890*/  @P0 LDG.E.U16 R26, desc[UR20][R74.64] ;  /* 0x000000144a1a0981 */ /* 0x000ea2000c1e1500 */
[----:B------:R-:W-:-:S03]  /*f8a0*/  IMAD.MOV R12, RZ, RZ, -R12 ;  /* 0x000000ffff0c7224 */ /* 0x000fc600078e0a0c */
[----:B---3--:R-:W-:Y:S01]  /*f8b0*/  STL [R1+0x1300], R32 ;  /* 0x0013002001007387 */ /* 0x008fe20000100800 */
[----:B------:R-:W-:-:S03]  /*f8c0*/  IMAD R12, R2, R12, R80 ;  /* 0x0000000c020c7224 */ /* 0x000fc600078e0250 */
[----:B------:R-:W3:Y:S04]  /*f8d0*/  LDL.LU R33, [R1+0x1638] ;  /* 0x0016380001217983 */ /* 0x000ee80000300800 */
[----:B------:R-:W3:Y:S04]  /*f8e0*/  LDL R80, [R1+0xc10] ;  /* 0x000c100001507983 */ /* 0x000ee80000100800 */
[----:B------:R-:W3:Y:S04]  /*f8f0*/  LDL R66, [R1+0xc14] ;  /* 0x000c140001427983 */ /* 0x000ee80000100800 */
[----:B------:R-:W3:Y:S01]  /*f900*/  LDL R67, [R1+0xc18] ;  /* 0x000c180001437983 */ /* 0x000ee20000100800 */
[----:B------:R-:W-:Y:S01]  /*f910*/  @P0 IMAD.MOV.U32 R27, RZ, RZ, R82 ;  /* 0x000000ffff1b0224 */ /* 0x000fe200078e0052 */
[----:B----4-:R-:W-:-:S02]  /*f920*/  PRMT R84, RZ, 0x7610, R84 ;  /* 0x00007610ff547816 */ /* 0x010fc40000000054 */
[----:B--2---:R-:W-:Y:S04]  /*f930*/  STL [R1+0x1304], R49 ;  /* 0x0013043101007387 */ /* 0x004fe80000100800 */
[----:B------:R-:W-:Y:S04]  /*f940*/  STL [R1+0x145c], R49 ;  /* 0x00145c3101007387 */ /* 0x000fe80000100800 */
[----:B------:R-:W2:Y:S04]  /*f950*/  LDL.LU.64 R74, [R1+0x1630] ;  /* 0x00163000014a7983 */ /* 0x000ea80000300a00 */
[----:B------:R-:W4:Y:S04]  /*f960*/  LDL R81, [R1+0xc20] ;  /* 0x000c200001517983 */ /* 0x000f280000100800 */
[----:B------:R0:W-:Y:S01]  /*f970*/  STL [R1+0x7fc], R26 ;  /* 0x0007fc1a01007387 */ /* 0x0001e20000100800 */
[----:B------:R-:W-:-:S03]  /*f980*/  @P0 LOP3.LUT R71, R71, R70, RZ, 0x3c, !PT ;  /* 0x0000004647470212 */ /* 0x000fc600078e3cff */
[----:B------:R-:W2:Y:S01]  /*f990*/  LDL R82, [R1+0xc28] ;  /* 0x000c280001527983 */ /* 0x000ea20000100800 */
[----:B0-----:R-:W-:Y:S01]  /*f9a0*/  @P0 IMAD.MOV.U32 R26, RZ, RZ, R83 ;  /* 0x000000ffff1a0224 */ /* 0x001fe200078e0053 */
[C---:B------:R-:W-:Y:S02]  /*f9b0*/  @P0 LOP3.LUT R70, R71.reuse, R70, RZ, 0x3c, !PT ;  /* 0x0000004647460212 */ /* 0x040fe400078e3cff */
[----:B------:R-:W2:Y:S04]  /*f9c0*/  LDL R83, [R1+0xc2c] ;  /* 0x000c2c0001537983 */ /* 0x000ea80000100800 */
[----:B------:R-:W2:Y:S01]  /*f9d0*/  @P0 LDG.E.U16 R84, desc[UR20][R26.64] ;  /* 0x000000141a540981 */ /* 0x000ea2000c1e1500 */
[----:B---3--:R-:W-:Y:S02]  /*f9e0*/  PRMT R33, RZ, 0x7610, R33 ;  /* 0x00007610ff217816 */ /* 0x008fe40000000021 */
[----:B------:R-:W-:-:S05]  /*f9f0*/  @P0 LOP3.LUT R71, R71, R70, RZ, 0x3c, !PT ;  /* 0x0000004647470212 */ /* 0x000fca00078e3cff */
[----:B------:R-:W3:Y:S04]  /*fa00*/  @P0 LDG.E.U16 R33, desc[UR20][R70.64] ;  /* 0x0000001446210981 */ /* 0x000ee8000c1e1500 */
[----:B------:R-:W3:Y:S04]  /*fa10*/  LDL.LU.64 R26, [R1+0x1628] ;  /* 0x00162800011a7983 */ /* 0x000ee80000300a00 */
[----:B--2---:R0:W-:Y:S04]  /*fa20*/  STL [R1+0x848], R84 ;  /* 0x0008485401007387 */ /* 0x0041e80000100800 */
[----:B0-----:R-:W2:Y:S01]  /*fa30*/  LDL.LU R84, [R1+0x1620] ;  /* 0x0016200001547983 */ /* 0x001ea20000300800 */
[----:B------:R-:W-:-:S03]  /*fa40*/  @P0 LOP3.LUT R17, R17, R16, RZ, 0x3c, !PT ;  /* 0x0000001011110212 */ /* 0x000fc600078e3cff */
[----:B------:R-:W4:Y:S01]  /*fa50*/  LDL.LU.64 R70, [R1+0x1618] ;  /* 0x0016180001467983 */ /* 0x000f220000300a00 */
[----:B------:R-:W-:-:S04]  /*fa60*/  @P0 LOP3.LUT R16, R17, R16, RZ, 0x3c, !PT ;  /* 0x0000001011100212 */ /* 0x000fc800078e3cff */
[----:B------:R-:W-:Y:S01]  /*fa70*/  @P0 LOP3.LUT R17, R17, R16, RZ, 0x3c, !PT ;  /* 0x0000001011110212 */ /* 0x000fe200078e3cff */
[----:B---3--:R0:W-:Y:S04]  /*fa80*/  STL [R1+0x884], R33 ;  /* 0x0008842101007387 */ /* 0x0081e80000100800 */
[----:B0-----:R-:W3:Y:S01]  /*fa90*/  LDL.LU R33, [R1+0x1610] ;  /* 0x0016100001217983 */ /* 0x001ee20000300800 */
[----:B--2---:R-:W-:-:S06]  /*faa0*/  PRMT R84, RZ, 0x7610, R84 ;  /* 0x00007610ff547816 */ /* 0x004fcc0000000054 */
[----:B------:R-:W2:Y:S04]  /*fab0*/  @P0 LDG.E.U16 R84, desc[UR20][R16.64] ;  /* 0x0000001410540981 */ /* 0x000ea8000c1e1500 */
[----:B------:R-:W2:Y:S01]  /*fac0*/  LDL.LU.64 R16, [R1+0x1608] ;  /* 0x0016080001107983 */ /* 0x000ea20000300a00 */
[----:B------:R-:W-:Y:S02]  /*fad0*/  @P0 LOP3.LUT R51, R51, R50, RZ, 0x3c, !PT ;  /* 0x0000003233330212 */ /* 0x000fe400078e3cff */
[----:B------:R-:W-:Y:S02]  /*fae0*/  @P0 LOP3.LUT R35, R35, R34, RZ, 0x3c, !PT ;  /* 0x0000002223230212 */ /* 0x000fe400078e3cff */
[----:B------:R-:W-:Y:S02]  /*faf0*/  @P0 LOP3.LUT R50, R51, R50, RZ, 0x3c, !PT ;  /* 0x0000003233320212 */ /* 0x000fe400078e3cff */
[----:B------:R-:W-:-:S02]  /*fb00*/  @P0 LOP3.LUT R34, R35, R34, RZ, 0x3c, !PT ;  /* 0x0000002223220212 */ /* 0x000fc400078e3cff */
[----:B----4-:R-:W-:Y:S02]  /*fb10*/  PRMT R70, RZ, 0x7610, R70 ;  /* 0x00007610ff467816 */ /* 0x010fe40000000046 */
[----:B------:R-:W-:Y:S02]  /*fb20*/  @P0 LOP3.LUT R51, R51, R50, RZ, 0x3c, !PT ;  /* 0x0000003233330212 */ /* 0x000fe400078e3cff */
[----:B------:R-:W-:Y:S02]  /*fb30*/  @P0 LOP3.LUT R35, R35, R34, RZ, 0x3c, !PT ;  /* 0x0000002223230212 */ /* 0x000fe400078e3cff */
[----:B---3--:R-:W-:Y:S01]  /*fb40*/  PRMT R33, RZ, 0x7610, R33 ;  /* 0x00007610ff217816 */ /* 0x008fe20000000021 */
[----:B------:R-:W3:Y:S04]  /*fb50*/  @P0 LDG.E.U16 R70, desc[UR20][R50.64] ;  /* 0x0000001432460981 */ /* 0x000ee8000c1e1500 */
[----:B--2---:R-:W-:Y:S04]  /*fb60*/  STL [R1+0x130c], R84 ;  /* 0x00130c5401007387 */ /* 0x004fe80000100800 */
[----:B------:R-:W2:Y:S01]  /*fb70*/  LDL.LU.64 R50, [R1+0x1600] ;  /* 0x0016000001327983 */ /* 0x000ea20000300a00 */
[----:B------:R-:W-:-:S06]  /*fb80*/  PRMT R16, RZ, 0x7610, R16 ;  /* 0x00007610ff107816 */ /* 0x000fcc0000000010 */
[----:B------:R0:W4:Y:S02]  /*fb90*/  @P0 LDG.E.U16 R16, desc[UR20][R34.64] ;  /* 0x0000001422100981 */ /* 0x000124000c1e1500 */
[----:B0-----:R-:W-:Y:S02]  /*fba0*/  @P0 IMAD.MOV.U32 R34, RZ, RZ, R66 ;  /* 0x000000ffff220224 */ /* 0x001fe400078e0042 */
[----:B------:R-:W-:-:S05]  /*fbb0*/  @P0 IMAD.MOV.U32 R35, RZ, RZ, R80 ;  /* 0x000000ffff230224 */ /* 0x000fca00078e0050 */
[----:B------:R-:W4:Y:S01]  /*fbc0*/  @P0 LDG.E.U16 R33, desc[UR20][R34.64] ;  /* 0x0000001422210981 */ /* 0x000f22000c1e1500 */
[----:B------:R-:W-:-:S03]  /*fbd0*/  @P0 IMAD.MOV.U32 R66, RZ, RZ, R85 ;  /* 0x000000ffff420224 */ /* 0x000fc600078e0055 */
[----:B---3--:R-:W-:Y:S01]  /*fbe0*/  STL [R1+0x1314], R70 ;  /* 0x0013144601007387 */ /* 0x008fe20000100800 */
[----:B--2---:R-:W-:-:S06]  /*fbf0*/  PRMT R50, RZ, 0x7610, R50 ;  /* 0x00007610ff327816 */ /* 0x004fcc0000000032 */
[----:B------:R0:W2:Y:S04]  /*fc00*/  @P0 LDG.E.U16 R50, desc[UR20][R66.64] ;  /* 0x0000001442320981 */ /* 0x0000a8000c1e1500 */
[----:B----4-:R-:W-:Y:S04]  /*fc10*/  STL [R1+0x1318], R16 ;  /* 0x0013181001007387 */ /* 0x010fe80000100800 */
[----:B------:R-:W-:Y:S04]  /*fc20*/  STL [R1+0x1468], R16 ;  /* 0x0014681001007387 */ /* 0x000fe80000100800 */
[----:B------:R-:W3:Y:S04]  /*fc30*/  LDL.LU.64 R34, [R1+0x15f8] ;  /* 0x0015f80001227983 */ /* 0x000ee80000300a00 */
[----:B------:R-:W-:Y:S04]  /*fc40*/  STL [R1+0x1320], R33 ;  /* 0x0013202101007387 */ /* 0x000fe80000100800 */
[----:B------:R-:W4:Y:S04]  /*fc50*/  LDL.LU R85, [R1+0x15f0] ;  /* 0x0015f00001557983 */ /* 0x000f280000300800 */
[----:B------:R-:W0:Y:S01]  /*fc60*/  LDL.LU.64 R66, [R1+0x15e8] ;  /* 0x0015e80001427983 */ /* 0x000e220000300a00 */
[----:B------:R-:W-:-:S04]  /*fc70*/  @P0 LOP3.LUT R83, R83, R82, RZ, 0x3c, !PT ;  /* 0x0000005253530212 */ /* 0x000fc800078e3cff */
[----:B------:R-:W-:-:S04]  /*fc80*/  @P0 LOP3.LUT R82, R83, R82, RZ, 0x3c, !PT ;  /* 0x0000005253520212 */ /* 0x000fc800078e3cff */
[----:B------:R-:W-:Y:S02]  /*fc90*/  @P0 LOP3.LUT R83, R83, R82, RZ, 0x3c, !PT ;  /* 0x0000005253530212 */ /* 0x000fe400078e3cff */
[----:B0-----:R-:W-:Y:S02]  /*fca0*/  PRMT R67, RZ, 0x7610, R67 ;  /* 0x00007610ff437816 */ /* 0x001fe40000000043 */
[----:B------:R-:W-:-:S04]  /*fcb0*/  PRMT R66, RZ, 0x7610, R66 ;  /* 0x00007610ff427816 */ /* 0x000fc80000000042 */
[----:B------:R0:W3:Y:S02]  /*fcc0*/  @P0 LDG.E.U16 R67, desc[UR20][R82.64] ;  /* 0x0000001452430981 */ /* 0x0000e4000c1e1500 */
[----:B0-----:R-:W-:Y:S01]  /*fcd0*/  @P0 IMAD.MOV.U32 R82, RZ, RZ, R17 ;  /* 0x000000ffff520224 */ /* 0x001fe200078e0011 */
[----:B------:R-:W-:-:S05]  /*fce0*/  @P0 MOV R83, R61 ;  /* 0x0000003d00530202 */ /* 0x000fca0000000f00 */
[----:B------:R-:W3:Y:S01]  /*fcf0*/  @P0 LDG.E.U16 R66, desc[UR20][R82.64] ;  /* 0x0000001452420981 */ /* 0x000ee2000c1e1500 */
[----:B------:R-:W-:Y:S01]  /*fd00*/  PRMT R73, RZ, 0x7610, R73 ;  /* 0x00007610ff497816 */ /* 0x000fe20000000049 */
[----:B------:R-:W-:Y:S02]  /*fd10*/  @P0 IMAD.MOV.U32 R80, RZ, RZ, R71 ;  /* 0x000000ffff500224 */ /* 0x000fe400078e0047 */
[----:B--2---:R-:W-:Y:S04]  /*fd20*/  STL [R1+0x1324], R50 ;  /* 0x0013243201007387 */ /* 0x004fe80000100800 */
[----:B------:R-:W-:Y:S04]  /*fd30*/  STL [R1+0x1470], R50 ;  /* 0x0014703201007387 */ /* 0x000fe80000100800 */
[----:B------:R-:W2:Y:S04]  /*fd40*/  LDL.LU R71, [R1+0x15e0] ;  /* 0x0015e00001477983 */ /* 0x000ea80000300800 */
[----:B------:R-:W2:Y:S01]  /*fd50*/  @P0 LDG.E.U16 R73, desc[UR20][R80.64] ;  /* 0x0000001450490981 */ /* 0x000ea2000c1e1500 */
[----:B----4-:R-:W-:-:S03]  /*fd60*/  PRMT R85, RZ, 0x7610, R85 ;  /* 0x00007610ff557816 */ /* 0x010fc60000000055 */
[----:B------:R-:W4:Y:S04]  /*fd70*/  LDL.LU.64 R80, [R1+0x15d8] ;  /* 0x0015d80001507983 */ /* 0x000f280000300a00 */
[----:B------:R-:W2:Y:S04]  /*fd80*/  LDL.LU R61, [R1+0x15d4] ;  /* 0x0015d400013d7983 */ /* 0x000ea80000300800 */
[----:B------:R-:W4:Y:S04]  /*fd90*/  LDL.LU R17, [R1+0x15d0] ;  /* 0x0015d00001117983 */ /* 0x000f280000300800 */
[----:B------:R-:W4:Y:S04]  /*fda0*/  LDL.LU.64 R82, [R1+0x15c8] ;  /* 0x0015c80001527983 */ /* 0x000f280000300a00 */
[----:B---3--:R0:W-:Y:S04]  /*fdb0*/  STL [R1+0x870], R66 ;  /* 0x0008704201007387 */ /* 0x0081e80000100800 */
[----:B------:R3:W-:Y:S01]  /*fdc0*/  STL [R1+0x834], R67 ;  /* 0x0008344301007387 */ /* 0x0007e20000100800 */
[----:B0-----:R-:W-:-:S02]  /*fdd0*/  @P0 IMAD.MOV.U32 R66, RZ, RZ, R34 ;  /* 0x000000ffff420224 */ /* 0x001fc400078e0022 */
[----:B---3--:R-:W-:Y:S02]  /*fde0*/  @P0 IMAD.MOV.U32 R67, RZ, RZ, R72 ;  /* 0x000000ffff430224 */ /* 0x008fe400078e0048 */
[----:B------:R-:W3:Y:S04]  /*fdf0*/  LDL.LU R72, [R1+0x15c4] ;  /* 0x0015c40001487983 */ /* 0x000ee80000300800 */
[----:B------:R-:W3:Y:S04]  /*fe00*/  @P0 LDG.E.U16 R85, desc[UR20][R66.64] ;  /* 0x0000001442550981 */ /* 0x000ee8000c1e1500 */
[----:B------:R-:W4:Y:S04]  /*fe10*/  LDL.LU R34, [R1+0x15c0] ;  /* 0x0015c00001227983 */ /* 0x000f280000300800 */
[----:B------:R-:W4:Y:S01]  /*fe20*/  LDL.LU.64 R66, [R1+0x15b8] ;  /* 0x0015b80001427983 */ /* 0x000f220000300a00 */
[----:B--2---:R-:W-:Y:S01]  /*fe30*/  PRMT R71, RZ, 0x7610, R71 ;  /* 0x00007610ff477816 */ /* 0x004fe20000000047 */
[----:B------:R-:W-:-:S02]  /*fe40*/  @P0 IMAD.MOV.U32 R84, RZ, RZ, R7 ;  /* 0x000000ffff540224 */ /* 0x000fc400078e0007 */
[----:B---3--:R0:W-:Y:S02]  /*fe50*/  STL [R1+0x132c], R85 ;  /* 0x00132c5501007387 */ /* 0x0081e40000100800 */
[----:B0-----:R-:W-:Y:S02]  /*fe60*/  @P0 IMAD.MOV.U32 R85, RZ, RZ, R51 ;  /* 0x000000ffff550224 */ /* 0x001fe400078e0033 */
[----:B------:R-:W2:Y:S01]  /*fe70*/  LDL.LU R51, [R1+0x15b4] ;  /* 0x0015b40001337983 */ /* 0x000ea20000300800 */
[----:B----4-:R-:W-:-:S03]  /*fe80*/  PRMT R17, RZ, 0x7610, R17 ;  /* 0x00007610ff117816 */ /* 0x010fc60000000011 */
[----:B------:R0:W3:Y:S01]  /*fe90*/  @P0 LDG.E.U16 R71, desc[UR20][R84.64] ;  /* 0x0000001454470981 */ /* 0x0000e2000c1e1500 */
[----:B------:R-:W-:Y:S02]  /*fea0*/  PRMT R34, RZ, 0x7610, R34 ;  /* 0x00007610ff227816 */ /* 0x000fe40000000022 */
[----:B------:R-:W-:Y:S01]  /*feb0*/  PRMT R70, RZ, 0x7610, R70 ;  /* 0x00007610ff467816 */ /* 0x000fe20000000046 */
[----:B------:R-:W4:Y:S01]  /*fec0*/  LDL.LU R7, [R1+0x15b0] ;  /* 0x0015b00001077983 */ /* 0x000f220000300800 */
[----:B0-----:R-:W-:Y:S02]  /*fed0*/  @P0 IMAD.MOV.U32 R84, RZ, RZ, R13 ;  /* 0x000000ffff540224 */ /* 0x001fe400078e000d */
[----:B------:R-:W-:-:S05]  /*fee0*/  @P0 IMAD.MOV.U32 R85, RZ, RZ, R24 ;  /* 0x000000ffff550224 */ /* 0x000fca00078e0018 */
[----:B------:R0:W3:Y:S02]  /*fef0*/  @P0 LDG.E.U16 R17, desc[UR20][R84.64] ;  /* 0x0000001454110981 */ /* 0x0000e4000c1e1500 */
[----:B0-----:R-:W-:Y:S02]  /*ff00*/  @P0 IMAD.MOV.U32 R84, RZ, RZ, R83 ;  /* 0x000000ffff540224 */ /* 0x001fe400078e0053 */
[----:B------:R-:W-:-:S05]  /*ff10*/  @P0 IMAD.MOV.U32 R85, RZ, RZ, R67 ;  /* 0x000000ffff550224 */ /* 0x000fca00078e0043 */
[----:B------:R0:W4:Y:S02]  /*ff20*/  @P0 LDG.E.U16 R34, desc[UR20][R84.64] ;  /* 0x0000001454220981 */ /* 0x000124000c1e1500 */
[----:B0-----:R-:W-:Y:S02]  /*ff30*/  @P0 IMAD.MOV.U32 R84, RZ, RZ, R81 ;  /* 0x000000ffff540224 */ /* 0x001fe400078e0051 */
[----:B------:R-:W-:Y:S01]  /*ff40*/  @P0 IMAD.MOV.U32 R85, RZ, RZ, R82 ;  /* 0x000000ffff550224 */ /* 0x000fe200078e0052 */
[----:B--2---:R-:W-:-:S06]  /*ff50*/  PRMT R51, RZ, 0x7610, R51 ;  /* 0x00007610ff337816 */ /* 0x004fcc0000000033 */
[----:B------:R0:W2:Y:S02]  /*ff60*/  @P0 LDG.E.U16 R51, desc[UR20][R84.64] ;  /* 0x0000001454330981 */ /* 0x0000a4000c1e1500 */
[----:B0-----:R-:W-:Y:S02]  /*ff70*/  @P0 IMAD.MOV.U32 R84, RZ, RZ, R68 ;  /* 0x000000ffff540224 */ /* 0x001fe400078e0044 */
[----:B------:R-:W-:-:S05]  /*ff80*/  @P0 IMAD.MOV.U32 R85, RZ, RZ, R80 ;  /* 0x000000ffff550224 */ /* 0x000fca00078e0050 */
[----:B------:R-:W2:Y:S04]  /*ff90*/  @P0 LDG.E.U16 R70, desc[UR20][R84.64] ;  /* 0x0000001454460981 */ /* 0x000ea8000c1e1500 */
[----:B---3--:R-:W-:Y:S04]  /*ffa0*/  STL [R1+0x1330], R71 ;  /* 0x0013304701007387 */ /* 0x008fe80000100800 */
[----:B------:R0:W-:Y:S04]  /*ffb0*/  STL [R1+0x1478], R71 ;  /* 0x0014784701007387 */ /* 0x0001e80000100800 */
[----:B------:R-:W3:Y:S04]  /*ffc0*/  LDL.LU R24, [R1+0x15ac] ;  /* 0x0015ac0001187983 */ /* 0x000ee80000300800 */
[----:B------:R-:W3:Y:S04]  /*ffd0*/  LDL.LU R13, [R1+0x15a8] ;  /* 0x0015a800010d7983 */ /* 0x000ee80000300800 */
[----:B------:R-:W-:Y:S04]  /*ffe0*/  STL [R1+0x1338], R17 ;  /* 0x0013381101007387 */ /* 0x000fe80000100800 */
[----:B------:R-:W-:Y:S04]  /*fff0*/  STL [R1+0x7f4], R73 ;  /* 0x0007f44901007387 */ /* 0x000fe80000100800 */
[----:B------:R-:W3:Y:S04]  /*10000*/  LDL.LU R67, [R1+0x15a4] ;  /* 0x0015a40001437983 */ /* 0x000ee80000300800 */
[----:B------:R-:W3:Y:S04]  /*10010*/  LDL.LU R83, [R1+0x15a0] ;  /* 0x0015a00001537983 */ /* 0x000ee80000300800 */
[----:B----4-:R-:W-:Y:S04]  /*10020*/  STL [R1+0x133c], R34 ;  /* 0x00133c2201007387 */ /* 0x010fe80000100800 */
[----:B------:R-:W4:Y:S04]  /*10030*/  LDL.LU R82, [R1+0x159c] ;  /* 0x00159c0001527983 */ /* 0x000f280000300800 */
[----:B------:R-:W3:Y:S01]  /*10040*/  LDL.LU R81, [R1+0x1598] ;  /* 0x0015980001517983 */ /* 0x000ee20000300800 */
[----:B------:R-:W-:Y:S01]  /*10050*/  PRMT R63, RZ, 0x7610, R63 ;  /* 0x00007610ff3f7816 */ /* 0x000fe2000000003f */
[----:B0-----:R-:W-:-:S02]  /*10060*/  @P0 IMAD.MOV.U32 R71, RZ, RZ, R26 ;  /* 0x000000ffff470224 */ /* 0x001fc400078e001a */
[----:B--2---:R0:W-:Y:S04]  /*10070*/  STL [R1+0x1344], R51 ;  /* 0x0013443301007387 */ /* 0x0041e80000100800 */
[----:B------:R-:W2:Y:S04]  /*10080*/  LDL.LU R80, [R1+0x1594] ;  /* 0x0015940001507983 */ /* 0x000ea80000300800 */
[----:B------:R-:W2:Y:S01]  /*10090*/  LDL.LU R68, [R1+0x1590] ;  /* 0x0015900001447983 */ /* 0x000ea20000300800 */
[----:B0-----:R-:W-:-:S03]  /*100a0*/  PRMT R51, RZ, 0x7610, R51 ;  /* 0x00007610ff337816 */ /* 0x001fc60000000033 */
[----:B------:R0:W-:Y:S04]  /*100b0*/  STL [R1+0x7e0], R70 ;  /* 0x0007e04601007387 */ /* 0x0001e80000100800 */
[----:B------:R-:W3:Y:S01]  /*100c0*/  LDL.LU R26, [R1+0x158c] ;  /* 0x00158c00011a7983 */ /* 0x000ee20000300800 */
[----:B0-----:R-:W-:-:S03]  /*100d0*/  @P0 MOV R70, R18 ;  /* 0x0000001200460202 */ /* 0x001fc60000000f00 */
[----:B------:R-:W3:Y:S04]  /*100e0*/  LDL.LU R18, [R1+0x1588] ;  /* 0x0015880001127983 */ /* 0x000ee80000300800 */
[----:B------:R0:W4:Y:S02]  /*100f0*/  @P0 LDG.E.U16 R63, desc[UR20][R70.64] ;  /* 0x00000014463f0981 */ /* 0x000124000c1e1500 */
[----:B0-----:R-:W-:Y:S02]  /*10100*/  @P0 IMAD.MOV.U32 R70, RZ, RZ, R35 ;  /* 0x000000ffff460224 */ /* 0x001fe400078e0023 */
[----:B------:R-:W-:Y:S02]  /*10110*/  @P0 IMAD.MOV.U32 R71, RZ, RZ, R27 ;  /* 0x000000ffff470224 */ /* 0x000fe400078e001b */
[----:B------:R-:W4:Y:S04]  /*10120*/  LDL.LU R27, [R1+0x1584] ;  /* 0x00158400011b7983 */ /* 0x000f280000300800 */
[----:B------:R-:W4:Y:S04]  /*10130*/  LDL.LU R35, [R1+0x1580] ;  /* 0x0015800001237983 */ /* 0x000f280000300800 */
[----:B------:R0:W4:Y:S02]  /*10140*/  @P0 LDG.E.U16 R51, desc[UR20][R70.64] ;  /* 0x0000001446330981 */ /* 0x000124000c1e1500 */
[----:B0-----:R-:W-:-:S02]  /*10150*/  @P0 IMAD.MOV.U32 R71, RZ, RZ, R74 ;  /* 0x000000ffff470224 */ /* 0x001fc400078e004a */
[----:B------:R-:W-:Y:S01]  /*10160*/  @P0 IMAD.MOV.U32 R70, RZ, RZ, R52 ;  /* 0x000000ffff460224 */ /* 0x000fe200078e0034 */
[----:B------:R-:W4:Y:S04]  /*10170*/  LDL.LU R74, [R1+0x157c] ;  /* 0x00157c00014a7983 */ /* 0x000f280000300800 */
[----:B------:R-:W4:Y:S01]  /*10180*/  LDL.LU R52, [R1+0x1578] ;  /* 0x0015780001347983 */ /* 0x000f220000300800 */
[----:B------:R-:W-:-:S06]  /*10190*/  PRMT R66, RZ, 0x7610, R66 ;  /* 0x00007610ff427816 */ /* 0x000fcc0000000042 */
[----:B------:R0:W4:Y:S02]  /*101a0*/  @P0 LDG.E.U16 R66, desc[UR20][R70.64] ;  /* 0x0000001446420981 */ /* 0x000124000c1e1500 */
[----:B0-----:R-:W-:Y:S02]  /*101b0*/  @P0 IMAD.MOV.U32 R70, RZ, RZ, R28 ;  /* 0x000000ffff460224 */ /* 0x001fe400078e001c */
[----:B------:R-:W-:Y:S01]  /*101c0*/  @P0 IMAD.MOV.U32 R71, RZ, RZ, R75 ;  /* 0x000000ffff470224 */ /* 0x000fe200078e004b */
[----:B------:R-:W-:Y:S02]  /*101d0*/  PRMT R50, RZ, 0x7610, R50 ;  /* 0x00007610ff327816 */ /* 0x000fe40000000032 */
[----:B--2---:R-:W-:-:S06]  /*101e0*/  PRMT R68, RZ, 0x7610, R68 ;  /* 0x00007610ff447816 */ /* 0x004fcc0000000044 */
[----:B------:R0:W2:Y:S02]  /*101f0*/  @P0 LDG.E.U16 R68, desc[UR20][R70.64] ;  /* 0x0000001446440981 */ /* 0x0000a4000c1e1500 */
[----:B0-----:R-:W-:Y:S02]  /*10200*/  @P0 IMAD.MOV.U32 R70, RZ, RZ, R31 ;  /* 0x000000ffff460224 */ /* 0x001fe400078e001f */
[----:B------:R-:W-:Y:S01]  /*10210*/  @P0 IMAD.MOV.U32 R71, RZ, RZ, R29 ;  /* 0x000000ffff470224 */ /* 0x000fe200078e001d */
[----:B---3--:R-:W-:-:S06]  /*10220*/  PRMT R18, RZ, 0x7610, R18 ;  /* 0x00007610ff127816 */ /* 0x008fcc0000000012 */
[----:B------:R0:W3:Y:S02]  /*10230*/  @P0 LDG.E.U16 R18, desc[UR20][R70.64] ;  /* 0x0000001446120981 */ /* 0x0000e4000c1e1500 */
[----:B0-----:R-:W-:Y:S02]  /*10240*/  @P0 IMAD.MOV.U32 R70, RZ, RZ, R43 ;  /* 0x000000ffff460224 */ /* 0x001fe400078e002b */
[----:B------:R-:W-:Y:S01]  /*10250*/  @P0 IMAD.MOV.U32 R71, RZ, RZ, R41 ;  /* 0x000000ffff470224 */ /* 0x000fe200078e0029 */
[----:B----4-:R-:W-:-:S06]  /*10260*/  PRMT R35, RZ, 0x7610, R35 ;  /* 0x00007610ff237816 */ /* 0x010fcc0000000023 */
[----:B------:R0:W4:Y:S02]  /*10270*/  @P0 LDG.E.U16 R35, desc[UR20][R70.64] ;  /* 0x0000001446230981 */ /* 0x000124000c1e1500 */
[----:B0-----:R-:W-:Y:S01]  /*10280*/  @P0 IMAD.MOV.U32 R70, RZ, RZ, R45 ;  /* 0x000000ffff460224 */ /* 0x001fe200078e002d */
[----:B------:R-:W-:Y:S02]  /*10290*/  @P0 MOV R71, R44 ;  /* 0x0000002c00470202 */ /* 0x000fe40000000f00 */
[----:B------:R-:W-:-:S06]  /*102a0*/  PRMT R52, RZ, 0x7610, R52 ;  /* 0x00007610ff347816 */ /* 0x000fcc0000000034 */
[----:B------:R0:W4:Y:S02]  /*102b0*/  @P0 LDG.E.U16 R52, desc[UR20][R70.64] ;  /* 0x0000001446340981 */ /* 0x000124000c1e1500 */
[----:B0-----:R-:W-:Y:S02]  /*102c0*/  @P0 IMAD.MOV.U32 R70, RZ, RZ, R69 ;  /* 0x000000ffff460224 */ /* 0x001fe400078e0045 */
[----:B------:R-:W-:-:S05]  /*102d0*/  @P0 IMAD.MOV.U32 R71, RZ, RZ, R46 ;  /* 0x000000ffff470224 */ /* 0x000fca00078e002e */
[----:B------:R-:W4:Y:S04]  /*102e0*/  @P0 LDG.E.U16 R50, desc[UR20][R70.64] ;  /* 0x0000001446320981 */ /* 0x000f28000c1e1500 */
[----:B------:R-:W-:Y:S04]  /*102f0*/  STL [R1+0x1348], R66 ;  /* 0x0013484201007387 */ /* 0x000fe80000100800 */
[----:B------:R-:W4:Y:S04]  /*10300*/  LDL.LU R75, [R1+0x1574] ;  /* 0x00157400014b7983 */ /* 0x000f280000300800 */
[----:B------:R-:W4:Y:S01]  /*10310*/  LDL.LU R28, [R1+0x1570] ;  /* 0x00157000011c7983 */ /* 0x000f220000300800 */
[----:B------:R-:W-:-:S03]  /*10320*/  PRMT R49, RZ, 0x7610, R49 ;  /* 0x00007610ff317816 */ /* 0x000fc60000000031 */
[----:B--2---:R-:W-:Y:S04]  /*10330*/  STL [R1+0x1350], R68 ;  /* 0x0013504401007387 */ /* 0x004fe80000100800 */
[----:B------:R-:W2:Y:S04]  /*10340*/  LDL.LU R29, [R1+0x156c] ;  /* 0x00156c00011d7983 */ /* 0x000ea80000300800 */
[----:B------:R-:W2:Y:S04]  /*10350*/  LDL.LU R31, [R1+0x1568] ;  /* 0x00156800011f7983 */ /* 0x000ea80000300800 */
[----:B---3--:R-:W-:Y:S04]  /*10360*/  STL [R1+0x1354], R18 ;  /* 0x0013541201007387 */ /* 0x008fe80000100800 */
[----:B------:R-:W3:Y:S04]  /*10370*/  LDL.LU R41, [R1+0x1564] ;  /* 0x0015640001297983 */ /* 0x000ee80000300800 */
[----:B------:R-:W2:Y:S04]  /*10380*/  LDL.LU R43, [R1+0x1560] ;  /* 0x00156000012b7983 */ /* 0x000ea80000300800 */
[----:B----4-:R-:W-:Y:S04]  /*10390*/  STL [R1+0x135c], R35 ;  /* 0x00135c2301007387 */ /* 0x010fe80000100800 */
[----:B------:R-:W-:Y:S04]  /*103a0*/  STL [R1+0x824], R63 ;  /* 0x0008243f01007387 */ /* 0x000fe80000100800 */
[----:B------:R-:W4:Y:S04]  /*103b0*/  LDL.LU R44, [R1+0x155c] ;  /* 0x00155c00012c7983 */ /* 0x000f280000300800 */
[----:B------:R-:W2:Y:S04]  /*103c0*/  LDL.LU R45, [R1+0x1558] ;  /* 0x00155800012d7983 */ /* 0x000ea80000300800 */
[----:B------:R-:W-:Y:S04]  /*103d0*/  STL [R1+0x1360], R52 ;  /* 0x0013603401007387 */ /* 0x000fe80000100800 */
[----:B------:R0:W-:Y:S04]  /*103e0*/  STL [R1+0x85c], R51 ;  /* 0x00085c3301007387 */ /* 0x0001e80000100800 */
[----:B------:R-:W2:Y:S04]  /*103f0*/  LDL.LU R46, [R1+0x1554] ;  /* 0x00155400012e7983 */ /* 0x000ea80000300800 */
[----:B------:R-:W2:Y:S01]  /*10400*/  LDL.LU R69, [R1+0x1550] ;  /* 0x0015500001457983 */ /* 0x000ea20000300800 */
[----:B0-----:R-:W-:-:S03]  /*10410*/  @P0 IMAD.MOV.U32 R51, RZ, RZ, R48 ;  /* 0x000000ffff330224 */ /* 0x001fc600078e0030 */
[----:B------:R0:W-:Y:S04]  /*10420*/  STL [R1+0x7d4], R50 ;  /* 0x0007d43201007387 */ /* 0x0001e80000100800 */
[----:B------:R-:W3:Y:S01]  /*10430*/  LDL.LU R48, [R1+0x154c] ;  /* 0x00154c0001307983 */ /* 0x000ee20000300800 */
[----:B------:R-:W-:Y:S01]  /*10440*/  PRMT R35, RZ, 0x7610, R35 ;  /* 0x00007610ff237816 */ /* 0x000fe20000000023 */
[----:B0-----:R-:W-:Y:S02]  /*10450*/  @P0 IMAD.MOV.U32 R50, RZ, RZ, R19 ;  /* 0x000000ffff320224 */ /* 0x001fe400078e0013 */
[----:B------:R-:W3:Y:S04]  /*10460*/  LDL.LU R19, [R1+0x1548] ;  /* 0x0015480001137983 */ /* 0x000ee80000300800 */
[----:B------:R0:W4:Y:S02]  /*10470*/  @P0 LDG.E.U16 R49, desc[UR20][R50.64] ;  /* 0x0000001432310981 */ /* 0x000124000c1e1500 */
[----:B0-----:R-:W-:-:S02]  /*10480*/  @P0 IMAD.MOV.U32 R50, RZ, RZ, R36 ;  /* 0x000000ffff320224 */ /* 0x001fc400078e0024 */
        /* <DEDUP_REMOVED lines=13> */
[----:B------:R-:W-:Y:S02]  /*10560*/  PRMT R32, RZ, 0x7610, R32 ;  /* 0x00007610ff207816 */ /* 0x000fe40000000020 */
[----:B--2---:R-:W-:-:S06]  /*10570*/  PRMT R69, RZ, 0x7610, R69 ;  /* 0x00007610ff457816 */ /* 0x004fcc0000000045 */
[----:B------:R0:W2:Y:S02]  /*10580*/  @P0 LDG.E.U16 R69, desc[UR20][R50.64] ;  /* 0x0000001432450981 */ /* 0x0000a4000c1e1500 */
[----:B0-----:R-:W-:Y:S01]  /*10590*/  @P0 IMAD.MOV.U32 R50, RZ, RZ, R60 ;  /* 0x000000ffff320224 */ /* 0x001fe200078e003c */
[----:B---3--:R-:W-:Y:S01]  /*105a0*/  PRMT R19, RZ, 0x7610, R19 ;  /* 0x00007610ff137816 */ /* 0x008fe20000000013 */
[----:B------:R-:W-:-:S05]  /*105b0*/  @P0 IMAD.MOV.U32 R51, RZ, RZ, R3 ;  /* 0x000000ffff330224 */ /* 0x000fca00078e0003 */
[----:B------:R0:W3:Y:S02]  /*105c0*/  @P0 LDG.E.U16 R19, desc[UR20][R50.64] ;  /* 0x0000001432130981 */ /* 0x0000e4000c1e1500 */
[----:B0-----:R-:W-:Y:S01]  /*105d0*/  @P0 MOV R50, R42 ;  /* 0x0000002a00320202 */ /* 0x001fe20000000f00 */
[----:B------:R-:W-:Y:S01]  /*105e0*/  @P0 IMAD.MOV.U32 R51, RZ, RZ, R59 ;  /* 0x000000ffff330224 */ /* 0x000fe200078e003b */
[----:B----4-:R-:W-:-:S06]  /*105f0*/  PRMT R36, RZ, 0x7610, R36 ;  /* 0x00007610ff247816 */ /* 0x010fcc0000000024 */
[----:B------:R0:W4:Y:S02]  /*10600*/  @P0 LDG.E.U16 R36, desc[UR20][R50.64] ;  /* 0x0000001432240981 */ /* 0x000124000c1e1500 */
[----:B0-----:R-:W-:Y:S02]  /*10610*/  @P0 IMAD.MOV.U32 R50, RZ, RZ, R25 ;  /* 0x000000ffff320224 */ /* 0x001fe400078e0019 */
[----:B------:R-:W-:Y:S01]  /*10620*/  @P0 IMAD.MOV.U32 R51, RZ, RZ, R8 ;  /* 0x000000ffff330224 */ /* 0x000fe200078e0008 */
[----:B------:R-:W-:-:S06]  /*10630*/  PRMT R53, RZ, 0x7610, R53 ;  /* 0x00007610ff357816 */ /* 0x000fcc0000000035 */
[----:B------:R0:W4:Y:S02]  /*10640*/  @P0 LDG.E.U16 R53, desc[UR20][R50.64] ;  /* 0x0000001432350981 */ /* 0x000124000c1e1500 */
[----:B0-----:R-:W-:Y:S02]  /*10650*/  @P0 IMAD.MOV.U32 R50, RZ, RZ, R5 ;  /* 0x000000ffff320224 */ /* 0x001fe400078e0005 */
[----:B------:R-:W-:-:S05]  /*10660*/  @P0 IMAD.MOV.U32 R51, RZ, RZ, R30 ;  /* 0x000000ffff330224 */ /* 0x000fca00078e001e */
[----:B------:R0:W4:Y:S02]  /*10670*/  @P0 LDG.E.U16 R33, desc[UR20][R50.64] ;  /* 0x0000001432210981 */ /* 0x000124000c1e1500 */
[----:B0-----:R-:W-:Y:S02]  /*10680*/  @P0 IMAD.MOV.U32 R50, RZ, RZ, R20 ;  /* 0x000000ffff320224 */ /* 0x001fe400078e0014 */
[----:B------:R-:W-:-:S05]  /*10690*/  @P0 IMAD.MOV.U32 R51, RZ, RZ, R4 ;  /* 0x000000ffff330224 */ /* 0x000fca00078e0004 */
[----:B------:R-:W4:Y:S04]  /*106a0*/  @P0 LDG.E.U16 R32, desc[UR20][R50.64] ;  /* 0x0000001432200981 */ /* 0x000f28000c1e1500 */
[----:B------:R-:W-:Y:S04]  /*106b0*/  STL [R1+0x1368], R67 ;  /* 0x0013684301007387 */ /* 0x000fe80000100800 */
[----:B------:R-:W4:Y:S04]  /*106c0*/  LDL.LU R55, [R1+0x1534] ;  /* 0x0015340001377983 */ /* 0x000f280000300800 */
[----:B------:R-:W4:Y:S01]  /*106d0*/  LDL.LU R40, [R1+0x1530] ;  /* 0x0015300001287983 */ /* 0x000f220000300800 */
[----:B------:R-:W-:-:S02]  /*106e0*/  PRMT R52, RZ, 0x7610, R52 ;  /* 0x00007610ff347816 */ /* 0x000fc40000000034 */
[----:B------:R-:W-:Y:S01]  /*106f0*/  PRMT R82, RZ, 0x7610, R82 ;  /* 0x00007610ff527816 */ /* 0x000fe20000000052 */
        /* <DEDUP_REMOVED lines=11> */
[----:B------:R-:W-:Y:S04]  /*107b0*/  STL [R1+0x850], R35 ;  /* 0x0008502301007387 */ /* 0x000fe80000100800 */
[----:B------:R-:W2:Y:S04]  /*107c0*/  LDL.LU R30, [R1+0x1514] ;  /* 0x00151400011e7983 */ /* 0x000ea80000300800 */
[----:B------:R-:W3:Y:S04]  /*107d0*/  LDL.LU R5, [R1+0x1510] ;  /* 0x0015100001057983 */ /* 0x000ee80000300800 */
[----:B------:R-:W3:Y:S04]  /*107e0*/  LDL.LU R4, [R1+0x150c] ;  /* 0x00150c0001047983 */ /* 0x000ee80000300800 */
[----:B------:R-:W3:Y:S04]  /*107f0*/  LDL.LU R20, [R1+0x1508] ;  /* 0x0015080001147983 */ /* 0x000ee80000300800 */
[----:B------:R0:W-:Y:S04]  /*10800*/  STL [R1+0x7f8], R32 ;  /* 0x0007f82001007387 */ /* 0x0001e80000100800 */
[----:B------:R1:W-:Y:S01]  /*10810*/  STL [R1+0x7c8], R33 ;  /* 0x0007c82101007387 */ /* 0x0003e20000100800 */
[----:B0-----:R-:W-:-:S02]  /*10820*/  @P0 IMAD.MOV.U32 R32, RZ, RZ, R21 ;  /* 0x000000ffff200224 */ /* 0x001fc400078e0015 */
[----:B-1----:R-:W-:Y:S02]  /*10830*/  @P0 IMAD.MOV.U32 R33, RZ, RZ, R6 ;  /* 0x000000ffff210224 */ /* 0x002fe400078e0006 */
[----:B------:R-:W4:Y:S04]  /*10840*/  LDL.LU R6, [R1+0x1504] ;  /* 0x0015040001067983 */ /* 0x000f280000300800 */
[----:B------:R0:W4:Y:S04]  /*10850*/  @P0 LDG.E.U16 R52, desc[UR20][R32.64] ;  /* 0x0000001420340981 */ /* 0x000128000c1e1500 */
[----:B------:R-:W4:Y:S01]  /*10860*/  LDL.LU R21, [R1+0x1500] ;  /* 0x0015000001157983 */ /* 0x000f220000300800 */
[----:B0-----:R-:W-:-:S02]  /*10870*/  @P0 IMAD.MOV.U32 R32, RZ, RZ, R23 ;  /* 0x000000ffff200224 */ /* 0x001fc400078e0017 */
[----:B------:R-:W-:-:S05]  /*10880*/  @P0 IMAD.MOV.U32 R33, RZ, RZ, R37 ;  /* 0x000000ffff210224 */ /* 0x000fca00078e0025 */
[----:B------:R0:W4:Y:S02]  /*10890*/  @P0 LDG.E.U16 R82, desc[UR20][R32.64] ;  /* 0x0000001420520981 */ /* 0x000124000c1e1500 */
[----:B0-----:R-:W-:Y:S01]  /*108a0*/  @P0 IMAD.MOV.U32 R32, RZ, RZ, R22 ;  /* 0x000000ffff200224 */ /* 0x001fe200078e0016 */
[----:B------:R-:W-:Y:S02]  /*108b0*/  @P0 MOV R33, R54 ;  /* 0x0000003600210202 */ /* 0x000fe40000000f00 */
[----:B--2---:R-:W-:-:S06]  /*108c0*/  PRMT R30, RZ, 0x7610, R30 ;  /* 0x00007610ff1e7816 */ /* 0x004fcc000000001e */
[----:B------:R0:W2:Y:S01]  /*108d0*/  @P0 LDG.E.U16 R30, desc[UR20][R32.64] ;  /* 0x00000014201e0981 */ /* 0x0000a2000c1e1500 */
[----:B---3--:R-:W-:Y:S01]  /*108e0*/  PRMT R20, RZ, 0x7610, R20 ;  /* 0x00007610ff147816 */ /* 0x008fe20000000014 */
[----:B0-----:R-:W-:Y:S02]  /*108f0*/  @P0 IMAD.MOV.U32 R32, RZ, RZ, R38 ;  /* 0x000000ffff200224 */ /* 0x001fe400078e0026 */
[----:B------:R-:W-:-:S05]  /*10900*/  @P0 IMAD.MOV.U32 R33, RZ, RZ, R39 ;  /* 0x000000ffff210224 */ /* 0x000fca00078e0027 */
[----:B------:R0:W3:Y:S04]  /*10910*/  @P0 LDG.E.U16 R20, desc[UR20][R32.64] ;  /* 0x0000001420140981 */ /* 0x0000e8000c1e1500 */
[----:B----4-:R-:W-:Y:S04]  /*10920*/  STL [R1+0x1390], R52 ;  /* 0x0013903401007387 */ /* 0x010fe80000100800 */
[----:B------:R-:W4:Y:S04]  /*10930*/  LDL.LU R37, [R1+0x14fc] ;  /* 0x0014fc0001257983 */ /* 0x000f280000300800 */
[----:B------:R-:W4:Y:S04]  /*10940*/  LDL.LU R23, [R1+0x14f8] ;  /* 0x0014f80001177983 */ /* 0x000f280000300800 */
[----:B------:R-:W-:Y:S04]  /*10950*/  STL [R1+0x1398], R82 ;  /* 0x0013985201007387 */ /* 0x000fe80000100800 */
[----:B------:R-:W4:Y:S01]  /*10960*/  LDL.LU R54, [R1+0x14f4] ;  /* 0x0014f40001367983 */ /* 0x000f220000300800 */
[----:B0-----:R-:W-:-:S02]  /*10970*/  @P0 IMAD.MOV.U32 R32, RZ, RZ, R90 ;  /* 0x000000ffff200224 */ /* 0x001fc400078e005a */
[----:B------:R-:W-:Y:S01]  /*10980*/  @P0 IMAD.MOV.U32 R33, RZ, RZ, R91 ;  /* 0x000000ffff210224 */ /* 0x000fe200078e005b */
[----:B------:R-:W4:Y:S01]  /*10990*/  LDL.LU R22, [R1+0x14f0] ;  /* 0x0014f00001167983 */ /* 0x000f220000300800 */
[----:B------:R-:W-:Y:S02]  /*109a0*/  PRMT R16, RZ, 0x7610, R16 ;  /* 0x00007610ff107816 */ /* 0x000fe40000000010 */
[----:B------:R-:W-:Y:S02]  /*109b0*/  PRMT R18, RZ, 0x7610, R18 ;  /* 0x00007610ff127816 */ /* 0x000fe40000000012 */
[----:B------:R-:W-:Y:S01]  /*109c0*/  PRMT R83, RZ, 0x7610, R83 ;  /* 0x00007610ff537816 */ /* 0x000fe20000000053 */
[----:B--2---:R-:W-:Y:S04]  /*109d0*/  STL [R1+0x139c], R30 ;  /* 0x00139c1e01007387 */ /* 0x004fe80000100800 */
[----:B------:R-:W-:Y:S04]  /*109e0*/  STL [R1+0x1488], R30 ;  /* 0x0014881e01007387 */ /* 0x000fe80000100800 */
[----:B------:R-:W2:Y:S04]  /*109f0*/  LDL.LU R39, [R1+0x14ec] ;  /* 0x0014ec0001277983 */ /* 0x000ea80000300800 */
[----:B------:R-:W2:Y:S04]  /*10a00*/  LDL.LU R38, [R1+0x14e8] ;  /* 0x0014e80001267983 */ /* 0x000ea80000300800 */
[----:B---3--:R0:W-:Y:S02]  /*10a10*/  STL [R1+0x13a4], R20 ;  /* 0x0013a41401007387 */ /* 0x0081e40000100800 */
[----:B0-----:R-:W-:-:S02]  /*10a20*/  PRMT R20, RZ, 0x7610, R20 ;  /* 0x00007610ff147816 */ /* 0x001fc40000000014 */
[----:B----4-:R-:W-:-:S06]  /*10a30*/  PRMT R37, RZ, 0x7610, R37 ;  /* 0x00007610ff257816 */ /* 0x010fcc0000000025 */
[----:B------:R0:W3:Y:S02]  /*10a40*/  @P0 LDG.E.U16 R37, desc[UR20][R32.64] ;  /* 0x0000001420250981 */ /* 0x0000e4000c1e1500 */
[----:B0-----:R-:W-:Y:S01]  /*10a50*/  @P0 IMAD.MOV.U32 R32, RZ, RZ, R88 ;  /* 0x000000ffff200224 */ /* 0x001fe200078e0058 */
[----:B------:R-:W-:Y:S01]  /*10a60*/  PRMT R54, RZ, 0x7610, R54 ;  /* 0x00007610ff367816 */ /* 0x000fe20000000036 */
[----:B------:R-:W-:-:S05]  /*10a70*/  @P0 IMAD.MOV.U32 R33, RZ, RZ, R89 ;  /* 0x000000ffff210224 */ /* 0x000fca00078e0059 */
[----:B------:R0:W4:Y:S02]  /*10a80*/  @P0 LDG.E.U16 R54, desc[UR20][R32.64] ;  /* 0x0000001420360981 */ /* 0x000124000c1e1500 */
[----:B0-----:R-:W-:Y:S02]  /*10a90*/  @P0 IMAD.MOV.U32 R32, RZ, RZ, R86 ;  /* 0x000000ffff200224 */ /* 0x001fe400078e0056 */
[----:B------:R-:W-:-:S05]  /*10aa0*/  @P0 IMAD.MOV.U32 R33, RZ, RZ, R87 ;  /* 0x000000ffff210224 */ /* 0x000fca00078e0057 */
[----:B------:R0:W2:Y:S02]  /*10ab0*/  @P0 LDG.E.U16 R20, desc[UR20][R32.64] ;  /* 0x0000001420140981 */ /* 0x0000a4000c1e1500 */
[----:B0-----:R-:W-:Y:S02]  /*10ac0*/  @P0 IMAD.MOV.U32 R32, RZ, RZ, R77 ;  /* 0x000000ffff200224 */ /* 0x001fe400078e004d */
[----:B------:R-:W-:-:S05]  /*10ad0*/  @P0 IMAD.MOV.U32 R33, RZ, RZ, R78 ;  /* 0x000000ffff210224 */ /* 0x000fca00078e004e */
[----:B------:R0:W2:Y:S02]  /*10ae0*/  @P0 LDG.E.U16 R16, desc[UR20][R32.64] ;  /* 0x0000001420100981 */ /* 0x0000a4000c1e1500 */
[----:B0-----:R-:W-:Y:S02]  /*10af0*/  @P0 IMAD.MOV.U32 R32, RZ, RZ, R65 ;  /* 0x000000ffff200224 */ /* 0x001fe400078e0041 */
[----:B------:R-:W-:-:S05]  /*10b00*/  @P0 IMAD.MOV.U32 R33, RZ, RZ, R76 ;  /* 0x000000ffff210224 */ /* 0x000fca00078e004c */
[----:B------:R0:W2:Y:S02]  /*10b10*/  @P0 LDG.E.U16 R18, desc[UR20][R32.64] ;  /* 0x0000001420120981 */ /* 0x0000a4000c1e1500 */
[----:B0-----:R-:W-:Y:S01]  /*10b20*/  @P0 MOV R32, R62 ;  /* 0x0000003e00200202 */ /* 0x001fe20000000f00 */
[----:B------:R-:W-:-:S05]  /*10b30*/  @P0 IMAD.MOV.U32 R33, RZ, RZ, R64 ;  /* 0x000000ffff210224 */ /* 0x000fca00078e0040 */
[----:B------:R0:W2:Y:S01]  /*10b40*/  @P0 LDG.E.U16 R83, desc[UR20][R32.64] ;  /* 0x0000001420530981 */ /* 0x0000a2000c1e1500 */
[----:B------:R-:W-:Y:S01]  /*10b50*/  @!P4 IMAD.MOV R7, RZ, RZ, -R7 ;  /* 0x000000ffff07c224 */ /* 0x000fe200078e0a07 */
[----:B------:R-:W-:Y:S02]  /*10b60*/  PRMT R4, RZ, 0x7610, R4 ;  /* 0x00007610ff047816 */ /* 0x000fe40000000004 */
[----:B------:R-:W-:-:S05]  /*10b70*/  SEL R30, R79, R56, !P6 ;  /* 0x000000384f1e7207 */ /* 0x000fca0007000000 */
[----:B0-----:R-:W-:Y:S01]  /*10b80*/  IMAD R32, R30, UR10, RZ ;  /* 0x0000000a1e207c24 */ /* 0x001fe2000f8e02ff */
[----:B------:R-:W-:Y:S01]  /*10b90*/  PRMT R21, RZ, 0x7610, R21 ;  /* 0x00007610ff157816 */ /* 0x000fe20000000015 */
[----:B------:R-:W0:Y:S01]  /*10ba0*/  LDCU UR10, c[0x0][0x3b0] ;  /* 0x00007600ff0a77ac */ /* 0x000e220008000800 */
[----:B---3--:R-:W-:Y:S04]  /*10bb0*/  STL [R1+0x13a8], R37 ;  /* 0x0013a82501007387 */ /* 0x008fe80000100800 */
[----:B------:R-:W-:Y:S04]  /*10bc0*/  STL [R1+0x1490], R37 ;  /* 0x0014902501007387 */ /* 0x000fe80000100800 */
[----:B----4-:R-:W-:Y:S04]  /*10bd0*/  STL [R1+0x13b0], R54 ;  /* 0x0013b03601007387 */ /* 0x010fe80000100800 */
[----:B--2---:R-:W-:Y:S04]  /*10be0*/  STL [R1+0x13b4], R18 ;  /* 0x0013b41201007387 */ /* 0x004fe80000100800 */
[----:B------:R1:W-:Y:S04]  /*10bf0*/  STL [R1+0x1498], R18 ;  /* 0x0014981201007387 */ /* 0x0003e80000100800 */
[----:B------:R2:W-:Y:S01]  /*10c00*/  STL [R1+0x7ec], R16 ;  /* 0x0007ec1001007387 */ /* 0x0005e20000100800 */
[----:B-1----:R-:W-:-:S02]  /*10c10*/  SEL R18, R79, R55, !P6 ;  /* 0x000000374f127207 */ /* 0x002fc40007000000 */
[----:B--2---:R-:W-:-:S03]  /*10c20*/  SEL R16, R79, R40, !P6 ;  /* 0x000000284f107207 */ /* 0x004fc60007000000 */
[----:B------:R-:W-:Y:S01]  /*10c30*/  IMAD R33, R18, UR9, RZ ;  /* 0x0000000912217c24 */ /* 0x000fe2000f8e02ff */
[----:B------:R-:W2:Y:S01]  /*10c40*/  LDL.LU R40, [R1+0x14e4] ;  /* 0x0014e40001287983 */ /* 0x000ea20000300800 */
[----:B------:R-:W-:Y:S01]  /*10c50*/  PRMT R38, RZ, 0x7610, R38 ;  /* 0x00007610ff267816 */ /* 0x000fe20000000026 */
[----:B------:R-:W1:Y:S01]  /*10c60*/  LDCU UR9, c[0x0][0x3b0] ;  /* 0x00007600ff0977ac */ /* 0x000e620008000800 */
[----:B------:R-:W-:Y:S01]  /*10c70*/  IMAD R16, R16, UR7, RZ ;  /* 0x0000000710107c24 */ /* 0x000fe2000f8e02ff */
[----:B------:R-:W-:Y:S01]  /*10c80*/  STL [R1+0x13bc], R83 ;  /* 0x0013bc5301007387 */ /* 0x000fe20000100800 */
[----:B------:R-:W3:Y:S03]  /*10c90*/  LDCU UR7, c[0x0][0x3b0] ;  /* 0x00007600ff0777ac */ /* 0x000ee60008000800 */
[C---:B------:R-:W-:Y:S01]  /*10ca0*/  LEA R18, P4, R16.reuse, R92, 0x1 ;  /* 0x0000005c10127211 */ /* 0x040fe200078808ff */
[----:B------:R-:W4:Y:S03]  /*10cb0*/  LDL.LU R55, [R1+0x14e0] ;  /* 0x0014e00001377983 */ /* 0x000f260000300800 */
[----:B------:R-:W-:Y:S01]  /*10cc0*/  LEA.HI.X.SX32 R35, R16, R93, 0x1, P4 ;  /* 0x0000005d10237211 */ /* 0x000fe200020f0eff */
[----:B------:R-:W2:Y:S01]  /*10cd0*/  LDL.LU R56, [R1+0x14dc] ;  /* 0x0014dc0001387983 */ /* 0x000ea20000300800 */
[----:B------:R-:W-:Y:S01]  /*10ce0*/  SEL R16, R79, R48, !P6 ;  /* 0x000000304f107207 */ /* 0x000fe20007000000 */
[----:B------:R-:W-:-:S02]  /*10cf0*/  @P0 IMAD.MOV.U32 R48, RZ, RZ, R18 ;  /* 0x000000ffff300224 */ /* 0x000fc400078e0012 */
[----:B------:R-:W-:Y:S01]  /*10d00*/  @P0 IMAD.MOV.U32 R49, RZ, RZ, R35 ;  /* 0x000000ffff310224 */ /* 0x000fe200078e0023 */
[----:B------:R-:W-:-:S04]  /*10d10*/  LEA R30, P4, R33, R92, 0x1 ;  /* 0x0000005c211e7211 */ /* 0x000fc800078808ff */
[----:B------:R-:W2:Y:S01]  /*10d20*/  @P0 LDG.E.U16 R4, desc[UR20][R48.64] ;  /* 0x0000001430040981 */ /* 0x000ea2000c1e1500 */
[----:B------:R-:W-:-:S03]  /*10d30*/  LEA.HI.X.SX32 R36, R33, R93, 0x1, P4 ;  /* 0x0000005d21247211 */ /* 0x000fc600020f0eff */
[----:B------:R-:W-:Y:S04]  /*10d40*/  STL [R1+0x7c4], R20 ;  /* 0x0007c41401007387 */ /* 0x000fe80000100800 */
[----:B------:R-:W-:Y:S01]  /*10d50*/  STL [R1+0xd44], R18 ;  /* 0x000d441201007387 */ /* 0x000fe20000100800 */
[----:B------:R-:W-:-:S03]  /*10d60*/  @P0 IMAD.MOV.U32 R37, RZ, RZ, R36 ;  /* 0x000000ffff250224 */ /* 0x000fc600078e0024 */
[----:B------:R-:W-:Y:S04]  /*10d70*/  STL [R1+0xd40], R35 ;  /* 0x000d402301007387 */ /* 0x000fe80000100800 */
[----:B------:R-:W-:Y:S04]  /*10d80*/  STL [R1+0xd4c], R30 ;  /* 0x000d4c1e01007387 */ /* 0x000fe80000100800 */
[----:B------:R0:W-:Y:S02]  /*10d90*/  STL [R1+0xd48], R36 ;  /* 0x000d482401007387 */ /* 0x0001e40000100800 */
[----:B0-----:R-:W-:-:S05]  /*10da0*/  @P0 IMAD.MOV.U32 R36, RZ, RZ, R30 ;  /* 0x000000ffff240224 */ /* 0x001fca00078e001e */
[----:B------:R0:W2:Y:S01]  /*10db0*/  @P0 LDG.E.U16 R21, desc[UR20][R36.64] ;  /* 0x0000001424150981 */ /* 0x0000a2000c1e1500 */
[----:B------:R-:W-:Y:S02]  /*10dc0*/  SEL R20, R79, R58, !P6 ;  /* 0x0000003a4f147207 */ /* 0x000fe40007000000 */
[----:B------:R-:W-:-:S03]  /*10dd0*/  LEA R33, P4, R32, R92, 0x1 ;  /* 0x0000005c20217211 */ /* 0x000fc600078808ff */
[----:B------:R-:W-:Y:S01]  /*10de0*/  IMAD R20, R20, UR11, RZ ;  /* 0x0000000b14147c24 */ /* 0x000fe2000f8e02ff */
[----:B------:R-:W-:Y:S01]  /*10df0*/  LEA.HI.X.SX32 R35, R32, R93, 0x1, P4 ;  /* 0x0000005d20237211 */ /* 0x000fe200020f0eff */
[----:B---3--:R-:W-:Y:S01]  /*10e00*/  IMAD R16, R16, UR7, RZ ;  /* 0x0000000710107c24 */ /* 0x008fe2000f8e02ff */
[----:B------:R-:W-:Y:S01]  /*10e10*/  PRMT R19, RZ, 0x7610, R19 ;  /* 0x00007610ff137816 */ /* 0x000fe20000000013 */
[----:B0-----:R-:W-:Y:S01]  /*10e20*/  @P0 IMAD.MOV.U32 R36, RZ, RZ, R33 ;  /* 0x000000ffff240224 */ /* 0x001fe200078e0021 */
[----:B----4-:R-:W-:Y:S01]  /*10e30*/  PRMT R55, RZ, 0x7610, R55 ;  /* 0x00007610ff377816 */ /* 0x010fe20000000037 */
[----:B------:R-:W-:Y:S01]  /*10e40*/  @P0 IMAD.MOV.U32 R37, RZ, RZ, R35 ;  /* 0x000000ffff250224 */ /* 0x000fe200078e0023 */
[----:B------:R-:W-:Y:S01]  /*10e50*/  SEL R18, R79, R46, !P6 ;  /* 0x0000002e4f127207 */ /* 0x000fe20007000000 */
[----:B------:R-:W0:Y:S03]  /*10e60*/  LDCU UR7, c[0x0][0x3b0] ;  /* 0x00007600ff0777ac */ /* 0x000e260008000800 */
[----:B------:R-:W3:Y:S04]  /*10e70*/  @P0 LDG.E.U16 R38, desc[UR20][R36.64] ;  /* 0x0000001424260981 */ /* 0x000ee8000c1e1500 */
[----:B--2---:R-:W-:Y:S01]  /*10e80*/  STL [R1+0x13c0], R4 ;  /* 0x0013c00401007387 */ /* 0x004fe20000100800 */
[----:B------:R-:W-:Y:S01]  /*10e90*/  PRMT R15, RZ, 0x7610, R15 ;  /* 0x00007610ff0f7816 */ /* 0x000fe2000000000f */
[----:B------:R-:W2:Y:S02]  /*10ea0*/  LDCU UR11, c[0x0][0x3b0] ;  /* 0x00007600ff0b77ac */ /* 0x000ea40008000800 */
[----:B------:R-:W-:Y:S04]  /*10eb0*/  STL [R1+0xd54], R33 ;  /* 0x000d542101007387 */ /* 0x000fe80000100800 */
[----:B------:R4:W-:Y:S02]  /*10ec0*/  STL [R1+0x149c], R4 ;  /* 0x00149c0401007387 */ /* 0x0009e40000100800 */
[----:B----4-:R-:W-:-:S04]  /*10ed0*/  LEA R4, P4, R20, R92, 0x1 ;  /* 0x0000005c14047211 */ /* 0x010fc800078808ff */
[-C--:B------:R-:W-:Y:S02]  /*10ee0*/  LEA.HI.X.SX32 R32, R20, R93.reuse, 0x1, P4 ;  /* 0x0000005d14207211 */ /* 0x080fe400020f0eff */
[C---:B------:R-:W-:Y:S01]  /*10ef0*/  LEA R20, P4, R16.reuse, R92, 0x1 ;  /* 0x0000005c10147211 */ /* 0x040fe200078808ff */
[----:B------:R-:W-:Y:S03]  /*10f00*/  STL [R1+0xd50], R35 ;  /* 0x000d502301007387 */ /* 0x000fe60000100800 */
[----:B------:R-:W-:Y:S01]  /*10f10*/  LEA.HI.X.SX32 R30, R16, R93, 0x1, P4 ;  /* 0x0000005d101e7211 */ /* 0x000fe200020f0eff */
[----:B------:R-:W-:Y:S01]  /*10f20*/  STL [R1+0xd5c], R4 ;  /* 0x000d5c0401007387 */ /* 0x000fe20000100800 */
[----:B------:R-:W-:-:S03]  /*10f30*/  @P0 IMAD.MOV.U32 R33, RZ, RZ, R32 ;  /* 0x000000ffff210224 */ /* 0x000fc600078e0020 */
[----:B------:R4:W-:Y:S04]  /*10f40*/  STL [R1+0xd58], R32 ;  /* 0x000d582001007387 */ /* 0x0009e80000100800 */
[----:B------:R0:W-:Y:S01]  /*10f50*/  STL [R1+0x13c8], R21 ;  /* 0x0013c81501007387 */ /* 0x0001e20000100800 */
[----:B----4-:R-:W-:Y:S02]  /*10f60*/  @P0 IMAD.MOV.U32 R32, RZ, RZ, R4 ;  /* 0x000000ffff200224 */ /* 0x010fe400078e0004 */
[----:B0-----:R-:W-:-:S03]  /*10f70*/  @P0 IMAD.MOV.U32 R21, RZ, RZ, R30 ;  /* 0x000000ffff150224 */ /* 0x001fc600078e001e */
[----:B------:R-:W4:Y:S04]  /*10f80*/  @P0 LDG.E.U16 R55, desc[UR20][R32.64] ;  /* 0x0000001420370981 */ /* 0x000f28000c1e1500 */
[----:B------:R-:W2:Y:S01]  /*10f90*/  @P0 LDG.E.U16 R19, desc[UR20][R20.64] ;  /* 0x0000001414130981 */ /* 0x000ea2000c1e1500 */
[----:B-1----:R-:W-:Y:S01]  /*10fa0*/  IMAD R18, R18, UR9, RZ ;  /* 0x0000000912127c24 */ /* 0x002fe2000f8e02ff */
[----:B------:R-:W0:Y:S04]  /*10fb0*/  LDCU UR9, c[0x0][0x3b0] ;  /* 0x00007600ff0977ac */ /* 0x000e280008000800 */
[C---:B------:R-:W-:Y:S01]  /*10fc0*/  LEA R16, P4, R18.reuse, R92, 0x1 ;  /* 0x0000005c12107211 */ /* 0x040fe200078808ff */
[----:B------:R-:W-:Y:S03]  /*10fd0*/  STL [R1+0xd64], R20 ;  /* 0x000d641401007387 */ /* 0x000fe60000100800 */
[----:B------:R-:W-:Y:S01]  /*10fe0*/  LEA.HI.X.SX32 R18, R18, R93, 0x1, P4 ;  /* 0x0000005d12127211 */ /* 0x000fe200020f0eff */
[----:B------:R-:W-:Y:S04]  /*10ff0*/  STL [R1+0xd60], R30 ;  /* 0x000d601e01007387 */ /* 0x000fe80000100800 */
[----:B---3--:R-:W-:Y:S04]  /*11000*/  STL [R1+0x13cc], R38 ;  /* 0x0013cc2601007387 */ /* 0x008fe80000100800 */
[----:B------:R-:W-:Y:S04]  /*11010*/  STL [R1+0xd6c], R16 ;  /* 0x000d6c1001007387 */ /* 0x000fe80000100800 */
[----:B------:R-:W-:Y:S04]  /*11020*/  STL [R1+0x14a0], R38 ;  /* 0x0014a02601007387 */ /* 0x000fe80000100800 */
[----:B------:R-:W-:Y:S04]  /*11030*/  STL [R1+0xd68], R18 ;  /* 0x000d681201007387 */ /* 0x000fe80000100800 */
[----:B----4-:R-:W-:Y:S04]  /*11040*/  STL [R1+0x13d4], R55 ;  /* 0x0013d43701007387 */ /* 0x010fe80000100800 */
[----:B--2---:R1:W-:Y:S02]  /*11050*/  STL [R1+0x7bc], R19 ;  /* 0x0007bc1301007387 */ /* 0x0043e40000100800 */
[----:B-1----:R-:W-:Y:S01]  /*11060*/  @P0 IMAD.MOV.U32 R19, RZ, RZ, R18 ;  /* 0x000000ffff130224 */ /* 0x002fe200078e0012 */
[----:B------:R-:W-:-:S05]  /*11070*/  @P0 MOV R18, R16 ;  /* 0x0000001000120202 */ /* 0x000fca0000000f00 */
[----:B------:R1:W2:Y:S01]  /*11080*/  @P0 LDG.E.U16 R15, desc[UR20][R18.64] ;  /* 0x00000014120f0981 */ /* 0x0002a2000c1e1500 */
[----:B------:R-:W-:Y:S02]  /*11090*/  ISETP.GT.U32.AND P4, PT, R2, R14, PT ;  /* 0x0000000e0200720c */ /* 0x000fe40003f84070 */
[----:B------:R-:W-:-:S05]  /*110a0*/  SEL R4, R79, R45, !P6 ;  /* 0x0000002d4f047207 */ /* 0x000fca0007000000 */
[----:B------:R-:W-:Y:S01]  /*110b0*/  IMAD R4, R4, UR7, RZ ;  /* 0x0000000704047c24 */ /* 0x000fe2000f8e02ff */
[----:B------:R-:W-:Y:S01]  /*110c0*/  PRMT R66, RZ, 0x7610, R66 ;  /* 0x00007610ff427816 */ /* 0x000fe20000000042 */
[----:B------:R-:W3:Y:S01]  /*110d0*/  LDCU UR7, c[0x0][0x3b0] ;  /* 0x00007600ff0777ac */ /* 0x000ee20008000800 */
[----:B-1----:R-:W-:-:S03]  /*110e0*/  SEL R19, R79, R43, !P6 ;  /* 0x0000002b4f137207 */ /* 0x002fc60007000000 */
[----:B------:R-:W-:Y:S02]  /*110f0*/  @!P4 IMAD.IADD R14, R14, 0x1, -R2 ;  /* 0x000000010e0ec824 */ /* 0x000fe400078e0a02 */
[----:B------:R-:W-:Y:S01]  /*11100*/  IMAD R20, R19, UR10, RZ ;  /* 0x0000000a13147c24 */ /* 0x000fe2000f8e02ff */
[----:B------:R-:W-:Y:S01]  /*11110*/  PRMT R80, RZ, 0x7610, R80 ;  /* 0x00007610ff507816 */ /* 0x000fe20000000050 */
[----:B------:R-:W1:Y:S01]  /*11120*/  LDCU UR10, c[0x0][0x3b0] ;  /* 0x00007600ff0a77ac */ /* 0x000e620008000800 */
[----:B------:R-:W-:Y:S01]  /*11130*/  PRMT R5, RZ, 0x7610, R5 ;  /* 0x00007610ff057816 */ /* 0x000fe20000000005 */
[----:B--2---:R2:W-:Y:S02]  /*11140*/  STL [R1+0x7cc], R15 ;  /* 0x0007cc0f01007387 */ /* 0x0045e40000100800 */
[----:B--2---:R-:W-:-:S05]  /*11150*/  SEL R15, R79, R44, !P6 ;  /* 0x0000002c4f0f7207 */ /* 0x004fca0007000000 */
[----:B0-----:R-:W-:Y:S01]  /*11160*/  IMAD R18, R15, UR9, RZ ;  /* 0x000000090f127c24 */ /* 0x001fe2000f8e02ff */
[CC--:B------:R-:W-:Y:S01]  /*11170*/  LEA R15, P4, R4.reuse, R92.reuse, 0x1 ;  /* 0x0000005c040f7211 */ /* 0x0c0fe200078808ff */
[----:B------:R-:W0:Y:S03]  /*11180*/  LDCU UR9, c[0x0][0x3b0] ;  /* 0x00007600ff0977ac */ /* 0x000e260008000800 */
[-C--:B------:R-:W-:Y:S02]  /*11190*/  LEA.HI.X.SX32 R21, R4, R93.reuse, 0x1, P4 ;  /* 0x0000005d04157211 */ /* 0x080fe400020f0eff */
[CC--:B------:R-:W-:Y:S01]  /*111a0*/  LEA R19, P4, R18.reuse, R92.reuse, 0x1 ;  /* 0x0000005c12137211 */ /* 0x0c0fe200078808ff */
[----:B------:R2:W-:Y:S03]  /*111b0*/  STL [R1+0xd74], R15 ;  /* 0x000d740f01007387 */ /* 0x0005e60000100800 */
[----:B------:R-:W-:Y:S01]  /*111c0*/  LEA.HI.X.SX32 R30, R18, R93, 0x1, P4 ;  /* 0x0000005d121e7211 */ /* 0x000fe200020f0eff */
[----:B------:R-:W-:Y:S01]  /*111d0*/  STL [R1+0xd70], R21 ;  /* 0x000d701501007387 */ /* 0x000fe20000100800 */
[----:B------:R-:W-:Y:S01]  /*111e0*/  LEA R18, P4, R20, R92, 0x1 ;  /* 0x0000005c14127211 */ /* 0x000fe200078808ff */
[----:B------:R-:W-:Y:S01]  /*111f0*/  @P0 IMAD.MOV.U32 R32, RZ, RZ, R15 ;  /* 0x000000ffff200224 */ /* 0x000fe200078e000f */
[C---:B------:R-:W-:Y:S01]  /*11200*/  SEL R4, R79.reuse, R31, !P6 ;  /* 0x0000001f4f047207 */ /* 0x040fe20007000000 */
[----:B------:R-:W-:Y:S01]  /*11210*/  @P0 IMAD.MOV.U32 R33, RZ, RZ, R21 ;  /* 0x000000ffff210224 */ /* 0x000fe200078e0015 */
[----:B------:R-:W-:Y:S01]  /*11220*/  STL [R1+0xd7c], R19 ;  /* 0x000d7c1301007387 */ /* 0x000fe20000100800 */
[----:B------:R-:W-:Y:S01]  /*11230*/  @P0 IMAD.MOV.U32 R31, RZ, RZ, R30 ;  /* 0x000000ffff1f0224 */ /* 0x000fe200078e001e */
[----:B--2---:R-:W-:-:S02]  /*11240*/  SEL R15, R79, R29, !P6 ;  /* 0x0000001d4f0f7207 */ /* 0x004fc40007000000 */
[----:B------:R2:W-:Y:S01]  /*11250*/  STL [R1+0xd78], R30 ;  /* 0x000d781e01007387 */ /* 0x0005e20000100800 */
[----:B------:R-:W-:-:S03]  /*11260*/  LEA.HI.X.SX32 R29, R20, R93, 0x1, P4 ;  /* 0x0000005d141d7211 */ /* 0x000fc600020f0eff */
[----:B------:R-:W4:Y:S01]  /*11270*/  @P0 LDG.E.U16 R66, desc[UR20][R32.64] ;  /* 0x0000001420420981 */ /* 0x000f22000c1e1500 */
[----:B--2---:R-:W-:-:S05]  /*11280*/  @P0 IMAD.MOV.U32 R30, RZ, RZ, R19 ;  /* 0x000000ffff1e0224 */ /* 0x004fca00078e0013 */
[----:B------:R2:W4:Y:S02]  /*11290*/  @P0 LDG.E.U16 R80, desc[UR20][R30.64] ;  /* 0x000000141e500981 */ /* 0x000524000c1e1500 */
[----:B--2---:R-:W-:Y:S02]  /*112a0*/  @P0 IMAD.MOV.U32 R30, RZ, RZ, R18 ;  /* 0x000000ffff1e0224 */ /* 0x004fe400078e0012 */
[----:B------:R-:W-:-:S05]  /*112b0*/  @P0 IMAD.MOV.U32 R31, RZ, RZ, R29 ;  /* 0x000000ffff1f0224 */ /* 0x000fca00078e001d */
[----:B------:R-:W2:Y:S01]  /*112c0*/  @P0 LDG.E.U16 R5, desc[UR20][R30.64] ;  /* 0x000000141e050981 */ /* 0x000ea2000c1e1500 */
[----:B------:R-:W-:-:S05]  /*112d0*/  SEL R16, R79, R41, !P6 ;  /* 0x000000294f107207 */ /* 0x000fca0007000000 */
[----:B------:R-:W-:Y:S01]  /*112e0*/  IMAD R16, R16, UR11, RZ ;  /* 0x0000000b10107c24 */ /* 0x000fe2000f8e02ff */
[----:B------:R-:W-:Y:S01]  /*112f0*/  PRMT R22, RZ, 0x7610, R22 ;  /* 0x00007610ff167816 */ /* 0x000fe20000000016 */
[----:B---3--:R-:W-:Y:S01]  /*11300*/  IMAD R4, R4, UR7, RZ ;  /* 0x0000000704047c24 */ /* 0x008fe2000f8e02ff */
[----:B------:R-:W3:Y:S02]  /*11310*/  LDCU UR7, c[0x0][0x3b0] ;  /* 0x00007600ff0777ac */ /* 0x000ee40008000800 */
[CC--:B------:R-:W-:Y:S01]  /*11320*/  LEA R20, P4, R16.reuse, R92.reuse, 0x1 ;  /* 0x0000005c10147211 */ /* 0x0c0fe200078808ff */
[----:B0-----:R-:W-:Y:S01]  /*11330*/  IMAD R15, R15, UR9, RZ ;  /* 0x000000090f0f7c24 */ /* 0x001fe2000f8e02ff */
[----:B------:R-:W-:Y:S01]  /*11340*/  PRMT R56, RZ, 0x7610, R56 ;  /* 0x00007610ff387816 */ /* 0x000fe20000000038 */
[----:B------:R-:W0:Y:S01]  /*11350*/  LDCU UR9, c[0x0][0x3b0] ;  /* 0x00007600ff0977ac */ /* 0x000e220008000800 */
[----:B------:R-:W-:Y:S02]  /*11360*/  LEA.HI.X.SX32 R21, R16, R93, 0x1, P4 ;  /* 0x0000005d10157211 */ /* 0x000fe400020f0eff */
[----:B------:R-:W-:-:S02]  /*11370*/  LEA R16, P4, R4, R92, 0x1 ;  /* 0x0000005c04107211 */ /* 0x000fc400078808ff */
[----:B------:R-:W-:Y:S01]  /*11380*/  PRMT R39, RZ, 0x7610, R39 ;  /* 0x00007610ff277816 */ /* 0x000fe20000000027 */
[----:B------:R0:W3:Y:S01]  /*11390*/  @P0 LDG.E.U16 R22, desc[UR20][R20.64] ;  /* 0x0000001414160981 */ /* 0x0000e2000c1e1500 */
[----:B------:R-:W-:Y:S02]  /*113a0*/  LEA.HI.X.SX32 R19, R4, R93, 0x1, P4 ;  /* 0x0000005d04137211 */ /* 0x000fe400020f0eff */
[----:B------:R-:W-:Y:S02]  /*113b0*/  PRMT R17, RZ, 0x7610, R17 ;  /* 0x00007610ff117816 */ /* 0x000fe40000000011 */
[----:B------:R-:W-:Y:S02]  /*113c0*/  PRMT R34, RZ, 0x7610, R34 ;  /* 0x00007610ff227816 */ /* 0x000fe40000000022 */
[----:B------:R-:W-:Y:S02]  /*113d0*/  SEL R13, R79, R13, !P6 ;  /* 0x0000000d4f0d7207 */ /* 0x000fe40007000000 */
[----:B------:R-:W-:-:S02]  /*113e0*/  PRMT R81, RZ, 0x7610, R81 ;  /* 0x00007610ff517816 */ /* 0x000fc40000000051 */
[----:B------:R-:W-:Y:S02]  /*113f0*/  PRMT R6, RZ, 0x7610, R6 ;  /* 0x00007610ff067816 */ /* 0x000fe40000000006 */
[----:B------:R-:W-:Y:S01]  /*11400*/  PRMT R23, RZ, 0x7610, R23 ;  /* 0x00007610ff177816 */ /* 0x000fe20000000017 */
[----:B------:R-:W-:Y:S01]  /*11410*/  VIADD R38, R57, 0x74 ;  /* 0x0000007439267836 */ /* 0x000fe20000000000 */
[----:B------:R-:W-:Y:S01]  /*11420*/  LEA R4, P4, R15, R92, 0x1 ;  /* 0x0000005c0f047211 */ /* 0x000fe200078808ff */
[----:B------:R-:W-:Y:S01]  /*11430*/  IMAD.MOV.U32 R76, RZ, RZ, R25 ;  /* 0x000000ffff4c7224 */ /* 0x000fe200078e0019 */
[----:B------:R-:W-:Y:S01]  /*11440*/  MOV R77, R8 ;  /* 0x00000008004d7202 */ /* 0x000fe20000000f00 */
[----:B----4-:R-:W-:Y:S01]  /*11450*/  STL [R1+0x13d8], R66 ;  /* 0x0013d84201007387 */ /* 0x010fe20000100800 */
[C---:B------:R-:W-:Y:S02]  /*11460*/  VIADD R68, R57.reuse, 0x7b ;  /* 0x0000007b39447836 */ /* 0x040fe40000000000 */
[----:B------:R-:W-:Y:S01]  /*11470*/  VIADD R67, R57, 0x7c ;  /* 0x0000007c39437836 */ /* 0x000fe20000000000 */
[----:B------:R4:W-:Y:S01]  /*11480*/  STL [R1+0xd84], R18 ;  /* 0x000d841201007387 */ /* 0x0009e20000100800 */
[----:B------:R-:W-:Y:S01]  /*11490*/  PRMT R40, RZ, 0x7610, R40 ;  /* 0x00007610ff287816 */ /* 0x000fe20000000028 */
[----:B------:R-:W0:Y:S02]  /*114a0*/  LDCU UR11, c[0x0][0x3b0] ;  /* 0x00007600ff0b77ac */ /* 0x000e240008000800 */
[----:B------:R-:W-:Y:S04]  /*114b0*/  STL [R1+0x14a8], R66 ;  /* 0x0014a84201007387 */ /* 0x000fe80000100800 */
[----:B------:R-:W-:Y:S01]  /*114c0*/  STL [R1+0xd80], R29 ;  /* 0x000d801d01007387 */ /* 0x000fe20000100800 */
[----:B----4-:R-:W-:-:S03]  /*114d0*/  LEA.HI.X.SX32 R18, R15, R93, 0x1, P4 ;  /* 0x0000005d0f127211 */ /* 0x010fc600020f0eff */
[----:B------:R-:W-:Y:S01]  /*114e0*/  STL [R1+0xd8c], R20 ;  /* 0x000d8c1401007387 */ /* 0x000fe20000100800 */
[----:B------:R-:W-:-:S03]  /*114f0*/  ISETP.GT.U32.AND P4, PT, R2, R14, PT ;  /* 0x0000000e0200720c */ /* 0x000fc60003f84070 */
[----:B------:R0:W-:Y:S01]  /*11500*/  STL [R1+0xd88], R21 ;  /* 0x000d881501007387 */ /* 0x0001e20000100800 */
[----:B------:R-:W-:-:S03]  /*11510*/  SEL R15, R79, R28, !P6 ;  /* 0x0000001c4f0f7207 */ /* 0x000fc60007000000 */
[----:B------:R3:W-:Y:S04]  /*11520*/  STL [R1+0xd94], R16 ;  /* 0x000d941001007387 */ /* 0x0007e80000100800 */
[----:B------:R-:W-:Y:S01]  /*11530*/  STL [R1+0x13e0], R80 ;  /* 0x0013e05001007387 */ /* 0x000fe20000100800 */
[----:B0-----:R-:W-:-:S03]  /*11540*/  @P0 IMAD.MOV.U32 R21, RZ, RZ, R19 ;  /* 0x000000ffff150224 */ /* 0x001fc600078e0013 */
[----:B------:R0:W-:Y:S01]  /*11550*/  STL [R1+0xd90], R19 ;  /* 0x000d901301007387 */ /* 0x0001e20000100800 */
[----:B------:R-:W-:-:S03]  /*11560*/  @P0 IMAD.MOV.U32 R20, RZ, RZ, R16 ;  /* 0x000000ffff140224 */ /* 0x000fc600078e0010 */
[----:B--2---:R-:W-:Y:S01]  /*11570*/  STL [R1+0x13e4], R5 ;  /* 0x0013e40501007387 */ /* 0x004fe20000100800 */
[----:B---3--:R-:W-:-:S03]  /*11580*/  IMAD R16, R15, UR7, RZ ;  /* 0x000000070f107c24 */ /* 0x008fc6000f8e02ff */
[----:B------:R-:W-:Y:S01]  /*11590*/  STL [R1+0xd9c], R4 ;  /* 0x000d9c0401007387 */ /* 0x000fe20000100800 */
[----:B0-----:R-:W-:Y:S02]  /*115a0*/  @P0 IMAD.MOV.U32 R19, RZ, RZ, R18 ;  /* 0x000000ffff130224 */ /* 0x001fe400078e0012 */
[----:B------:R-:W-:Y:S01]  /*115b0*/  @!P4 IMAD.IADD R14, R14, 0x1, -R2 ;  /* 0x000000010e0ec824 */ /* 0x000fe200078e0a02 */
[----:B------:R0:W-:Y:S04]  /*115c0*/  STL [R1+0xd98], R18 ;  /* 0x000d981201007387 */ /* 0x0001e80000100800 */
[----:B------:R-:W2:Y:S01]  /*115d0*/  @P0 LDG.E.U16 R39, desc[UR20][R20.64] ;  /* 0x0000001414270981 */ /* 0x000ea2000c1e1500 */
[----:B------:R-:W-:Y:S01]  /*115e0*/  SEL R15, R79, R27, !P6 ;  /* 0x0000001b4f0f7207 */ /* 0x000fe20007000000 */
[----:B------:R-:W3:Y:S01]  /*115f0*/  LDCU UR7, c[0x0][0x3b0] ;  /* 0x00007600ff0777ac */ /* 0x000ee20008000800 */
[----:B0-----:R-:W-:-:S05]  /*11600*/  @P0 IMAD.MOV.U32 R18, RZ, RZ, R4 ;  /* 0x000000ffff120224 */ /* 0x001fca00078e0004 */
[----:B------:R0:W4:Y:S02]  /*11610*/  @P0 LDG.E.U16 R56, desc[UR20][R18.64] ;  /* 0x0000001412380981 */ /* 0x000124000c1e1500 */
[----:B0-----:R-:W-:-:S04]  /*11620*/  LEA R18, P4, R16, R92, 0x1 ;  /* 0x0000005c10127211 */ /* 0x001fc800078808ff */
[----:B------:R-:W-:-:S05]  /*11630*/  LEA.HI.X.SX32 R19, R16, R93, 0x1, P4 ;  /* 0x0000005d10137211 */ /* 0x000fca00020f0eff */
[----:B------:R-:W3:Y:S01]  /*11640*/  @P0 LDG.E.U16 R17, desc[UR20][R18.64] ;  /* 0x0000001412110981 */ /* 0x000ee2000c1e1500 */
[----:B------:R-:W-:Y:S01]  /*11650*/  SEL R4, R79, R26, !P6 ;  /* 0x0000001a4f047207 */ /* 0x000fe20007000000 */
[----:B------:R-:W-:Y:S01]  /*11660*/  IMAD R15, R15, UR9, RZ ;  /* 0x000000090f0f7c24 */ /* 0x000fe2000f8e02ff */
[----:B------:R-:W-:Y:S01]  /*11670*/  PRMT R5, RZ, 0x7610, R5 ;  /* 0x00007610ff057816 */ /* 0x000fe20000000005 */
[----:B------:R-:W-:Y:S01]  /*11680*/  STL [R1+0x13ec], R22 ;  /* 0x0013ec1601007387 */ /* 0x000fe20000100800 */
[----:B------:R-:W0:Y:S01]  /*11690*/  LDCU UR9, c[0x0][0x3b0] ;  /* 0x00007600ff0977ac */ /* 0x000e220008000800 */
[----:B-1----:R-:W-:Y:S01]  /*116a0*/  IMAD R16, R4, UR10, RZ ;  /* 0x0000000a04107c24 */ /* 0x002fe2000f8e02ff */
[----:B------:R-:W-:Y:S01]  /*116b0*/  LEA R4, P4, R15, R92, 0x1 ;  /* 0x0000005c0f047211 */ /* 0x000fe200078808ff */
[----:B------:R-:W-:Y:S01]  /*116c0*/  IMAD.MOV.U32 R69, RZ, RZ, R14 ;  /* 0x000000ffff457224 */ /* 0x000fe200078e000e */
[----:B------:R-:W1:Y:S01]  /*116d0*/  LDCU UR10, c[0x0][0x3b0] ;  /* 0x00007600ff0a77ac */ /* 0x000e620008000800 */
[----:B--2---:R-:W-:Y:S04]  /*116e0*/  STL [R1+0x13f4], R39 ;  /* 0x0013f42701007387 */ /* 0x004fe80000100800 */
[----:B----4-:R-:W-:Y:S04]  /*116f0*/  STL [R1+0x13fc], R56 ;  /* 0x0013fc3801007387 */ /* 0x010fe80000100800 */
[----:B------:R2:W-:Y:S04]  /*11700*/  STL [R1+0xda4], R18 ;  /* 0x000da41201007387 */ /* 0x0005e80000100800 */
[----:B------:R-:W-:Y:S04]  /*11710*/  STL [R1+0xda0], R19 ;  /* 0x000da01301007387 */ /* 0x000fe80000100800 */
[----:B------:R-:W-:Y:S04]  /*11720*/  STL [R1+0xdac], R4 ;  /* 0x000dac0401007387 */ /* 0x000fe80000100800 */
[----:B---3--:R3:W-:Y:S01]  /*11730*/  STL [R1+0x7b8], R17 ;  /* 0x0007b81101007387 */ /* 0x0087e20000100800 */
[----:B--2---:R-:W-:-:S02]  /*11740*/  @P0 MOV R18, R4 ;  /* 0x0000000400120202 */ /* 0x004fc40000000f00 */
[----:B---3--:R-:W-:Y:S02]  /*11750*/  LEA.HI.X.SX32 R17, R15, R93, 0x1, P4 ;  /* 0x0000005d0f117211 */ /* 0x008fe400020f0eff */
[----:B------:R-:W-:-:S03]  /*11760*/  LEA R15, P4, R16, R92, 0x1 ;  /* 0x0000005c100f7211 */ /* 0x000fc600078808ff */
[----:B------:R-:W-:Y:S01]  /*11770*/  @P0 IMAD.MOV.U32 R19, RZ, RZ, R17 ;  /* 0x000000ffff130224 */ /* 0x000fe200078e0011 */
[----:B------:R-:W-:Y:S01]  /*11780*/  LEA.HI.X.SX32 R16, R16, R93, 0x1, P4 ;  /* 0x0000005d10107211 */ /* 0x000fe200020f0eff */
[----:B------:R2:W-:Y:S04]  /*11790*/  STL [R1+0xda8], R17 ;  /* 0x000da81101007387 */ /* 0x0005e80000100800 */
[----:B------:R-:W3:Y:S04]  /*117a0*/  @P0 LDG.E.U16 R5, desc[UR20][R18.64] ;  /* 0x0000001412050981 */ /* 0x000ee8000c1e1500 */
[----:B------:R-:W-:Y:S01]  /*117b0*/  STL [R1+0xdb4], R15 ;  /* 0x000db40f01007387 */ /* 0x000fe20000100800 */
[----:B--2---:R-:W-:-:S03]  /*117c0*/  @P0 IMAD.MOV.U32 R17, RZ, RZ, R16 ;  /* 0x000000ffff110224 */ /* 0x004fc600078e0010 */
[----:B------:R2:W-:Y:S02]  /*117d0*/  STL [R1+0xdb0], R16 ;  /* 0x000db01001007387 */ /* 0x0005e40000100800 */
[----:B--2---:R-:W-:-:S05]  /*117e0*/  @P0 IMAD.MOV.U32 R16, RZ, RZ, R15 ;  /* 0x000000ffff100224 */ /* 0x004fca00078e000f */
[----:B------:R-:W2:Y:S01]  /*117f0*/  @P0 LDG.E.U16 R34, desc[UR20][R16.64] ;  /* 0x0000001410220981 */ /* 0x000ea2000c1e1500 */
[----:B------:R-:W-:Y:S02]  /*11800*/  ISETP.GT.U32.AND P4, PT, R2, R12, PT ;  /* 0x0000000c0200720c */ /* 0x000fe40003f84070 */
[----:B------:R-:W-:Y:S01]  /*11810*/  SEL R4, R79, R24, !P6 ;  /* 0x000000184f047207 */ /* 0x000fe20007000000 */
[----:B------:R-:W-:Y:S01]  /*11820*/  IMAD R13, R13, UR7, RZ ;  /* 0x000000070d0d7c24 */ /* 0x000fe2000f8e02ff */
[----:B------:R-:W4:Y:S01]  /*11830*/  LDCU UR7, c[0x0][0x3b0] ;  /* 0x00007600ff0777ac */ /* 0x000f220008000800 */
[----:B------:R-:W-:-:S03]  /*11840*/  @!P2 IMAD.MOV R69, RZ, RZ, -R69 ;  /* 0x000000ffff45a224 */ /* 0x000fc600078e0a45 */
[----:B------:R-:W-:-:S05]  /*11850*/  LEA R14, P2, R13, R92, 0x1 ;  /* 0x0000005c0d0e7211 */ /* 0x000fca00078408ff */
[----:B------:R-:W-:Y:S01]  /*11860*/  @!P4 IMAD.IADD R12, R12, 0x1, -R2 ;  /* 0x000000010c0cc824 */ /* 0x000fe200078e0a02 */
[----:B------:R-:W-:-:S05]  /*11870*/  LEA.HI.X.SX32 R15, R13, R93, 0x1, P2 ;  /* 0x0000005d0d0f7211 */ /* 0x000fca00010f0eff */
[----:B------:R0:W4:Y:S04]  /*11880*/  @P0 LDG.E.U16 R81, desc[UR20][R14.64] ;  /* 0x000000140e510981 */ /* 0x000128000c1e1500 */
[----:B---3--:R0:W-:Y:S02]  /*11890*/  STL [R1+0x1404], R5 ;  /* 0x0014040501007387 */ /* 0x0081e40000100800 */
[----:B0-----:R-:W-:Y:S01]  /*118a0*/  IMAD R5, R4, UR9, RZ ;  /* 0x0000000904057c24 */ /* 0x001fe2000f8e02ff */
[----:B------:R-:W-:Y:S01]  /*118b0*/  SEL R4, R79, R7, !P6 ;  /* 0x000000074f047207 */ /* 0x000fe20007000000 */
[C---:B------:R-:W-:Y:S01]  /*118c0*/  VIADD R20, R57.reuse, 0x6d ;  /* 0x0000006d39147836 */ /* 0x040fe20000000000 */
[----:B------:R-:W-:Y:S01]  /*118d0*/  ISETP.GT.U32.AND P2, PT, R2, R12, PT ;  /* 0x0000000c0200720c */ /* 0x000fe20003f44070 */
[----:B------:R-:W-:Y:S01]  /*118e0*/  VIADD R25, R57, 0x75 ;  /* 0x0000007539197836 */ /* 0x000fe20000000000 */
[----:B------:R-:W-:Y:S01]  /*118f0*/  LEA R7, P4, R5, R92, 0x1 ;  /* 0x0000005c05077211 */ /* 0x000fe200078808ff */
[----:B------:R-:W-:-:S02]  /*11900*/  VIADD R8, R57, 0x78 ;  /* 0x0000007839087836 */ /* 0x000fc40000000000 */
[----:B------:R-:W-:Y:S01]  /*11910*/  IMAD.MOV.U32 R78, RZ, RZ, R76 ;  /* 0x000000ffff4e7224 */ /* 0x000fe200078e004c */
[----:B------:R-:W-:Y:S01]  /*11920*/  LEA.HI.X.SX32 R13, R5, R93, 0x1, P4 ;  /* 0x0000005d050d7211 */ /* 0x000fe200020f0eff */
[----:B--2---:R-:W-:Y:S01]  /*11930*/  STL [R1+0x140c], R34 ;  /* 0x00140c2201007387 */ /* 0x004fe20000100800 */
[----:B------:R-:W-:Y:S01]  /*11940*/  SEL R69, R79, R69, !P6 ;  /* 0x000000454f457207 */ /* 0x000fe20007000000 */
[----:B------:R-:W0:Y:S02]  /*11950*/  LDCU UR9, c[0x0][0x3b0] ;  /* 0x00007600ff0977ac */ /* 0x000e240008000800 */
[----:B------:R2:W-:Y:S04]  /*11960*/  STL [R1+0xdbc], R14 ;  /* 0x000dbc0e01007387 */ /* 0x0005e80000100800 */
[----:B------:R-:W-:Y:S04]  /*11970*/  STL [R1+0xdc4], R7 ;  /* 0x000dc40701007387 */ /* 0x000fe80000100800 */
[----:B------:R3:W-:Y:S01]  /*11980*/  STL [R1+0xdb8], R15 ;  /* 0x000db80f01007387 */ /* 0x0007e20000100800 */
[----:B--2---:R-:W-:-:S02]  /*11990*/  @P0 IMAD.MOV.U32 R14, RZ, RZ, R7 ;  /* 0x000000ffff0e0224 */ /* 0x004fc400078e0007 */
[----:B---3--:R-:W-:-:S05]  /*119a0*/  @P0 IMAD.MOV.U32 R15, RZ, RZ, R13 ;  /* 0x000000ffff0f0224 */ /* 0x008fca00078e000d */
[----:B------:R2:W3:Y:S01]  /*119b0*/  @P0 LDG.E.U16 R6, desc[UR20][R14.64] ;  /* 0x000000140e060981 */ /* 0x0004e2000c1e1500 */
[----:B-1----:R-:W-:Y:S01]  /*119c0*/  IMAD R4, R4, UR10, RZ ;  /* 0x0000000a04047c24 */ /* 0x002fe2000f8e02ff */
[----:B------:R-:W-:Y:S02]  /*119d0*/  @!P2 IADD3 R12, PT, PT, R12, -R2, RZ ;  /* 0x800000020c0ca210 */ /* 0x000fe40007ffe0ff */
[----:B------:R1:W-:Y:S01]  /*119e0*/  STL [R1+0xdc0], R13 ;  /* 0x000dc00d01007387 */ /* 0x0003e20000100800 */
[----:B------:R-:W-:Y:S01]  /*119f0*/  VIADD R7, R57, 0x4b ;  /* 0x0000004b39077836 */ /* 0x000fe20000000000 */
[C---:B------:R-:W-:Y:S01]  /*11a00*/  LEA R5, P4, R4.reuse, R92, 0x1 ;  /* 0x0000005c04057211 */ /* 0x040fe200078808ff */
[----:B------:R-:W-:Y:S01]  /*11a10*/  IMAD.MOV.U32 R76, RZ, RZ, R42 ;  /* 0x000000ffff4c7224 */ /* 0x000fe200078e002a */
[----:B------:R-:W-:Y:S01]  /*11a20*/  STS.U16 [R47+UR4+0x1300], R78 ;  /* 0x0013004e2f007988 */ /* 0x000fe20008000404 */
[----:B------:R-:W0:Y:S01]  /*11a30*/  LDCU UR10, c[0x0][0x3b0] ;  /* 0x00007600ff0a77ac */ /* 0x000e220008000800 */
[----:B-1----:R-:W-:Y:S01]  /*11a40*/  LEA.HI.X.SX32 R13, R4, R93, 0x1, P4 ;  /* 0x0000005d040d7211 */ /* 0x002fe200020f0eff */
[----:B--2---:R-:W-:-:S04]  /*11a50*/  @P0 IMAD.MOV.U32 R14, RZ, RZ, R5 ;  /* 0x000000ffff0e0224 */ /* 0x004fc800078e0005 */
[----:B------:R-:W-:-:S05]  /*11a60*/  @P0 IMAD.MOV.U32 R15, RZ, RZ, R13 ;  /* 0x000000ffff0f0224 */ /* 0x000fca00078e000d */
[----:B------:R-:W2:Y:S01]  /*11a70*/  @P0 LDG.E.U16 R23, desc[UR20][R14.64] ;  /* 0x000000140e170981 */ /* 0x000ea2000c1e1500 */
[----:B------:R-:W-:Y:S01]  /*11a80*/  ISETP.GT.U32.AND P4, PT, R2, R11, PT ;  /* 0x0000000b0200720c */ /* 0x000fe20003f84070 */
[----:B------:R-:W-:Y:S02]  /*11a90*/  VIADD R4, R57, 0x4a ;  /* 0x0000004a39047836 */ /* 0x000fe40000000000 */
[----:B----4-:R-:W-:Y:S04]  /*11aa0*/  STL [R1+0x1414], R81 ;  /* 0x0014145101007387 */ /* 0x010fe80000100800 */
[----:B------:R1:W-:Y:S01]  /*11ab0*/  STL [R1+0xdcc], R5 ;  /* 0x000dcc0501007387 */ /* 0x0003e20000100800 */
[----:B------:R-:W-:-:S05]  /*11ac0*/  IMAD.MOV.U32 R65, RZ, RZ, R12 ;  /* 0x000000ffff417224 */ /* 0x000fca00078e000c */
[----:B------:R-:W-:Y:S01]  /*11ad0*/  @!P4 IMAD.IADD R11, R11, 0x1, -R2 ;  /* 0x000000010b0bc824 */ /* 0x000fe200078e0a02 */
[----:B------:R-:W-:Y:S01]  /*11ae0*/  ISETP.GT.U32.AND P2, PT, R2, R9, PT ;  /* 0x000000090200720c */ /* 0x000fe20003f44070 */
[----:B------:R-:W-:Y:S01]  /*11af0*/  @!P5 IMAD.MOV R65, RZ, RZ, -R65 ;  /* 0x000000ffff41d224 */ /* 0x000fe200078e0a41 */
[----:B------:R-:W-:Y:S02]  /*11b00*/  ISETP.GE.AND P4, PT, R10, RZ, PT ;  /* 0x000000ff0a00720c */ /* 0x000fe40003f86270 */
[----:B------:R-:W-:Y:S02]  /*11b10*/  ISETP.GT.U32.AND P5, PT, R2, R11, PT ;  /* 0x0000000b0200720c */ /* 0x000fe40003fa4070 */
[----:B-1----:R-:W-:-:S07]  /*11b20*/  IABS R5, R7 ;  /* 0x0000000700057213 */ /* 0x002fce0000000000 */
[----:B------:R-:W-:-:S04]  /*11b30*/  @!P2 IMAD.IADD R9, R9, 0x1, -R2 ;  /* 0x000000010909a824 */ /* 0x000fc800078e0a02 */
[----:B------:R-:W-:Y:S01]  /*11b40*/  @!P5 IMAD.IADD R11, R11, 0x1, -R2 ;  /* 0x000000010b0bd824 */ /* 0x000fe200078e0a02 */
[----:B------:R-:W-:-:S03]  /*11b50*/  ISETP.GT.U32.AND P2, PT, R2, R9, PT ;  /* 0x000000090200720c */ /* 0x000fc60003f44070 */
[----:B------:R-:W-:-:S05]  /*11b60*/  IMAD.MOV.U32 R16, RZ, RZ, R11 ;  /* 0x000000ffff107224 */ /* 0x000fca00078e000b */
[----:B------:R-:W-:-:S05]  /*11b70*/  @!P3 IADD3 R16, PT, PT, -R16, RZ, RZ ;  /* 0x000000ff1010b210 */ /* 0x000fca0007ffe1ff */
[----:B------:R-:W-:Y:S01]  /*11b80*/  @!P2 IMAD.IADD R9, R9, 0x1, -R2 ;  /* 0x000000010909a824 */ /* 0x000fe200078e0a02 */
[----:B------:R-:W-:-:S03]  /*11b90*/  ISETP.GE.AND P2, PT, R4, RZ, PT ;  /* 0x000000ff0400720c */ /* 0x000fc60003f46270 */
[----:B------:R-:W-:Y:S01]  /*11ba0*/  @!P4 IMAD.MOV R9, RZ, RZ, -R9 ;  /* 0x000000ffff09c224 */ /* 0x000fe200078e0a09 */
[----:B------:R-:W-:Y:S01]  /*11bb0*/  ISETP.GE.AND P4, PT, R7, RZ, PT ;  /* 0x000000ff0700720c */ /* 0x000fe20003f86270 */
[----:B------:R-:W-:Y:S01]  /*11bc0*/  VIADD R7, R57, 0x4d ;  /* 0x0000004d39077836 */ /* 0x000fe20000000000 */
[----:B---3--:R1:W-:Y:S02]  /*11bd0*/  STL [R1+0x141c], R6 ;  /* 0x00141c0601007387 */ /* 0x0083e40000100800 */
[----:B-1----:R-:W-:-:S05]  /*11be0*/  IABS R6, R4 ;  /* 0x0000000400067213 */ /* 0x002fca0000000000 */
[----:B------:R-:W-:-:S04]  /*11bf0*/  IMAD.MOV.U32 R12, RZ, RZ, R6 ;  /* 0x000000ffff0c7224 */ /* 0x000fc800078e0006 */
[----:B------:R-:W-:-:S04]  /*11c00*/  IMAD.HI.U32 R10, R0, R12, RZ ;  /* 0x0000000c000a7227 */ /* 0x000fc800078e00ff */
[----:B------:R-:W-:Y:S02]  /*11c10*/  IMAD.MOV R10, RZ, RZ, -R10 ;  /* 0x000000ffff0a7224 */ /* 0x000fe400078e0a0a */
[----:B------:R-:W-:Y:S02]  /*11c20*/  IMAD.MOV.U32 R6, RZ, RZ, R5 ;  /* 0x000000ffff067224 */ /* 0x000fe400078e0005 */
[----:B------:R-:W-:Y:S02]  /*11c30*/  IMAD R10, R2, R10, R12 ;  /* 0x0000000a020a7224 */ /* 0x000fe400078e020c */
[----:B------:R-:W-:-:S03]  /*11c40*/  IMAD.HI.U32 R5, R0, R6, RZ ;  /* 0x0000000600057227 */ /* 0x000fc600078e00ff */
[----:B------:R-:W-:Y:S01]  /*11c50*/  ISETP.GT.U32.AND P5, PT, R2, R10, PT ;  /* 0x0000000a0200720c */ /* 0x000fe20003fa4070 */
[----:B------:R-:W-:-:S04]  /*11c60*/  IMAD.MOV R5, RZ, RZ, -R5 ;  /* 0x000000ffff057224 */ /* 0x000fc800078e0a05 */
[----:B------:R-:W-:Y:S02]  /*11c70*/  IMAD R6, R2, R5, R6 ;  /* 0x0000000502067224 */ /* 0x000fe400078e0206 */
[----:B------:R-:W-:-:S03]  /*11c80*/  VIADD R12, R57, 0x4c ;  /* 0x0000004c390c7836 */ /* 0x000fc60000000000 */
[----:B------:R-:W-:Y:S02]  /*11c90*/  ISETP.GT.U32.AND P3, PT, R2, R6, PT ;  /* 0x000000060200720c */ /* 0x000fe40003f64070 */
[----:B------:R-:W-:Y:S01]  /*11ca0*/  IABS R5, R12 ;  /* 0x0000000c00057213 */ /* 0x000fe20000000000 */
[----:B------:R-:W-:-:S04]  /*11cb0*/  @!P5 IMAD.IADD R10, R10, 0x1, -R2 ;  /* 0x000000010a0ad824 */ /* 0x000fc800078e0a02 */
[----:B------:R-:W-:Y:S01]  /*11cc0*/  IMAD.HI.U32 R4, R0, R5, RZ ;  /* 0x0000000500047227 */ /* 0x000fe200078e00ff */
[----:B------:R-:W-:-:S03]  /*11cd0*/  ISETP.GT.U32.AND P5, PT, R2, R10, PT ;  /* 0x0000000a0200720c */ /* 0x000fc60003fa4070 */
[----:B------:R-:W-:Y:S02]  /*11ce0*/  IMAD.MOV R4, RZ, RZ, -R4 ;  /* 0x000000ffff047224 */ /* 0x000fe400078e0a04 */
[----:B------:R-:W-:Y:S02]  /*11cf0*/  @!P3 IMAD.IADD R6, R6, 0x1, -R2 ;  /* 0x000000010606b824 */ /* 0x000fe400078e0a02 */
[----:B------:R-:W-:-:S03]  /*11d00*/  IMAD R5, R2, R4, R5 ;  /* 0x0000000402057224 */ /* 0x000fc600078e0205 */
[----:B------:R-:W-:-:S03]  /*11d10*/  ISETP.GT.U32.AND P3, PT, R2, R6, PT ;  /* 0x000000060200720c */ /* 0x000fc60003f64070 */
[----:B------:R-:W-:Y:S01]  /*11d20*/  @!P5 IMAD.IADD R10, R10, 0x1, -R2 ;  /* 0x000000010a0ad824 */ /* 0x000fe200078e0a02 */
[----:B------:R-:W-:Y:S02]  /*11d30*/  ISETP.GT.U32.AND P5, PT, R2, R5, PT ;  /* 0x000000050200720c */ /* 0x000fe40003fa4070 */
[----:B------:R-:W-:Y:S01]  /*11d40*/  IABS R4, R7 ;  /* 0x0000000700047213 */ /* 0x000fe20000000000 */
[----:B------:R-:W-:Y:S04]  /*11d50*/  STL [R1+0xdc8], R13 ;  /* 0x000dc80d01007387 */ /* 0x000fe80000100800 */
[----:B------:R-:W-:Y:S02]  /*11d60*/  IMAD.MOV.U32 R11, RZ, RZ, R4 ;  /* 0x000000ffff0b7224 */ /* 0x000fe400078e0004 */
[----:B------:R-:W-:Y:S01]  /*11d70*/  @!P3 IMAD.IADD R6, R6, 0x1, -R2 ;  /* 0x000000010606b824 */ /* 0x000fe200078e0a02 */
[----:B--2---:R1:W-:Y:S01]  /*11d80*/  STL [R1+0x1424], R23 ;  /* 0x0014241701007387 */ /* 0x0043e20000100800 */
[----:B------:R-:W-:-:S04]  /*11d90*/  IMAD.HI.U32 R4, R0, R11, RZ ;  /* 0x0000000b00047227 */ /* 0x000fc800078e00ff */
[----:B------:R-:W-:Y:S02]  /*11da0*/  @!P5 IMAD.IADD R5, R5, 0x1, -R2 ;  /* 0x000000010505d824 */ /* 0x000fe400078e0a02 */
[----:B------:R-:W-:Y:S02]  /*11db0*/  IMAD.MOV R4, RZ, RZ, -R4 ;  /* 0x000000ffff047224 */ /* 0x000fe400078e0a04 */
[----:B-1----:R-:W-:Y:S02]  /*11dc0*/  IMAD.MOV.U32 R23, RZ, RZ, R6 ;  /* 0x000000ffff177224 */ /* 0x002fe400078e0006 */
[----:B------:R-:W-:Y:S02]  /*11dd0*/  VIADD R6, R57, 0x4e ;  /* 0x0000004e39067836 */ /* 0x000fe40000000000 */
[----:B------:R-:W-:Y:S01]  /*11de0*/  @!P4 IMAD.MOV R23, RZ, RZ, -R23 ;  /* 0x000000ffff17c224 */ /* 0x000fe200078e0a17 */
[----:B------:R-:W-:Y:S01]  /*11df0*/  ISETP.GE.AND P4, PT, R7, RZ, PT ;  /* 0x000000ff0700720c */ /* 0x000fe20003f86270 */
[----:B------:R-:W-:Y:S01]  /*11e00*/  IMAD.MOV.U32 R26, RZ, RZ, R10 ;  /* 0x000000ffff1a7224 */ /* 0x000fe200078e000a */
[C---:B------:R-:W-:Y:S01]  /*11e10*/  ISETP.GT.U32.AND P5, PT, R2.reuse, R5, PT ;  /* 0x000000050200720c */ /* 0x040fe20003fa4070 */
[----:B------:R-:W-:Y:S01]  /*11e20*/  IMAD R4, R2, R4, R11 ;  /* 0x0000000402047224 */ /* 0x000fe200078e020b */
[----:B------:R-:W-:-:S02]  /*11e30*/  IABS R7, R6 ;  /* 0x0000000600077213 */ /* 0x000fc40000000000 */
[----:B------:R-:W-:Y:S02]  /*11e40*/  @!P2 IADD3 R26, PT, PT, -R26, RZ, RZ ;  /* 0x000000ff1a1aa210 */ /* 0x000fe40007ffe1ff */
[----:B------:R-:W-:Y:S01]  /*11e50*/  ISETP.GT.U32.AND P2, PT, R2, R4, PT ;  /* 0x000000040200720c */ /* 0x000fe20003f44070 */
[----:B------:R-:W-:Y:S01]  /*11e60*/  IMAD.MOV.U32 R11, RZ, RZ, R7 ;  /* 0x000000ffff0b7224 */ /* 0x000fe200078e0007 */
[----:B------:R-:W-:-:S03]  /*11e70*/  ISETP.GE.AND P3, PT, R12, RZ, PT ;  /* 0x000000ff0c00720c */ /* 0x000fc60003f66270 */
[----:B------:R-:W-:-:S04]  /*11e80*/  IMAD.HI.U32 R7, R0, R11, RZ ;  /* 0x0000000b00077227 */ /* 0x000fc800078e00ff */
[--C-:B------:R-:W-:Y:S02]  /*11e90*/  @!P5 IMAD.IADD R5, R5, 0x1, -R2.reuse ;  /* 0x000000010505d824 */ /* 0x100fe400078e0a02 */
[----:B------:R-:W-:Y:S02]  /*11ea0*/  IMAD.MOV R7, RZ, RZ, -R7 ;  /* 0x000000ffff077224 */ /* 0x000fe400078e0a07 */
[----:B------:R-:W-:Y:S02]  /*11eb0*/  IMAD.MOV.U32 R22, RZ, RZ, R5 ;  /* 0x000000ffff167224 */ /* 0x000fe400078e0005 */
[----:B------:R-:W-:Y:S02]  /*11ec0*/  IMAD R7, R2, R7, R11 ;  /* 0x0000000702077224 */ /* 0x000fe400078e020b */
[----:B------:R-:W-:Y:S02]  /*11ed0*/  @!P2 IMAD.IADD R4, R4, 0x1, -R2 ;  /* 0x000000010404a824 */ /* 0x000fe400078e0a02 */
[----:B------:R-:W-:Y:S01]  /*11ee0*/  @!P3 IMAD.MOV R22, RZ, RZ, -R22 ;  /* 0x000000ffff16b224 */ /* 0x000fe200078e0a16 */
[C---:B------:R-:W-:Y:S01]  /*11ef0*/  ISETP.GT.U32.AND P3, PT, R2.reuse, R7, PT ;  /* 0x000000070200720c */ /* 0x040fe20003f64070 */
[----:B------:R-:W-:Y:S01]  /*11f00*/  VIADD R10, R57, 0x4f ;  /* 0x0000004f390a7836 */ /* 0x000fe20000000000 */
[----:B------:R-:W-:-:S02]  /*11f10*/  ISETP.GT.U32.AND P2, PT, R2, R4, PT ;  /* 0x000000040200720c */ /* 0x000fc40003f44070 */
[----:B------:R-:W-:Y:S02]  /*11f20*/  ISETP.GE.AND P5, PT, R6, RZ, PT ;  /* 0x000000ff0600720c */ /* 0x000fe40003fa6270 */
[----:B------:R-:W-:-:S05]  /*11f30*/  IABS R6, R10 ;  /* 0x0000000a00067213 */ /* 0x000fca0000000000 */
[----:B------:R-:W-:Y:S02]  /*11f40*/  IMAD.HI.U32 R5, R0, R6, RZ ;  /* 0x0000000600057227 */ /* 0x000fe400078e00ff */
[----:B------:R-:W-:Y:S02]  /*11f50*/  @!P3 IADD3 R7, PT, PT, R7, -R2, RZ ;  /* 0x800000020707b210 */ /* 0x000fe40007ffe0ff */
[----:B------:R-:W-:Y:S01]  /*11f60*/  @!P2 IMAD.IADD R4, R4, 0x1, -R2 ;  /* 0x000000010404a824 */ /* 0x000fe200078e0a02 */
[----:B------:R-:W-:Y:S01]  /*11f70*/  ISETP.GE.AND P2, PT, R10, RZ, PT ;  /* 0x000000ff0a00720c */ /* 0x000fe20003f46270 */
[----:B------:R-:W-:Y:S01]  /*11f80*/  IMAD.MOV R5, RZ, RZ, -R5 ;  /* 0x000000ffff057224 */ /* 0x000fe200078e0a05 */
[C---:B------:R-:W-:Y:S01]  /*11f90*/  ISETP.GT.U32.AND P3, PT, R2.reuse, R7, PT ;  /* 0x000000070200720c */ /* 0x040fe20003f64070 */
[----:B------:R-:W-:Y:S02]  /*11fa0*/  VIADD R10, R57, 0x50 ;  /* 0x00000050390a7836 */ /* 0x000fe40000000000 */
[----:B------:R-:W-:-:S02]  /*11fb0*/  IMAD R6, R2, R5, R6 ;  /* 0x0000000502067224 */ /* 0x000fc400078e0206 */
[----:B------:R-:W-:Y:S01]  /*11fc0*/  IMAD.MOV.U32 R49, RZ, RZ, R4 ;  /* 0x000000ffff317224 */ /* 0x000fe200078e0004 */
[----:B------:R-:W-:-:S03]  /*11fd0*/  IABS R5, R10 ;  /* 0x0000000a00057213 */ /* 0x000fc60000000000 */
[----:B------:R-:W-:Y:S01]  /*11fe0*/  @!P4 IMAD.MOV R49, RZ, RZ, -R49 ;  /* 0x000000ffff31c224 */ /* 0x000fe200078e0a31 */
[----:B------:R-:W-:Y:S01]  /*11ff0*/  ISETP.GT.U32.AND P4, PT, R2, R6, PT ;  /* 0x000000060200720c */ /* 0x000fe20003f84070 */
[----:B------:R-:W-:-:S04]  /*12000*/  IMAD.HI.U32 R4, R0, R5, RZ ;  /* 0x0000000500047227 */ /* 0x000fc800078e00ff */
[----:B------:R-:W-:Y:S02]  /*12010*/  IMAD.MOV R4, RZ, RZ, -R4 ;  /* 0x000000ffff047224 */ /* 0x000fe400078e0a04 */
[--C-:B------:R-:W-:Y:S01]  /*12020*/  @!P3 IMAD.IADD R7, R7, 0x1, -R2.reuse ;  /* 0x000000010707b824 */ /* 0x100fe200078e0a02 */
[----:B------:R-:W-:Y:S01]  /*12030*/  ISETP.GE.AND P3, PT, R10, RZ, PT ;  /* 0x000000ff0a00720c */ /* 0x000fe20003f66270 */
[C---:B------:R-:W-:Y:S02]  /*12040*/  IMAD R5, R2.reuse, R4, R5 ;  /* 0x0000000402057224 */ /* 0x040fe400078e0205 */
[----:B------:R-:W-:Y:S02]  /*12050*/  IMAD.MOV.U32 R35, RZ, RZ, R7 ;  /* 0x000000ffff237224 */ /* 0x000fe400078e0007 */
[----:B------:R-:W-:Y:S02]  /*12060*/  VIADD R10, R57, 0x51 ;  /* 0x00000051390a7836 */ /* 0x000fe40000000000 */
[----:B------:R-:W-:Y:S01]  /*12070*/  @!P5 IMAD.MOV R35, RZ, RZ, -R35 ;  /* 0x000000ffff23d224 */ /* 0x000fe200078e0a23 */
[----:B------:R-:W-:Y:S01]  /*12080*/  ISETP.GT.U32.AND P5, PT, R2, R5, PT ;  /* 0x000000050200720c */ /* 0x000fe20003fa4070 */
[----:B------:R-:W-:Y:S01]  /*12090*/  @!P4 IMAD.IADD R6, R6, 0x1, -R2 ;  /* 0x000000010606c824 */ /* 0x000fe200078e0a02 */
[----:B------:R-:W-:-:S04]  /*120a0*/  IABS R4, R10 ;  /* 0x0000000a00047213 */ /* 0x000fc80000000000 */
[----:B------:R-:W-:Y:S01]  /*120b0*/  ISETP.GT.U32.AND P4, PT, R2, R6, PT ;  /* 0x000000060200720c */ /* 0x000fe20003f84070 */
[----:B------:R-:W-:-:S04]  /*120c0*/  IMAD.MOV.U32 R7, RZ, RZ, R4 ;  /* 0x000000ffff077224 */ /* 0x000fc800078e0004 */
[----:B------:R-:W-:-:S04]  /*120d0*/  IMAD.HI.U32 R4, R0, R7, RZ ;  /* 0x0000000700047227 */ /* 0x000fc800078e00ff */
[----:B------:R-:W-:Y:S02]  /*120e0*/  @!P5 IMAD.IADD R5, R5, 0x1, -R2 ;  /* 0x000000010505d824 */ /* 0x000fe400078e0a02 */
[----:B------:R-:W-:Y:S02]  /*120f0*/  IMAD.MOV R4, RZ, RZ, -R4 ;  /* 0x000000ffff047224 */ /* 0x000fe400078e0a04 */
[----:B------:R-:W-:Y:S01]  /*12100*/  @!P4 IMAD.IADD R6, R6, 0x1, -R2 ;  /* 0x000000010606c824 */ /* 0x000fe200078e0a02 */
[C---:B------:R-:W-:Y:S01]  /*12110*/  ISETP.GT.U32.AND P5, PT, R2.reuse, R5, PT ;  /* 0x000000050200720c */ /* 0x040fe20003fa4070 */
[----:B------:R-:W-:Y:S02]  /*12120*/  IMAD R4, R2, R4, R7 ;  /* 0x0000000402047224 */ /* 0x000fe400078e0207 */
[----:B------:R-:W-:Y:S01]  /*12130*/  VIADD R7, R57, 0x52 ;  /* 0x0000005239077836 */ /* 0x000fe20000000000 */
[----:B------:R-:W-:-:S04]  /*12140*/  MOV R18, R6 ;  /* 0x0000000600127202 */ /* 0x000fc80000000f00 */
[----:B------:R-:W-:Y:S01]  /*12150*/  IABS R6, R7 ;  /* 0x0000000700067213 */ /* 0x000fe20000000000 */
[----:B------:R-:W-:Y:S01]  /*12160*/  @!P2 IMAD.MOV R18, RZ, RZ, -R18 ;  /* 0x000000ffff12a224 */ /* 0x000fe200078e0a12 */
[----:B------:R-:W-:-:S03]  /*12170*/  ISETP.GT.U32.AND P2, PT, R2, R4, PT ;  /* 0x000000040200720c */ /* 0x000fc60003f44070 */
[----:B------:R-:W-:Y:S02]  /*12180*/  IMAD.MOV.U32 R11, RZ, RZ, R6 ;  /* 0x000000ffff0b7224 */ /* 0x000fe400078e0006 */
[----:B------:R-:W-:Y:S01]  /*12190*/  @!P5 IMAD.IADD R5, R5, 0x1, -R2 ;  /* 0x000000010505d824 */ /* 0x000fe200078e0a02 */
[----:B------:R-:W-:Y:S01]  /*121a0*/  ISETP.GE.AND P5, PT, R7, RZ, PT ;  /* 0x000000ff0700720c */ /* 0x000fe20003fa6270 */
[----:B------:R-:W-:-:S04]  /*121b0*/  IMAD.HI.U32 R7, R0, R11, RZ ;  /* 0x0000000b00077227 */ /* 0x000fc800078e00ff */
[----:B------:R-:W-:Y:S02]  /*121c0*/  IMAD.MOV R7, RZ, RZ, -R7 ;  /* 0x000000ffff077224 */ /* 0x000fe400078e0a07 */
[----:B------:R-:W-:Y:S02]  /*121d0*/  IMAD.MOV.U32 R52, RZ, RZ, R5 ;  /* 0x000000ffff347224 */ /* 0x000fe400078e0005 */
[----:B------:R-:W-:Y:S02]  /*121e0*/  IMAD R7, R2, R7, R11 ;  /* 0x0000000702077224 */ /* 0x000fe400078e020b */
[----:B------:R-:W-:Y:S02]  /*121f0*/  @!P2 IMAD.IADD R4, R4, 0x1, -R2 ;  /* 0x000000010404a824 */ /* 0x000fe400078e0a02 */
[----:B------:R-:W-:Y:S01]  /*12200*/  @!P3 IMAD.MOV R52, RZ, RZ, -R52 ;  /* 0x000000ffff34b224 */ /* 0x000fe200078e0a34 */
[----:B------:R-:W-:Y:S02]  /*12210*/  ISETP.GT.U32.AND P3, PT, R2, R7, PT ;  /* 0x000000070200720c */ /* 0x000fe40003f64070 */
[----:B------:R-:W-:Y:S01]  /*12220*/  ISETP.GE.AND P4, PT, R10, RZ, PT ;  /* 0x000000ff0a00720c */ /* 0x000fe20003f86270 */
[----:B------:R-:W-:Y:S01]  /*12230*/  VIADD R10, R57, 0x53 ;  /* 0x00000053390a7836 */ /* 0x000fe20000000000 */
[----:B------:R-:W-:-:S04]  /*12240*/  ISETP.GT.U32.AND P2, PT, R2, R4, PT ;  /* 0x000000040200720c */ /* 0x000fc80003f44070 */
[----:B------:R-:W-:-:S05]  /*12250*/  IABS R6, R10 ;  /* 0x0000000a00067213 */ /* 0x000fca0000000000 */
[----:B------:R-:W-:Y:S01]  /*12260*/  IMAD.HI.U32 R5, R0, R6, RZ ;  /* 0x0000000600057227 */ /* 0x000fe200078e00ff */
[----:B------:R-:W-:-:S03]  /*12270*/  @!P3 IADD3 R7, PT, PT, R7, -R2, RZ ;  /* 0x800000020707b210 */ /* 0x000fc60007ffe0ff */
[----:B------:R-:W-:Y:S01]  /*12280*/  @!P2 IMAD.IADD R4, R4, 0x1, -R2 ;  /* 0x000000010404a824 */ /* 0x000fe200078e0a02 */
[----:B------:R-:W-:Y:S01]  /*12290*/  ISETP.GE.AND P2, PT, R10, RZ, PT ;  /* 0x000000ff0a00720c */ /* 0x000fe20003f46270 */
[----:B------:R-:W-:Y:S01]  /*122a0*/  IMAD.MOV R5, RZ, RZ, -R5 ;  /* 0x000000ffff057224 */ /* 0x000fe200078e0a05 */
[C---:B------:R-:W-:Y:S01]  /*122b0*/  ISETP.GT.U32.AND P3, PT, R2.reuse, R7, PT ;  /* 0x000000070200720c */ /* 0x040fe20003f64070 */
[----:B------:R-:W-:Y:S02]  /*122c0*/  VIADD R10, R57, 0x54 ;  /* 0x00000054390a7836 */ /* 0x000fe40000000000 */
[----:B------:R-:W-:Y:S02]  /*122d0*/  IMAD R6, R2, R5, R6 ;  /* 0x0000000502067224 */ /* 0x000fe400078e0206 */
        /* <DEDUP_REMOVED lines=8> */
[----:B------:R-:W-:Y:S02]  /*12360*/  IMAD R5, R2, R4, R5 ;  /* 0x0000000402057224 */ /* 0x000fe400078e0205 */
[----:B------:R-:W-:Y:S02]  /*12370*/  IMAD.MOV.U32 R10, RZ, RZ, R7 ;  /* 0x000000ffff0a7224 */ /* 0x000fe400078e0007 */
[----:B------:R-:W-:Y:S02]  /*12380*/  @!P4 IMAD.IADD R6, R6, 0x1, -R2 ;  /* 0x000000010606c824 */ /* 0x000fe400078e0a02 */
[----:B------:R-:W-:Y:S01]  /*12390*/  @!P5 IMAD.MOV R10, RZ, RZ, -R10 ;  /* 0x000000ffff0ad224 */ /* 0x000fe200078e0a0a */
[C---:B------:R-:W-:Y:S01]  /*123a0*/  ISETP.GT.U32.AND P5, PT, R2.reuse, R5, PT ;  /* 0x000000050200720c */ /* 0x040fe20003fa4070 */
[----:B------:R-:W-:Y:S01]  /*123b0*/  VIADD R11, R57, 0x55 ;  /* 0x00000055390b7836 */ /* 0x000fe20000000000 */
[----:B------:R-:W-:-:S04]  /*123c0*/  ISETP.GT.U32.AND P4, PT, R2, R6, PT ;  /* 0x000000060200720c */ /* 0x000fc80003f84070 */
[----:B------:R-:W-:-:S05]  /*123d0*/  IABS R4, R11 ;  /* 0x0000000b00047213 */ /* 0x000fca0000000000 */
[----:B------:R-:W-:Y:S02]  /*123e0*/  IMAD.MOV.U32 R7, RZ, RZ, R4 ;  /* 0x000000ffff077224 */ /* 0x000fe400078e0004 */
[----:B------:R-:W-:Y:S02]  /*123f0*/  @!P5 IMAD.IADD R5, R5, 0x1, -R2 ;  /* 0x000000010505d824 */ /* 0x000fe400078e0a02 */
[----:B------:R-:W-:-:S03]  /*12400*/  IMAD.HI.U32 R4, R0, R7, RZ ;  /* 0x0000000700047227 */ /* 0x000fc600078e00ff */
[----:B------:R-:W-:Y:S01]  /*12410*/  ISETP.GT.U32.AND P5, PT, R2, R5, PT ;  /* 0x000000050200720c */ /* 0x000fe20003fa4070 */
[----:B------:R-:W-:Y:S01]  /*12420*/  @!P4 IMAD.IADD R6, R6, 0x1, -R2 ;  /* 0x000000010606c824 */ /* 0x000fe200078e0a02 */
[----:B------:R-:W-:Y:S01]  /*12430*/  ISETP.GE.AND P4, PT, R11, RZ, PT ;  /* 0x000000ff0b00720c */ /* 0x000fe20003f86270 */
[----:B------:R-:W-:Y:S02]  /*12440*/  IMAD.MOV R4, RZ, RZ, -R4 ;  /* 0x000000ffff047224 */ /* 0x000fe400078e0a04 */
[----:B------:R-:W-:Y:S02]  /*12450*/  VIADD R11, R57, 0x56 ;  /* 0x00000056390b7836 */ /* 0x000fe40000000000 */
[----:B------:R-:W-:-:S03]  /*12460*/  IMAD R4, R2, R4, R7 ;  /* 0x0000000402047224 */ /* 0x000fc600078e0207 */
[----:B------:R-:W-:Y:S02]  /*12470*/  IABS R7, R11 ;  /* 0x0000000b00077213 */ /* 0x000fe40000000000 */
[----:B------:R-:W-:Y:S01]  /*12480*/  @!P2 IADD3 R6, PT, PT, -R6, RZ, RZ ;  /* 0x000000ff0606a210 */ /* 0x000fe20007ffe1ff */
[----:B------:R-:W-:Y:S01]  /*12490*/  @!P5 IMAD.IADD R5, R5, 0x1, -R2 ;  /* 0x000000010505d824 */ /* 0x000fe200078e0a02 */
[----:B------:R-:W-:Y:S01]  /*124a0*/  ISETP.GT.U32.AND P2, PT, R2, R4, PT ;  /* 0x000000040200720c */ /* 0x000fe20003f44070 */
[----:B------:R-:W-:Y:S01]  /*124b0*/  IMAD.MOV.U32 R13, RZ, RZ, R7 ;  /* 0x000000ffff0d7224 */ /* 0x000fe200078e0007 */
[----:B------:R-:W-:-:S03]  /*124c0*/  ISETP.GE.AND P5, PT, R11, RZ, PT ;  /* 0x000000ff0b00720c */ /* 0x000fc60003fa6270 */
[----:B------:R-:W-:-:S04]  /*124d0*/  IMAD.HI.U32 R11, R0, R13, RZ ;  /* 0x0000000d000b7227 */ /* 0x000fc800078e00ff */
[----:B------:R-:W-:Y:S02]  /*124e0*/  IMAD.MOV R11, RZ, RZ, -R11 ;  /* 0x000000ffff0b7224 */ /* 0x000fe400078e0a0b */
[----:B------:R-:W-:Y:S02]  /*124f0*/  IMAD.MOV.U32 R44, RZ, RZ, R5 ;  /* 0x000000ffff2c7224 */ /* 0x000fe400078e0005 */
[----:B------:R-:W-:Y:S02]  /*12500*/  IMAD R11, R2, R11, R13 ;  /* 0x0000000b020b7224 */ /* 0x000fe400078e020d */
[----:B------:R-:W-:Y:S02]  /*12510*/  @!P2 IMAD.IADD R4, R4, 0x1, -R2 ;  /* 0x000000010404a824 */ /* 0x000fe400078e0a02 */
[----:B------:R-:W-:Y:S01]  /*12520*/  @!P3 IMAD.MOV R44, RZ, RZ, -R44 ;  /* 0x000000ffff2cb224 */ /* 0x000fe200078e0a2c */
[C---:B------:R-:W-:Y:S01]  /*12530*/  ISETP.GT.U32.AND P3, PT, R2.reuse, R11, PT ;  /* 0x0000000b0200720c */ /* 0x040fe20003f64070 */
[----:B------:R-:W-:Y:S01]  /*12540*/  VIADD R12, R57, 0x57 ;  /* 0x00000057390c7836 */ /* 0x000fe20000000000 */
[----:B------:R-:W-:-:S04]  /*12550*/  ISETP.GT.U32.AND P2, PT, R2, R4, PT ;  /* 0x000000040200720c */ /* 0x000fc80003f44070 */
[----:B------:R-:W-:-:S05]  /*12560*/  IABS R7, R12 ;  /* 0x0000000c00077213 */ /* 0x000fca0000000000 */
[----:B------:R-:W-:-:S04]  /*12570*/  IMAD.HI.U32 R5, R0, R7, RZ ;  /* 0x0000000700057227 */ /* 0x000fc800078e00ff */
[--C-:B------:R-:W-:Y:S02]  /*12580*/  @!P3 IMAD.IADD R11, R11, 0x1, -R2.reuse ;  /* 0x000000010b0bb824 */ /* 0x100fe400078e0a02 */
[----:B------:R-:W-:Y:S01]  /*12590*/  @!P2 IMAD.IADD R4, R4, 0x1, -R2 ;  /* 0x000000010404a824 */ /* 0x000fe200078e0a02 */
[----:B------:R-:W-:Y:S01]  /*125a0*/  ISETP.GE.AND P2, PT, R12, RZ, PT ;  /* 0x000000ff0c00720c */ /* 0x000fe20003f46270 */
[----:B------:R-:W-:Y:S01]  /*125b0*/  IMAD.MOV R5, RZ, RZ, -R5 ;  /* 0x000000ffff057224 */ /* 0x000fe200078e0a05 */
[C---:B------:R-:W-:Y:S01]  /*125c0*/  ISETP.GT.U32.AND P3, PT, R2.reuse, R11, PT ;  /* 0x0000000b0200720c */ /* 0x040fe20003f64070 */
[----:B------:R-:W-:Y:S01]  /*125d0*/  VIADD R12, R57, 0x58 ;  /* 0x00000058390c7836 */ /* 0x000fe20000000000 */
[----:B------:R-:W-:Y:S01]  /*125e0*/  MOV R15, R4 ;  /* 0x00000004000f7202 */ /* 0x000fe20000000f00 */
[----:B------:R-:W-:-:S03]  /*125f0*/  IMAD R7, R2, R5, R7 ;  /* 0x0000000502077224 */ /* 0x000fc600078e0207 */
[----:B------:R-:W-:Y:S01]  /*12600*/  IABS R5, R12 ;  /* 0x0000000c00057213 */ /* 0x000fe20000000000 */
[----:B------:R-:W-:Y:S01]  /*12610*/  @!P4 IMAD.MOV R15, RZ, RZ, -R15 ;  /* 0x000000ffff0fc224 */ /* 0x000fe200078e0a0f */
[----:B------:R-:W-:-:S03]  /*12620*/  ISETP.GT.U32.AND P4, PT, R2, R7, PT ;  /* 0x000000070200720c */ /* 0x000fc60003f84070 */
        /* <DEDUP_REMOVED lines=19> */
[----:B------:R-:W-:Y:S02]  /*12760*/  VIADD R11, R57, 0x5a ;  /* 0x0000005a390b7836 */ /* 0x000fe40000000000 */
[----:B------:R-:W-:-:S03]  /*12770*/  IMAD.MOV.U32 R32, RZ, RZ, R7 ;  /* 0x000000ffff207224 */ /* 0x000fc600078e0007 */
[----:B------:R-:W-:Y:S02]  /*12780*/  IABS R7, R11 ;  /* 0x0000000b00077213 */ /* 0x000fe40000000000 */
[----:B------:R-:W-:Y:S02]  /*12790*/  @!P2 IADD3 R32, PT, PT, -R32, RZ, RZ ;  /* 0x000000ff2020a210 */ /* 0x000fe40007ffe1ff */
[----:B------:R-:W-:Y:S01]  /*127a0*/  ISETP.GT.U32.AND P2, PT, R2, R4, PT ;  /* 0x000000040200720c */ /* 0x000fe20003f44070 */
        /* <DEDUP_REMOVED lines=28> */
[--C-:B------:R-:W-:Y:S02]  /*12970*/  @!P3 IMAD.IADD R11, R11, 0x1, -R2.reuse ;  /* 0x000000010b0bb824 */ /* 0x100fe400078e0a02 */
[----:B------:R-:W-:Y:S02]  /*12980*/  IMAD R5, R2, R4, R5 ;  /* 0x0000000402057224 */ /* 0x000fe400078e0205 */
[----:B------:R-:W-:Y:S01]  /*12990*/  IMAD.MOV.U32 R28, RZ, RZ, R11 ;  /* 0x000000ffff1c7224 */ /* 0x000fe200078e000b */
[----:B------:R-:W-:Y:S01]  /*129a0*/  ISETP.GE.AND P3, PT, R12, RZ, PT ;  /* 0x000000ff0c00720c */ /* 0x000fe20003f66270 */
        /* <DEDUP_REMOVED lines=14> */
[----:B------:R-:W-:Y:S02]  /*12a90*/  IMAD R4, R2, R4, R11 ;  /* 0x0000000402047224 */ /* 0x000fe400078e020b */
[----:B------:R-:W-:Y:S01]  /*12aa0*/  IMAD.MOV.U32 R11, RZ, RZ, R7 ;  /* 0x000000ffff0b7224 */ /* 0x000fe200078e0007 */
[----:B------:R-:W-:-:S04]  /*12ab0*/  IABS R7, R12 ;  /* 0x0000000c00077213 */ /* 0x000fc80000000000 */
[----:B------:R-:W-:Y:S01]  /*12ac0*/  @!P2 IADD3 R11, PT, PT, -R11, RZ, RZ ;  /* 0x000000ff0b0ba210 */ /* 0x000fe20007ffe1ff */
[----:B------:R-:W-:Y:S01]  /*12ad0*/  IMAD.MOV.U32 R14, RZ, RZ, R7 ;  /* 0x000000ffff0e7224 */ /* 0x000fe200078e0007 */
[----:B------:R-:W-:Y:S01]  /*12ae0*/  ISETP.GT.U32.AND P2, PT, R2, R4, PT ;  /* 0x000000040200720c */ /* 0x000fe20003f44070 */
        /* <DEDUP_REMOVED lines=14> */
[----:B------:R-:W-:Y:S02]  /*12bd0*/  @!P2 IMAD.IADD R4, R4, 0x1, -R2 ;  /* 0x000000010404a824 */ /* 0x000fe400078e0a02 */
[----:B------:R-:W-:Y:S01]  /*12be0*/  IMAD.MOV R5, RZ, RZ, -R5 ;  /* 0x000000ffff057224 */ /* 0x000fe200078e0a05 */
[----:B------:R-:W-:Y:S01]  /*12bf0*/  ISETP.GE.AND P2, PT, R13, RZ, PT ;  /* 0x000000ff0d00720c */ /* 0x000fe20003f46270 */
[----:B------:R-:W-:Y:S01]  /*12c00*/  VIADD R13, R57, 0x60 ;  /* 0x00000060390d7836 */ /* 0x000fe20000000000 */
[C---:B------:R-:W-:Y:S01]  /*12c10*/  ISETP.GT.U32.AND P3, PT, R2.reuse, R12, PT ;  /* 0x0000000c0200720c */ /* 0x040fe20003f64070 */
[----:B------:R-:W-:Y:S01]  /*12c20*/  IMAD R7, R2, R5, R7 ;  /* 0x0000000502077224 */ /* 0x000fe200078e0207 */
[----:B------:R-:W-:Y:S02]  /*12c30*/  MOV R51, R4 ;  /* 0x0000000400337202 */ /* 0x000fe40000000f00 */
[----:B------:R-:W-:-:S03]  /*12c40*/  IABS R5, R13 ;  /* 0x0000000d00057213 */ /* 0x000fc60000000000 */
[----:B------:R-:W-:Y:S01]  /*12c50*/  @!P4 IMAD.MOV R51, RZ, RZ, -R51 ;  /* 0x000000ffff33c224 */ /* 0x000fe200078e0a33 */
[----:B------:R-:W-:Y:S01]  /*12c60*/  ISETP.GT.U32.AND P4, PT, R2, R7, PT ;  /* 0x000000070200720c */ /* 0x000fe20003f84070 */
[----:B------:R-:W-:-:S04]  /*12c70*/  IMAD.HI.U32 R4, R0, R5, RZ ;  /* 0x0000000500047227 */ /* 0x000fc800078e00ff */
[----:B------:R-:W-:Y:S01]  /*12c80*/  @!P3 IMAD.IADD R12, R12, 0x1, -R2 ;  /* 0x000000010c0cb824 */ /* 0x000fe200078e0a02 */
[----:B------:R-:W-:Y:S01]  /*12c90*/  ISETP.GE.AND P3, PT, R13, RZ, PT ;  /* 0x000000ff0d00720c */ /* 0x000fe20003f66270 */
[----:B------:R-:W-:Y:S02]  /*12ca0*/  IMAD.MOV R4, RZ, RZ, -R4 ;  /* 0x000000ffff047224 */ /* 0x000fe400078e0a04 */
[----:B------:R-:W-:Y:S02]  /*12cb0*/  VIADD R13, R57, 0x61 ;  /* 0x00000061390d7836 */ /* 0x000fe40000000000 */
[----:B------:R-:W-:Y:S02]  /*12cc0*/  IMAD R5, R2, R4, R5 ;  /* 0x0000000402057224 */ /* 0x000fe400078e0205 */
[----:B------:R-:W-:Y:S01]  /*12cd0*/  @!P4 IMAD.IADD R7, R7, 0x1, -R2 ;  /* 0x000000010707c824 */ /* 0x000fe200078e0a02 */
[----:B------:R-:W-:Y:S01]  /*12ce0*/  IABS R4, R13 ;  /* 0x0000000d00047213 */ /* 0x000fe20000000000 */
[----:B------:R-:W-:-:S03]  /*12cf0*/  IMAD.MOV.U32 R30, RZ, RZ, R12 ;  /* 0x000000ffff1e7224 */ /* 0x000fc600078e000c */
[C---:B------:R-:W-:Y:S01]  /*12d00*/  ISETP.GT.U32.AND P4, PT, R2.reuse, R7, PT ;  /* 0x000000070200720c */ /* 0x040fe20003f84070 */
[----:B------:R-:W-:Y:S01]  /*12d10*/  @!P5 IMAD.MOV R30, RZ, RZ, -R30 ;  /* 0x000000ffff1ed224 */ /* 0x000fe200078e0a1e */
[----:B------:R-:W-:Y:S01]  /*12d20*/  ISETP.GT.U32.AND P5, PT, R2, R5, PT ;  /* 0x000000050200720c */ /* 0x000fe20003fa4070 */
[----:B------:R-:W-:-:S04]  /*12d30*/  IMAD.MOV.U32 R12, RZ, RZ, R4 ;  /* 0x000000ffff0c7224 */ /* 0x000fc800078e0004 */
[----:B------:R-:W-:-:S04]  /*12d40*/  IMAD.HI.U32 R4, R0, R12, RZ ;  /* 0x0000000c00047227 */ /* 0x000fc800078e00ff */
[----:B------:R-:W-:Y:S02]  /*12d50*/  IMAD.MOV R4, RZ, RZ, -R4 ;  /* 0x000000ffff047224 */ /* 0x000fe400078e0a04 */
[----:B------:R-:W-:Y:S02]  /*12d60*/  @!P4 IMAD.IADD R7, R7, 0x1, -R2 ;  /* 0x000000010707c824 */ /* 0x000fe400078e0a02 */
[C---:B------:R-:W-:Y:S02]  /*12d70*/  IMAD R4, R2.reuse, R4, R12 ;  /* 0x0000000402047224 */ /* 0x040fe400078e020c */
[----:B------:R-:W-:Y:S02]  /*12d80*/  @!P5 IMAD.IADD R5, R5, 0x1, -R2 ;  /* 0x000000010505d824 */ /* 0x000fe400078e0a02 */
[----:B------:R-:W-:Y:S02]  /*12d90*/  VIADD R12, R57, 0x62 ;  /* 0x00000062390c7836 */ /* 0x000fe40000000000 */
[----:B------:R-:W-:Y:S01]  /*12da0*/  IMAD.MOV.U32 R46, RZ, RZ, R7 ;  /* 0x000000ffff2e7224 */ /* 0x000fe200078e0007 */
[----:B------:R-:W-:-:S02]  /*12db0*/  ISETP.GT.U32.AND P5, PT, R2, R5, PT ;  /* 0x000000050200720c */ /* 0x000fc40003fa4070 */
[----:B------:R-:W-:Y:S02]  /*12dc0*/  IABS R7, R12 ;  /* 0x0000000c00077213 */ /* 0x000fe40000000000 */
[----:B------:R-:W-:Y:S02]  /*12dd0*/  @!P2 IADD3 R46, PT, PT, -R46, RZ, RZ ;  /* 0x000000ff2e2ea210 */ /* 0x000fe40007ffe1ff */
[----:B------:R-:W-:Y:S01]  /*12de0*/  ISETP.GT.U32.AND P2, PT, R2, R4, PT ;  /* 0x000000040200720c */ /* 0x000fe20003f44070 */
[----:B------:R-:W-:Y:S01]  /*12df0*/  IMAD.MOV.U32 R14, RZ, RZ, R7 ;  /* 0x000000ffff0e7224 */ /* 0x000fe200078e0007 */
[----:B------:R-:W-:-:S03]  /*12e00*/  ISETP.GE.AND P4, PT, R13, RZ, PT ;  /* 0x000000ff0d00720c */ /* 0x000fc60003f86270 */
[----:B------:R-:W-:-:S04]  /*12e10*/  IMAD.HI.U32 R13, R0, R14, RZ ;  /* 0x0000000e000d7227 */ /* 0x000fc800078e00ff */
[----:B------:R-:W-:Y:S02]  /*12e20*/  @!P5 IMAD.IADD R5, R5, 0x1, -R2 ;  /* 0x000000010505d824 */ /* 0x000fe400078e0a02 */
[----:B------:R-:W-:Y:S02]  /*12e30*/  IMAD.MOV R13, RZ, RZ, -R13 ;  /* 0x000000ffff0d7224 */ /* 0x000fe400078e0a0d */
[----:B------:R-:W-:Y:S02]  /*12e40*/  IMAD.MOV.U32 R58, RZ, RZ, R5 ;  /* 0x000000ffff3a7224 */ /* 0x000fe400078e0005 */
[----:B------:R-:W-:Y:S02]  /*12e50*/  IMAD R13, R2, R13, R14 ;  /* 0x0000000d020d7224 */ /* 0x000fe400078e020e */
[----:B------:R-:W-:Y:S02]  /*12e60*/  @!P2 IMAD.IADD R4, R4, 0x1, -R2 ;  /* 0x000000010404a824 */ /* 0x000fe400078e0a02 */
[----:B------:R-:W-:Y:S01]  /*12e70*/  @!P3 IMAD.MOV R58, RZ, RZ, -R58 ;  /* 0x000000ffff3ab224 */ /* 0x000fe200078e0a3a */
[----:B------:R-:W-:-:S02]  /*12e80*/  ISETP.GT.U32.AND P3, PT, R2, R13, PT ;  /* 0x0000000d0200720c */ /* 0x000fc40003f64070 */
[----:B------:R-:W-:Y:S01]  /*12e90*/  ISETP.GE.AND P5, PT, R12, RZ, PT ;  /* 0x000000ff0c00720c */ /* 0x000fe20003fa6270 */
[----:B------:R-:W-:Y:S01]  /*12ea0*/  VIADD R12, R57, 0x63 ;  /* 0x00000063390c7836 */ /* 0x000fe20000000000 */
[----:B------:R-:W-:-:S04]  /*12eb0*/  ISETP.GT.U32.AND P2, PT, R2, R4, PT ;  /* 0x000000040200720c */ /* 0x000fc80003f44070 */
[----:B------:R-:W-:Y:S01]  /*12ec0*/  IABS R7, R12 ;  /* 0x0000000c00077213 */ /* 0x000fe20000000000 */
[----:B------:R-:W-:-:S04]  /*12ed0*/  VIADD R14, R57, 0x64 ;  /* 0x00000064390e7836 */ /* 0x000fc80000000000 */
[----:B------:R-:W-:-:S04]  /*12ee0*/  IMAD.HI.U32 R5, R0, R7, RZ ;  /* 0x0000000700057227 */ /* 0x000fc800078e00ff */
[--C-:B------:R-:W-:Y:S02]  /*12ef0*/  @!P3 IMAD.IADD R13, R13, 0x1, -R2.reuse ;  /* 0x000000010d0db824 */ /* 0x100fe400078e0a02 */
[----:B------:R-:W-:Y:S02]  /*12f00*/  @!P2 IMAD.IADD R4, R4, 0x1, -R2 ;  /* 0x000000010404a824 */ /* 0x000fe400078e0a02 */
[----:B------:R-:W-:Y:S01]  /*12f10*/  IMAD.MOV R5, RZ, RZ, -R5 ;  /* 0x000000ffff057224 */ /* 0x000fe200078e0a05 */
[----:B------:R-:W-:Y:S02]  /*12f20*/  ISETP.GT.U32.AND P3, PT, R2, R13, PT ;  /* 0x0000000d0200720c */ /* 0x000fe40003f64070 */
[----:B------:R-:W-:Y:S01]  /*12f30*/  ISETP.GE.AND P2, PT, R12, RZ, PT ;  /* 0x000000ff0c00720c */ /* 0x000fe20003f46270 */
[----:B------:R-:W-:Y:S01]  /*12f40*/  IMAD R7, R2, R5, R7 ;  /* 0x0000000502077224 */ /* 0x000fe200078e0207 */
[----:B------:R-:W-:Y:S02]  /*12f50*/  MOV R12, R4 ;  /* 0x00000004000c7202 */ /* 0x000fe40000000f00 */
        /* <DEDUP_REMOVED lines=9> */
[----:B------:R-:W-:Y:S02]  /*12ff0*/  VIADD R14, R57, 0x65 ;  /* 0x00000065390e7836 */ /* 0x000fe40000000000 */
[----:B------:R-:W-:-:S02]  /*13000*/  @!P4 IMAD.IADD R7, R7, 0x1, -R2 ;  /* 0x000000010707c824 */ /* 0x000fc400078e0a02 */
[----:B------:R-:W-:Y:S01]  /*13010*/  @!P5 IMAD.MOV R34, RZ, RZ, -R34 ;  /* 0x000000ffff22d224 */ /* 0x000fe200078e0a22 */
[C---:B------:R-:W-:Y:S02]  /*13020*/  ISETP.GT.U32.AND P5, PT, R2.reuse, R5, PT ;  /* 0x000000050200720c */ /* 0x040fe40003fa4070 */
[----:B------:R-:W-:Y:S02]  /*13030*/  IABS R4, R14 ;  /* 0x0000000e00047213 */ /* 0x000fe40000000000 */
[----:B------:R-:W-:-:S03]  /*13040*/  ISETP.GT.U32.AND P4, PT, R2, R7, PT ;  /* 0x000000070200720c */ /* 0x000fc60003f84070 */
        /* <DEDUP_REMOVED lines=18> */
[----:B------:R-:W-:Y:S02]  /*13170*/  @!P2 IMAD.IADD R4, R4, 0x1, -R2 ;  /* 0x000000010404a824 */ /* 0x000fe400078e0a02 */
[----:B------:R-:W-:Y:S01]  /*13180*/  IMAD R13, R2, R13, R17 ;  /* 0x0000000d020d7224 */ /* 0x000fe200078e0211 */
[----:B------:R-:W-:Y:S01]  /*13190*/  ISETP.GE.AND P4, PT, R14, RZ, PT ;  /* 0x000000ff0e00720c */ /* 0x000fe20003f86270 */
        /* <DEDUP_REMOVED lines=11> */
[----:B------:R-:W-:Y:S01]  /*13250*/  MOV R36, R4 ;  /* 0x0000000400247202 */ /* 0x000fe20000000f00 */
[C---:B------:R-:W-:Y:S01]  /*13260*/  IMAD R7, R2.reuse, R5, R7 ;  /* 0x0000000502077224 */ /* 0x040fe200078e0207 */
[C---:B------:R-:W-:Y:S02]  /*13270*/  ISETP.GT.U32.AND P3, PT, R2.reuse, R13, PT ;  /* 0x0000000d0200720c */ /* 0x040fe40003f64070 */
[----:B------:R-:W-:Y:S01]  /*13280*/  IABS R5, R14 ;  /* 0x0000000e00057213 */ /* 0x000fe20000000000 */
[----:B------:R-:W-:Y:S01]  /*13290*/  @!P4 IMAD.MOV R36, RZ, RZ, -R36 ;  /* 0x000000ffff24c224 */ /* 0x000fe200078e0a24 */
[----:B------:R-:W-:-:S03]  /*132a0*/  ISETP.GT.U32.AND P4, PT, R2, R7, PT ;  /* 0x000000070200720c */ /* 0x000fc60003f84070 */
        /* <DEDUP_REMOVED lines=19> */
[----:B------:R-:W-:Y:S02]  /*133e0*/  IMAD.MOV.U32 R62, RZ, RZ, R7 ;  /* 0x000000ffff3e7224 */ /* 0x000fe400078e0007 */
[----:B------:R-:W-:-:S03]  /*133f0*/  VIADD R13, R57, 0x6a ;  /* 0x0000006a390d7836 */ /* 0x000fc60000000000 */
[----:B------:R-:W-:Y:S02]  /*13400*/  @!P2 IADD3 R62, PT, PT, -R62, RZ, RZ ;  /* 0x000000ff3e3ea210 */ /* 0x000fe40007ffe1ff */
[----:B------:R-:W-:Y:S02]  /*13410*/  ISETP.GT.U32.AND P2, PT, R2, R4, PT ;  /* 0x000000040200720c */ /* 0x000fe40003f44070 */
[----:B------:R-:W-:Y:S01]  /*13420*/  IABS R7, R13 ;  /* 0x0000000d00077213 */ /* 0x000fe20000000000 */
[----:B------:R-:W-:Y:S01]  /*13430*/  @!P5 IMAD.IADD R5, R5, 0x1, -R2 ;  /* 0x000000010505d824 */ /* 0x000fe200078e0a02 */
[----:B------:R-:W-:-:S03]  /*13440*/  ISETP.GE.AND P5, PT, R13, RZ, PT ;  /* 0x000000ff0d00720c */ /* 0x000fc60003fa6270 */
[----:B------:R-:W-:-:S04]  /*13450*/  IMAD.MOV.U32 R19, RZ, RZ, R7 ;  /* 0x000000ffff137224 */ /* 0x000fc800078e0007 */
[----:B------:R-:W-:-:S04]  /*13460*/  IMAD.HI.U32 R13, R0, R19, RZ ;  /* 0x00000013000d7227 */ /* 0x000fc800078e00ff */
[----:B------:R-:W-:Y:S02]  /*13470*/  @!P2 IMAD.IADD R4, R4, 0x1, -R2 ;  /* 0x000000010404a824 */ /* 0x000fe400078e0a02 */
[----:B------:R-:W-:Y:S01]  /*13480*/  IMAD.MOV R13, RZ, RZ, -R13 ;  /* 0x000000ffff0d7224 */ /* 0x000fe200078e0a0d */
[----:B------:R-:W-:Y:S01]  /*13490*/  ISETP.GE.AND P4, PT, R14, RZ, PT ;  /* 0x000000ff0e00720c */ /* 0x000fe20003f86270 */
[----:B------:R-:W-:Y:S01]  /*134a0*/  IMAD.MOV.U32 R31, RZ, RZ, R5 ;  /* 0x000000ffff1f7224 */ /* 0x000fe200078e0005 */
[C---:B------:R-:W-:Y:S01]  /*134b0*/  ISETP.GT.U32.AND P2, PT, R2.reuse, R4, PT ;  /* 0x000000040200720c */ /* 0x040fe20003f44070 */
[C---:B------:R-:W-:Y:S02]  /*134c0*/  IMAD R13, R2.reuse, R13, R19 ;  /* 0x0000000d020d7224 */ /* 0x040fe400078e0213 */
[----:B------:R-:W-:Y:S02]  /*134d0*/  VIADD R14, R57, 0x6b ;  /* 0x0000006b390e7836 */ /* 0x000fe40000000000 */
[----:B------:R-:W-:Y:S01]  /*134e0*/  @!P3 IMAD.MOV R31, RZ, RZ, -R31 ;  /* 0x000000ffff1fb224 */ /* 0x000fe200078e0a1f */
[----:B------:R-:W-:-:S02]  /*134f0*/  ISETP.GT.U32.AND P3, PT, R2, R13, PT ;  /* 0x0000000d0200720c */ /* 0x000fc40003f64070 */
[----:B------:R-:W-:-:S05]  /*13500*/  IABS R7, R14 ;  /* 0x0000000e00077213 */ /* 0x000fca0000000000 */
[----:B------:R-:W-:-:S04]  /*13510*/  IMAD.HI.U32 R5, R0, R7, RZ ;  /* 0x0000000700057227 */ /* 0x000fc800078e00ff */
[--C-:B------:R-:W-:Y:S02]  /*13520*/  @!P2 IMAD.IADD R4, R4, 0x1, -R2.reuse ;  /* 0x000000010404a824 */ /* 0x100fe400078e0a02 */
[----:B------:R-:W-:Y:S01]  /*13530*/  IMAD.MOV R5, RZ, RZ, -R5 ;  /* 0x000000ffff057224 */ /* 0x000fe200078e0a05 */
[----:B------:R-:W-:Y:S01]  /*13540*/  ISETP.GE.AND P2, PT, R14, RZ, PT ;  /* 0x000000ff0e00720c */ /* 0x000fe20003f46270 */
[----:B------:R-:W-:Y:S01]  /*13550*/  VIADD R19, R57, 0x6c ;  /* 0x0000006c39137836 */ /* 0x000fe20000000000 */
[----:B------:R-:W-:Y:S01]  /*13560*/  MOV R14, R4 ;  /* 0x00000004000e7202 */ /* 0x000fe20000000f00 */
[----:B------:R-:W-:Y:S02]  /*13570*/  @!P3 IMAD.IADD R13, R13, 0x1, -R2 ;  /* 0x000000010d0db824 */ /* 0x000fe400078e0a02 */
[C---:B------:R-:W-:Y:S01]  /*13580*/  IMAD R5, R2.reuse, R5, R7 ;  /* 0x0000000502057224 */ /* 0x040fe200078e0207 */
[----:B------:R-:W-:Y:S01]  /*13590*/  IABS R7, R19 ;  /* 0x0000001300077213 */ /* 0x000fe20000000000 */
[----:B------:R-:W-:Y:S01]  /*135a0*/  @!P4 IMAD.MOV R14, RZ, RZ, -R14 ;  /* 0x000000ffff0ec224 */ /* 0x000fe200078e0a0e */
[----:B------:R-:W-:-:S02]  /*135b0*/  ISETP.GT.U32.AND P3, PT, R2, R13, PT ;  /* 0x0000000d0200720c */ /* 0x000fc40003f64070 */
[----:B------:R-:W-:Y:S01]  /*135c0*/  ISETP.GT.U32.AND P4, PT, R2, R5, PT ;  /* 0x000000050200720c */ /* 0x000fe20003f84070 */
[----:B------:R-:W-:-:S04]  /*135d0*/  IMAD.HI.U32 R4, R0, R7, RZ ;  /* 0x0000000700047227 */ /* 0x000fc800078e00ff */
[----:B------:R-:W-:-:S04]  /*135e0*/  IMAD.MOV R4, RZ, RZ, -R4 ;  /* 0x000000ffff047224 */ /* 0x000fc800078e0a04 */
[C---:B------:R-:W-:Y:S02]  /*135f0*/  IMAD R7, R2.reuse, R4, R7 ;  /* 0x0000000402077224 */ /* 0x040fe400078e0207 */
[--C-:B------:R-:W-:Y:S02]  /*13600*/  @!P3 IMAD.IADD R13, R13, 0x1, -R2.reuse ;  /* 0x000000010d0db824 */ /* 0x100fe400078e0a02 */
[----:B------:R-:W-:Y:S02]  /*13610*/  @!P4 IMAD.IADD R5, R5, 0x1, -R2 ;  /* 0x000000010505c824 */ /* 0x000fe400078e0a02 */
[----:B------:R-:W-:Y:S01]  /*13620*/  @!P5 IMAD.MOV R13, RZ, RZ, -R13 ;  /* 0x000000ffff0dd224 */ /* 0x000fe200078e0a0d */
[C---:B------:R-:W-:Y:S02]  /*13630*/  ISETP.GT.U32.AND P5, PT, R2.reuse, R7, PT ;  /* 0x000000070200720c */ /* 0x040fe40003fa4070 */
[----:B------:R-:W-:Y:S02]  /*13640*/  IABS R4, R20 ;  /* 0x0000001400047213 */ /* 0x000fe40000000000 */
[----:B------:R-:W-:-:S02]  /*13650*/  ISETP.GT.U32.AND P4, PT, R2, R5, PT ;  /* 0x000000050200720c */ /* 0x000fc40003f84070 */
[----:B------:R-:W-:Y:S01]  /*13660*/  ISETP.GE.AND P3, PT, R19, RZ, PT ;  /* 0x000000ff1300720c */ /* 0x000fe20003f66270 */
[----:B------:R-:W-:-:S04]  /*13670*/  IMAD.MOV.U32 R19, RZ, RZ, R4 ;  /* 0x000000ffff137224 */ /* 0x000fc800078e0004 */
[----:B------:R-:W-:-:S04]  /*13680*/  IMAD.HI.U32 R4, R0, R19, RZ ;  /* 0x0000001300047227 */ /* 0x000fc800078e00ff */
[----:B------:R-:W-:Y:S02]  /*13690*/  @!P5 IMAD.IADD R7, R7, 0x1, -R2 ;  /* 0x000000010707d824 */ /* 0x000fe400078e0a02 */
[----:B------:R-:W-:Y:S02]  /*136a0*/  IMAD.MOV R4, RZ, RZ, -R4 ;  /* 0x000000ffff047224 */ /* 0x000fe400078e0a04 */
[----:B------:R-:W-:Y:S01]  /*136b0*/  @!P4 IMAD.IADD R5, R5, 0x1, -R2 ;  /* 0x000000010505c824 */ /* 0x000fe200078e0a02 */
[----:B------:R-:W-:Y:S01]  /*136c0*/  ISETP.GE.AND P4, PT, R20, RZ, PT ;  /* 0x000000ff1400720c */ /* 0x000fe20003f86270 */
[----:B------:R-:W-:Y:S01]  /*136d0*/  VIADD R20, R57, 0x6e ;  /* 0x0000006e39147836 */ /* 0x000fe20000000000 */
[C---:B------:R-:W-:Y:S01]  /*136e0*/  ISETP.GT.U32.AND P5, PT, R2.reuse, R7, PT ;  /* 0x000000070200720c */ /* 0x040fe20003fa4070 */
[----:B------:R-:W-:Y:S02]  /*136f0*/  IMAD R4, R2, R4, R19 ;  /* 0x0000000402047224 */ /* 0x000fe400078e0213 */
[----:B------:R-:W-:Y:S01]  /*13700*/  @!P2 IMAD.MOV R5, RZ, RZ, -R5 ;  /* 0x000000ffff05a224 */ /* 0x000fe200078e0a05 */
[----:B------:R-:W-:-:S02]  /*13710*/  IABS R19, R20 ;  /* 0x0000001400137213 */ /* 0x000fc40000000000 */
[----:B------:R-:W-:-:S03]  /*13720*/  ISETP.GT.U32.AND P2, PT, R2, R4, PT ;  /* 0x000000040200720c */ /* 0x000fc60003f44070 */
[----:B------:R-:W-:-:S04]  /*13730*/  IMAD.MOV.U32 R33, RZ, RZ, R19 ;  /* 0x000000ffff217224 */ /* 0x000fc800078e0013 */
[----:B------:R-:W-:Y:S01]  /*13740*/  @!P5 IADD3 R7, PT, PT, R7, -R2, RZ ;  /* 0x800000020707d210 */ /* 0x000fe20007ffe0ff */
[----:B------:R-:W-:Y:S01]  /*13750*/  IMAD.HI.U32 R24, R0, R33, RZ ;  /* 0x0000002100187227 */ /* 0x000fe200078e00ff */
[----:B------:R-:W-:-:S03]  /*13760*/  ISETP.GE.AND P5, PT, R20, RZ, PT ;  /* 0x000000ff1400720c */ /* 0x000fc60003fa6270 */
[----:B------:R-:W-:Y:S02]  /*13770*/  VIADD R20, R57, 0x6f ;  /* 0x0000006f39147836 */ /* 0x000fe40000000000 */
[----:B------:R-:W-:Y:S02]  /*13780*/  IMAD.MOV R24, RZ, RZ, -R24 ;  /* 0x000000ffff187224 */ /* 0x000fe400078e0a18 */
[----:B------:R-:W-:Y:S01]  /*13790*/  @!P2 IMAD.IADD R4, R4, 0x1, -R2 ;  /* 0x000000010404a824 */ /* 0x000fe200078e0a02 */
[----:B------:R-:W-:Y:S01]  /*137a0*/  IABS R19, R20 ;  /* 0x0000001400137213 */ /* 0x000fe20000000000 */
[C---:B------:R-:W-:Y:S02]  /*137b0*/  IMAD R24, R2.reuse, R24, R33 ;  /* 0x0000001802187224 */ /* 0x040fe400078e0221 */
[----:B------:R-:W-:Y:S01]  /*137c0*/  IMAD.MOV.U32 R48, RZ, RZ, R7 ;  /* 0x000000ffff307224 */ /* 0x000fe200078e0007 */
[----:B------:R-:W-:Y:S01]  /*137d0*/  ISETP.GT.U32.AND P2, PT, R2, R4, PT ;  /* 0x000000040200720c */ /* 0x000fe20003f44070 */
[----:B------:R-:W-:-:S04]  /*137e0*/  IMAD.HI.U32 R7, R0, R19, RZ ;  /* 0x0000001300077227 */ /* 0x000fc800078e00ff */
[----:B------:R-:W-:Y:S01]  /*137f0*/  @!P3 IMAD.MOV R48, RZ, RZ, -R48 ;  /* 0x000000ffff30b224 */ /* 0x000fe200078e0a30 */
[C---:B------:R-:W-:Y:S01]  /*13800*/  ISETP.GT.U32.AND P3, PT, R2.reuse, R24, PT ;  /* 0x000000180200720c */ /* 0x040fe20003f64070 */
[----:B------:R-:W-:Y:S02]  /*13810*/  IMAD.MOV R7, RZ, RZ, -R7 ;  /* 0x000000ffff077224 */ /* 0x000fe400078e0a07 */
[----:B------:R-:W-:Y:S02]  /*13820*/  VIADD R33, R57, 0x70 ;  /* 0x0000007039217836 */ /* 0x000fe40000000000 */
[----:B------:R-:W-:-:S03]  /*13830*/  IMAD R7, R2, R7, R19 ;  /* 0x0000000702077224 */ /* 0x000fc600078e0213 */
[----:B------:R-:W-:Y:S01]  /*13840*/  IABS R19, R33 ;  /* 0x0000002100137213 */ /* 0x000fe20000000000 */
[----:B------:R-:W-:Y:S01]  /*13850*/  @!P2 IMAD.IADD R4, R4, 0x1, -R2 ;  /* 0x000000010404a824 */ /* 0x000fe200078e0a02 */
[----:B------:R-:W-:-:S03]  /*13860*/  ISETP.GE.AND P2, PT, R20, RZ, PT ;  /* 0x000000ff1400720c */ /* 0x000fc60003f46270 */
[----:B------:R-:W-:Y:S02]  /*13870*/  @!P3 IMAD.IADD R24, R24, 0x1, -R2 ;  /* 0x000000011818b824 */ /* 0x000fe400078e0a02 */
[----:B------:R-:W-:Y:S02]  /*13880*/  IMAD.MOV.U32 R20, RZ, RZ, R19 ;  /* 0x000000ffff147224 */ /* 0x000fe400078e0013 */
[----:B------:R-:W-:Y:S01]  /*13890*/  IMAD.MOV.U32 R19, RZ, RZ, R4 ;  /* 0x000000ffff137224 */ /* 0x000fe200078e0004 */
[----:B------:R-:W-:-:S04]  /*138a0*/  ISETP.GT.U32.AND P3, PT, R2, R24, PT ;  /* 0x000000180200720c */ /* 0x000fc80003f64070 */
[----:B------:R-:W-:Y:S02]  /*138b0*/  @!P4 IADD3 R19, PT, PT, -R19, RZ, RZ ;  /* 0x000000ff1313c210 */ /* 0x000fe40007ffe1ff */
[----:B------:R-:W-:Y:S01]  /*138c0*/  ISETP.GT.U32.AND P4, PT, R2, R7, PT ;  /* 0x000000070200720c */ /* 0x000fe20003f84070 */
[----:B------:R-:W-:-:S04]  /*138d0*/  IMAD.HI.U32 R4, R0, R20, RZ ;  /* 0x0000001400047227 */ /* 0x000fc800078e00ff */
[----:B------:R-:W-:Y:S02]  /*138e0*/  IMAD.MOV R4, RZ, RZ, -R4 ;  /* 0x000000ffff047224 */ /* 0x000fe400078e0a04 */
[----:B------:R-:W-:Y:S01]  /*138f0*/  @!P3 IMAD.IADD R24, R24, 0x1, -R2 ;  /* 0x000000011818b824 */ /* 0x000fe200078e0a02 */
[----:B------:R-:W-:Y:S01]  /*13900*/  ISETP.GE.AND P3, PT, R33, RZ, PT ;  /* 0x000000ff2100720c */ /* 0x000fe20003f66270 */
[----:B------:R-:W-:-:S04]  /*13910*/  VIADD R33, R57, 0x71 ;  /* 0x0000007139217836 */ /* 0x000fc80000000000 */
[----:B------:R-:W-:Y:S02]  /*13920*/  @!P4 IMAD.IADD R7, R7, 0x1, -R2 ;  /* 0x000000010707c824 */ /* 0x000fe400078e0a02 */
[C---:B------:R-:W-:Y:S01]  /*13930*/  IMAD R4, R2.reuse, R4, R20 ;  /* 0x0000000402047224 */ /* 0x040fe200078e0214 */
[----:B------:R-:W-:Y:S02]  /*13940*/  IABS R20, R33 ;  /* 0x0000002100147213 */ /* 0x000fe40000000000 */
[----:B------:R-:W-:Y:S01]  /*13950*/  ISETP.GT.U32.AND P4, PT, R2, R7, PT ;  /* 0x000000070200720c */ /* 0x000fe20003f84070 */
[----:B------:R-:W-:Y:S02]  /*13960*/  IMAD.MOV.U32 R56, RZ, RZ, R24 ;  /* 0x000000ffff387224 */ /* 0x000fe400078e0018 */
[----:B------:R-:W-:-:S04]  /*13970*/  IMAD.MOV.U32 R24, RZ, RZ, R20 ;  /* 0x000000ffff187224 */ /* 0x000fc800078e0014 */
[----:B------:R-:W-:-:S04]  /*13980*/  IMAD.HI.U32 R20, R0, R24, RZ ;  /* 0x0000001800147227 */ /* 0x000fc800078e00ff */
[----:B------:R-:W-:Y:S01]  /*13990*/  @!P5 IMAD.MOV R56, RZ, RZ, -R56 ;  /* 0x000000ffff38d224 */ /* 0x000fe200078e0a38 */
[C---:B------:R-:W-:Y:S01]  /*139a0*/  ISETP.GT.U32.AND P5, PT, R2.reuse, R4, PT ;  /* 0x000000040200720c */ /* 0x040fe20003fa4070 */
[----:B------:R-:W-:Y:S02]  /*139b0*/  IMAD.MOV R20, RZ, RZ, -R20 ;  /* 0x000000ffff147224 */ /* 0x000fe400078e0a14 */
[----:B------:R-:W-:Y:S02]  /*139c0*/  @!P4 IMAD.IADD R7, R7, 0x1, -R2 ;  /* 0x000000010707c824 */ /* 0x000fe400078e0a02 */
[----:B------:R-:W-:Y:S02]  /*139d0*/  IMAD R39, R2, R20, R24 ;  /* 0x0000001402277224 */ /* 0x000fe400078e0218 */
[----:B------:R-:W-:-:S04]  /*139e0*/  IMAD.MOV.U32 R54, RZ, RZ, R7 ;  /* 0x000000ffff367224 */ /* 0x000fc800078e0007 */
[----:B------:R-:W-:Y:S01]  /*139f0*/  @!P2 IMAD.MOV R54, RZ, RZ, -R54 ;  /* 0x000000ffff36a224 */ /* 0x000fe200078e0a36 */
[----:B------:R-:W-:Y:S01]  /*13a00*/  ISETP.GT.U32.AND P2, PT, R2, R39, PT ;  /* 0x000000270200720c */ /* 0x000fe20003f44070 */
[----:B------:R-:W-:Y:S01]  /*13a10*/  @!P5 IMAD.IADD R4, R4, 0x1, -R2 ;  /* 0x000000010404d824 */ /* 0x000fe200078e0a02 */
[----:B------:R-:W-:-:S04]  /*13a20*/  IADD3 R20, PT, PT, R57, 0x72, RZ ;  /* 0x0000007239147810 */ /* 0x000fc80007ffe0ff */
[----:B------:R-:W-:Y:S02]  /*13a30*/  ISETP.GT.U32.AND P5, PT, R2, R4, PT ;  /* 0x000000040200720c */ /* 0x000fe40003fa4070 */
[----:B------:R-:W-:Y:S02]  /*13a40*/  IABS R7, R20 ;  /* 0x0000001400077213 */ /* 0x000fe40000000000 */
[----:B------:R-:W-:-:S03]  /*13a50*/  ISETP.GE.AND P4, PT, R33, RZ, PT ;  /* 0x000000ff2100720c */ /* 0x000fc60003f86270 */
[----:B------:R-:W-:Y:S02]  /*13a60*/  @!P2 IMAD.IADD R39, R39, 0x1, -R2 ;  /* 0x000000012727a824 */ /* 0x000fe400078e0a02 */
[----:B------:R-:W-:Y:S02]  /*13a70*/  IMAD.MOV.U32 R33, RZ, RZ, R7 ;  /* 0x000000ffff217224 */ /* 0x000fe400078e0007 */
[----:B------:R-:W-:Y:S01]  /*13a80*/  VIADD R24, R57, 0x73 ;  /* 0x0000007339187836 */ /* 0x000fe20000000000 */
[----:B------:R-:W-:Y:S01]  /*13a90*/  ISETP.GT.U32.AND P2, PT, R2, R39, PT ;  /* 0x000000270200720c */ /* 0x000fe20003f44070 */
[----:B------:R-:W-:-:S04]  /*13aa0*/  IMAD.HI.U32 R7, R0, R33, RZ ;  /* 0x0000002100077227 */ /* 0x000fc800078e00ff */
[----:B------:R-:W-:Y:S01]  /*13ab0*/  @!P5 IMAD.IADD R4, R4, 0x1, -R2 ;  /* 0x000000010404d824 */ /* 0x000fe200078e0a02 */
[----:B------:R-:W-:Y:S01]  /*13ac0*/  ISETP.GE.AND P5, PT, R20, RZ, PT ;  /* 0x000000ff1400720c */ /* 0x000fe20003fa6270 */
[----:B------:R-:W-:Y:S01]  /*13ad0*/  IMAD.MOV R7, RZ, RZ, -R7 ;  /* 0x000000ffff077224 */ /* 0x000fe200078e0a07 */
[----:B------:R-:W-:-:S03]  /*13ae0*/  IABS R20, R24 ;  /* 0x0000001800147213 */ /* 0x000fc60000000000 */
[----:B------:R-:W-:Y:S02]  /*13af0*/  IMAD R33, R2, R7, R33 ;  /* 0x0000000702217224 */ /* 0x000fe400078e0221 */
[----:B------:R-:W-:Y:S02]  /*13b00*/  IMAD.MOV.U32 R7, RZ, RZ, R4 ;  /* 0x000000ffff077224 */ /* 0x000fe400078e0004 */
[----:B------:R-:W-:-:S04]  /*13b10*/  IMAD.HI.U32 R4, R0, R20, RZ ;  /* 0x0000001400047227 */ /* 0x000fc800078e00ff */
[----:B------:R-:W-:Y:S02]  /*13b20*/  @!P2 IMAD.IADD R39, R39, 0x1, -R2 ;  /* 0x000000012727a824 */ /* 0x000fe400078e0a02 */
[----:B------:R-:W-:Y:S01]  /*13b30*/  IMAD.MOV R4, RZ, RZ, -R4 ;  /* 0x000000ffff047224 */ /* 0x000fe200078e0a04 */
[----:B------:R-:W-:Y:S02]  /*13b40*/  ISETP.GE.AND P2, PT, R24, RZ, PT ;  /* 0x000000ff1800720c */ /* 0x000fe40003f46270 */
[----:B------:R-:W-:Y:S01]  /*13b50*/  MOV R50, R39 ;  /* 0x0000002700327202 */ /* 0x000fe20000000f00 */
[----:B------:R-:W-:-:S04]  /*13b60*/  IMAD R24, R2, R4, R20 ;  /* 0x0000000402187224 */ /* 0x000fc800078e0214 */
[----:B------:R-:W-:Y:S01]  /*13b70*/  @!P4 IMAD.MOV R50, RZ, RZ, -R50 ;  /* 0x000000ffff32c224 */ /* 0x000fe200078e0a32 */
[C---:B------:R-:W-:Y:S01]  /*13b80*/  ISETP.GT.U32.AND P4, PT, R2.reuse, R24, PT ;  /* 0x000000180200720c */ /* 0x040fe20003f84070 */
[----:B------:R-:W-:Y:S01]  /*13b90*/  @!P3 IMAD.MOV R7, RZ, RZ, -R7 ;  /* 0x000000ffff07b224 */ /* 0x000fe200078e0a07 */
[----:B------:R-:W-:Y:S02]  /*13ba0*/  ISETP.GT.U32.AND P3, PT, R2, R33, PT ;  /* 0x000000210200720c */ /* 0x000fe40003f64070 */
[----:B------:R-:W-:-:S05]  /*13bb0*/  IABS R4, R38 ;  /* 0x0000002600047213 */ /* 0x000fca0000000000 */
[----:B------:R-:W-:-:S04]  /*13bc0*/  IMAD.MOV.U32 R20, RZ, RZ, R4 ;  /* 0x000000ffff147224 */ /* 0x000fc800078e0004 */
[----:B------:R-:W-:-:S04]  /*13bd0*/  IMAD.HI.U32 R4, R0, R20, RZ ;  /* 0x0000001400047227 */ /* 0x000fc800078e00ff */
[--C-:B------:R-:W-:Y:S02]  /*13be0*/  @!P4 IMAD.IADD R24, R24, 0x1, -R2.reuse ;  /* 0x000000011818c824 */ /* 0x100fe400078e0a02 */
[----:B------:R-:W-:Y:S02]  /*13bf0*/  @!P3 IMAD.IADD R33, R33, 0x1, -R2 ;  /* 0x000000012121b824 */ /* 0x000fe400078e0a02 */
[----:B------:R-:W-:Y:S01]  /*13c00*/  IMAD.MOV R4, RZ, RZ, -R4 ;  /* 0x000000ffff047224 */ /* 0x000fe200078e0a04 */
[C---:B------:R-:W-:Y:S02]  /*13c10*/  ISETP.GT.U32.AND P4, PT, R2.reuse, R24, PT ;  /* 0x000000180200720c */ /* 0x040fe40003f84070 */
[C---:B------:R-:W-:Y:S01]  /*13c20*/  ISETP.GT.U32.AND P3, PT, R2.reuse, R33, PT ;  /* 0x000000210200720c */ /* 0x040fe20003f64070 */
[----:B------:R-:W-:Y:S01]  /*13c30*/  IMAD R39, R2, R4, R20 ;  /* 0x0000000402277224 */ /* 0x000fe200078e0214 */
[----:B------:R-:W-:-:S05]  /*13c40*/  IABS R4, R25 ;  /* 0x0000001900047213 */ /* 0x000fca0000000000 */
[----:B------:R-:W-:-:S04]  /*13c50*/  IMAD.MOV.U32 R20, RZ, RZ, R4 ;  /* 0x000000ffff147224 */ /* 0x000fc800078e0004 */
[----:B------:R-:W-:-:S04]  /*13c60*/  IMAD.HI.U32 R4, R0, R20, RZ ;  /* 0x0000001400047227 */ /* 0x000fc800078e00ff */
[--C-:B------:R-:W-:Y:S01]  /*13c70*/  @!P4 IMAD.IADD R24, R24, 0x1, -R2.reuse ;  /* 0x000000011818c824 */ /* 0x100fe200078e0a02 */
[C---:B------:R-:W-:Y:S01]  /*13c80*/  ISETP.GT.U32.AND P4, PT, R2.reuse, R39, PT ;  /* 0x000000270200720c */ /* 0x040fe20003f84070 */
[----:B------:R-:W-:Y:S02]  /*13c90*/  @!P3 IMAD.IADD R33, R33, 0x1, -R2 ;  /* 0x000000012121b824 */ /* 0x000fe400078e0a02 */
[----:B------:R-:W-:Y:S02]  /*13ca0*/  IMAD.MOV R4, RZ, RZ, -R4 ;  /* 0x000000ffff047224 */ /* 0x000fe400078e0a04 */
[----:B------:R-:W-:Y:S02]  /*13cb0*/  IMAD.MOV.U32 R41, RZ, RZ, R33 ;  /* 0x000000ffff297224 */ /* 0x000fe400078e0021 */
[----:B------:R-:W-:Y:S02]  /*13cc0*/  IMAD R33, R2, R4, R20 ;  /* 0x0000000402217224 */ /* 0x000fe400078e0214 */
[----:B------:R-:W-:-:S02]  /*13cd0*/  VIADD R4, R57, 0x76 ;  /* 0x0000007639047836 */ /* 0x000fc40000000000 */
[----:B------:R-:W-:Y:S02]  /*13ce0*/  @!P5 IMAD.MOV R41, RZ, RZ, -R41 ;  /* 0x000000ffff29d224 */ /* 0x000fe400078e0a29 */
[----:B------:R-:W-:Y:S01]  /*13cf0*/  @!P4 IMAD.IADD R39, R39, 0x1, -R2 ;  /* 0x000000012727c824 */ /* 0x000fe200078e0a02 */
[----:B------:R-:W-:Y:S02]  /*13d00*/  IABS R20, R4 ;  /* 0x0000000400147213 */ /* 0x000fe40000000000 */
[----:B------:R-:W-:Y:S02]  /*13d10*/  ISETP.GE.AND P5, PT, R25, RZ, PT ;  /* 0x000000ff1900720c */ /* 0x000fe40003fa6270 */
[----:B------:R-:W-:Y:S02]  /*13d20*/  MOV R25, R20 ;  /* 0x0000001400197202 */ /* 0x000fe40000000f00 */
[C---:B------:R-:W-:Y:S01]  /*13d30*/  ISETP.GT.U32.AND P4, PT, R2.reuse, R39, PT ;  /* 0x000000270200720c */ /* 0x040fe20003f84070 */
[----:B------:R-:W-:Y:S01]  /*13d40*/  @!P2 IMAD.MOV R24, RZ, RZ, -R24 ;  /* 0x000000ffff18a224 */ /* 0x000fe200078e0a18 */
[----:B------:R-:W-:Y:S01]  /*13d50*/  ISETP.GT.U32.AND P2, PT, R2, R33, PT ;  /* 0x000000210200720c */ /* 0x000fe20003f44070 */
[----:B------:R-:W-:Y:S01]  /*13d60*/  IMAD.HI.U32 R20, R0, R25, RZ ;  /* 0x0000001900147227 */ /* 0x000fe200078e00ff */
[----:B------:R-:W-:-:S03]  /*13d70*/  ISETP.GE.AND P3, PT, R38, RZ, PT ;  /* 0x000000ff2600720c */ /* 0x000fc60003f66270 */
[----:B------:R-:W-:-:S04]  /*13d80*/  IMAD.MOV R20, RZ, RZ, -R20 ;  /* 0x000000ffff147224 */ /* 0x000fc800078e0a14 */
[C---:B------:R-:W-:Y:S02]  /*13d90*/  IMAD R20, R2.reuse, R20, R25 ;  /* 0x0000001402147224 */ /* 0x040fe400078e0219 */
[----:B------:R-:W-:Y:S02]  /*13da0*/  VIADD R25, R57, 0x77 ;  /* 0x0000007739197836 */ /* 0x000fe40000000000 */
[--C-:B------:R-:W-:Y:S01]  /*13db0*/  @!P4 IMAD.IADD R39, R39, 0x1, -R2.reuse ;  /* 0x000000012727c824 */ /* 0x100fe200078e0a02 */
[----:B------:R-:W-:Y:S01]  /*13dc0*/  ISETP.GT.U32.AND P4, PT, R2, R20, PT ;  /* 0x000000140200720c */ /* 0x000fe20003f84070 */
[----:B------:R-:W-:Y:S01]  /*13dd0*/  @!P2 IMAD.IADD R33, R33, 0x1, -R2 ;  /* 0x000000012121a824 */ /* 0x000fe200078e0a02 */
[----:B------:R-:W-:Y:S01]  /*13de0*/  IABS R38, R25 ;  /* 0x0000001900267213 */ /* 0x000fe20000000000 */
[----:B------:R-:W-:-:S03]  /*13df0*/  IMAD.MOV.U32 R43, RZ, RZ, R39 ;  /* 0x000000ffff2b7224 */ /* 0x000fc600078e0027 */
[----:B------:R-:W-:Y:S01]  /*13e00*/  ISETP.GT.U32.AND P2, PT, R2, R33, PT ;  /* 0x000000210200720c */ /* 0x000fe20003f44070 */
[----:B------:R-:W-:Y:S01]  /*13e10*/  @!P3 IMAD.MOV R43, RZ, RZ, -R43 ;  /* 0x000000ffff2bb224 */ /* 0x000fe200078e0a2b */
[----:B------:R-:W-:Y:S01]  /*13e20*/  ISETP.GE.AND P3, PT, R4, RZ, PT ;  /* 0x000000ff0400720c */ /* 0x000fe20003f66270 */
[----:B------:R-:W-:-:S04]  /*13e30*/  IMAD.HI.U32 R4, R0, R38, RZ ;  /* 0x0000002600047227 */ /* 0x000fc800078e00ff */
[----:B------:R-:W-:Y:S02]  /*13e40*/  IMAD.MOV R4, RZ, RZ, -R4 ;  /* 0x000000ffff047224 */ /* 0x000fe400078e0a04 */
[----:B------:R-:W-:Y:S02]  /*13e50*/  @!P4 IMAD.IADD R20, R20, 0x1, -R2 ;  /* 0x000000011414c824 */ /* 0x000fe400078e0a02 */
[C---:B------:R-:W-:Y:S02]  /*13e60*/  IMAD R4, R2.reuse, R4, R38 ;  /* 0x0000000402047224 */ /* 0x040fe400078e0226 */
[----:B------:R-:W-:Y:S01]  /*13e70*/  @!P2 IMAD.IADD R33, R33, 0x1, -R2 ;  /* 0x000000012121a824 */ /* 0x000fe200078e0a02 */
[C---:B------:R-:W-:Y:S02]  /*13e80*/  ISETP.GT.U32.AND P4, PT, R2.reuse, R20, PT ;  /* 0x000000140200720c */ /* 0x040fe40003f84070 */
[----:B------:R-:W-:Y:S02]  /*13e90*/  ISETP.GT.U32.AND P2, PT, R2, R4, PT ;  /* 0x000000040200720c */ /* 0x000fe40003f44070 */
[----:B------:R-:W-:-:S09]  /*13ea0*/  IABS R38, R8 ;  /* 0x0000000800267213 */ /* 0x000fd20000000000 */
[--C-:B------:R-:W-:Y:S01]  /*13eb0*/  @!P4 IMAD.IADD R20, R20, 0x1, -R2.reuse ;  /* 0x000000011414c824 */ /* 0x100fe200078e0a02 */
[----:B------:R-:W-:Y:S01]  /*13ec0*/  ISETP.GE.AND P4, PT, R25, RZ, PT ;  /* 0x000000ff1900720c */ /* 0x000fe20003f86270 */
[----:B------:R-:W-:Y:S02]  /*13ed0*/  @!P2 IMAD.IADD R4, R4, 0x1, -R2 ;  /* 0x000000010404a824 */ /* 0x000fe400078e0a02 */
[----:B------:R-:W-:-:S03]  /*13ee0*/  IMAD.HI.U32 R25, R0, R38, RZ ;  /* 0x0000002600197227 */ /* 0x000fc600078e00ff */
[----:B------:R-:W-:Y:S01]  /*13ef0*/  ISETP.GT.U32.AND P2, PT, R2, R4, PT ;  /* 0x000000040200720c */ /* 0x000fe20003f44070 */
[----:B------:R-:W-:-:S04]  /*13f00*/  IMAD.MOV R25, RZ, RZ, -R25 ;  /* 0x000000ffff197224 */ /* 0x000fc800078e0a19 */
[----:B------:R-:W-:Y:S02]  /*13f10*/  IMAD R25, R2, R25, R38 ;  /* 0x0000001902197224 */ /* 0x000fe400078e0226 */
[----:B------:R-:W-:-:S04]  /*13f20*/  IMAD.MOV.U32 R38, RZ, RZ, R33 ;  /* 0x000000ffff267224 */ /* 0x000fc800078e0021 */
[----:B------:R-:W-:Y:S01]  /*13f30*/  @!P5 IMAD.MOV R38, RZ, RZ, -R38 ;  /* 0x000000ffff26d224 */ /* 0x000fe200078e0a26 */
[----:B------:R-:W-:Y:S01]  /*13f40*/  ISETP.GE.AND P5, PT, R8, RZ, PT ;  /* 0x000000ff0800720c */ /* 0x000fe20003fa6270 */
[----:B------:R-:W-:Y:S02]  /*13f50*/  VIADD R8, R57, 0x79 ;  /* 0x0000007939087836 */ /* 0x000fe40000000000 */
[----:B------:R-:W-:-:S03]  /*13f60*/  @!P2 IMAD.IADD R4, R4, 0x1, -R2 ;  /* 0x000000010404a824 */ /* 0x000fc600078e0a02 */
[----:B------:R-:W-:Y:S01]  /*13f70*/  ISETP.GE.AND P2, PT, R8, RZ, PT ;  /* 0x000000ff0800720c */ /* 0x000fe20003f46270 */
[----:B------:R-:W-:Y:S01]  /*13f80*/  IMAD.MOV.U32 R42, RZ, RZ, R4 ;  /* 0x000000ffff2a7224 */ /* 0x000fe200078e0004 */
[----:B------:R-:W-:Y:S02]  /*13f90*/  IABS R8, R8 ;  /* 0x0000000800087213 */ /* 0x000fe40000000000 */
[----:B------:R-:W-:Y:S01]  /*13fa0*/  IADD3 R4, PT, PT, R57, 0x7a, RZ ;  /* 0x0000007a39047810 */ /* 0x000fe20007ffe0ff */
[----:B------:R-:W-:-:S03]  /*13fb0*/  @!P4 IMAD.MOV R42, RZ, RZ, -R42 ;  /* 0x000000ffff2ac224 */ /* 0x000fc600078e0a2a */
[----:B------:R-:W-:Y:S02]  /*13fc0*/  ISETP.GE.AND P4, PT, R4, RZ, PT ;  /* 0x000000ff0400720c */ /* 0x000fe40003f86270 */
[----:B------:R-:W-:Y:S01]  /*13fd0*/  IABS R39, R4 ;  /* 0x0000000400277213 */ /* 0x000fe20000000000 */
[----:B------:R-:W-:-:S04]  /*13fe0*/  IMAD.HI.U32 R4, R0, R8, RZ ;  /* 0x0000000800047227 */ /* 0x000fc800078e00ff */
[----:B------:R-:W-:Y:S01]  /*13ff0*/  IMAD.MOV.U32 R33, RZ, RZ, R20 ;  /* 0x000000ffff217224 */ /* 0x000fe200078e0014 */
[----:B------:R-:W-:Y:S01]  /*14000*/  IABS R20, R68 ;  /* 0x0000004400147213 */ /* 0x000fe20000000000 */
[----:B------:R-:W-:Y:S02]  /*14010*/  IMAD.MOV.U32 R64, RZ, RZ, R39 ;  /* 0x000000ffff407224 */ /* 0x000fe400078e0027 */
[----:B------:R-:W-:Y:S02]  /*14020*/  IMAD.MOV R4, RZ, RZ, -R4 ;  /* 0x000000ffff047224 */ /* 0x000fe400078e0a04 */
[----:B------:R-:W-:-:S04]  /*14030*/  IMAD.HI.U32 R39, R0, R64, RZ ;  /* 0x0000004000277227 */ /* 0x000fc800078e00ff */
[----:B------:R-:W-:Y:S02]  /*14040*/  IMAD R8, R2, R4, R8 ;  /* 0x0000000402087224 */ /* 0x000fe400078e0208 */
[----:B------:R-:W-:-:S04]  /*14050*/  IMAD.HI.U32 R4, R0, R20, RZ ;  /* 0x0000001400047227 */ /* 0x000fc800078e00ff */
[----:B------:R-:W-:Y:S01]  /*14060*/  IMAD.MOV R63, RZ, RZ, -R39 ;  /* 0x000000ffff3f7224 */ /* 0x000fe200078e0a27 */
[----:B------:R-:W-:Y:S01]  /*14070*/  IABS R39, R67 ;  /* 0x0000004300277213 */ /* 0x000fe20000000000 */
[----:B------:R-:W-:Y:S02]  /*14080*/  IMAD.MOV R4, RZ, RZ, -R4 ;  /* 0x000000ffff047224 */ /* 0x000fe400078e0a04 */
[----:B------:R-:W-:Y:S02]  /*14090*/  @!P3 IMAD.MOV R33, RZ, RZ, -R33 ;  /* 0x000000ffff21b224 */ /* 0x000fe400078e0a21 */
[C---:B------:R-:W-:Y:S01]  /*140a0*/  IMAD R20, R2.reuse, R4, R20 ;  /* 0x0000000402147224 */ /* 0x040fe200078e0214 */
[----:B------:R-:W-:Y:S01]  /*140b0*/  ISETP.GT.U32.AND P3, PT, R2, R25, PT ;  /* 0x000000190200720c */ /* 0x000fe20003f64070 */
[----:B------:R-:W-:-:S04]  /*140c0*/  IMAD.HI.U32 R4, R0, R39, RZ ;  /* 0x0000002700047227 */ /* 0x000fc800078e00ff */
[C---:B------:R-:W-:Y:S02]  /*140d0*/  IMAD R66, R2.reuse, R63, R64 ;  /* 0x0000003f02427224 */ /* 0x040fe400078e0240 */
[----:B------:R-:W-:Y:S02]  /*140e0*/  IMAD.MOV R4, RZ, RZ, -R4 ;  /* 0x000000ffff047224 */ /* 0x000fe400078e0a04 */
[C---:B------:R-:W-:Y:S02]  /*140f0*/  VIADD R64, R57.reuse, 0x7d ;  /* 0x0000007d39407836 */ /* 0x040fe40000000000 */
[----:B------:R-:W-:Y:S02]  /*14100*/  IMAD R4, R2, R4, R39 ;  /* 0x0000000402047224 */ /* 0x000fe400078e0227 */
[----:B------:R-:W-:Y:S01]  /*14110*/  VIADD R63, R57, 0x7e ;  /* 0x0000007e393f7836 */ /* 0x000fe20000000000 */
[----:B------:R-:W-:Y:S01]  /*14120*/  IABS R39, R64 ;  /* 0x0000004000277213 */ /* 0x000fe20000000000 */
[----:B------:R-:W-:Y:S01]  /*14130*/  @!P3 IMAD.IADD R25, R25, 0x1, -R2 ;  /* 0x000000011919b824 */ /* 0x000fe200078e0a02 */
[----:B------:R-:W2:Y:S02]  /*14140*/  LDL.LU R57, [R1+0x14d8] ;  /* 0x0014d80001397983 */ /* 0x000ea40000300800 */
[----:B------:R-:W-:-:S02]  /*14150*/  MOV R71, R39 ;  /* 0x0000002700477202 */ /* 0x000fc40000000f00 */
[----:B------:R-:W-:Y:S02]  /*14160*/  IABS R39, R63 ;  /* 0x0000003f00277213 */ /* 0x000fe40000000000 */
[----:B------:R-:W-:-:S03]  /*14170*/  ISETP.GT.U32.AND P3, PT, R2, R25, PT ;  /* 0x000000190200720c */ /* 0x000fc60003f64070 */
[----:B------:R-:W-:Y:S02]  /*14180*/  IMAD.MOV.U32 R70, RZ, RZ, R39 ;  /* 0x000000ffff467224 */ /* 0x000fe400078e0027 */
[----:B------:R-:W-:-:S04]  /*14190*/  IMAD.HI.U32 R39, R0, R71, RZ ;  /* 0x0000004700277227 */ /* 0x000fc800078e00ff */
[----:B------:R-:W-:-:S04]  /*141a0*/  IMAD.HI.U32 R0, R0, R70, RZ ;  /* 0x0000004600007227 */ /* 0x000fc800078e00ff */
[----:B------:R-:W-:Y:S02]  /*141b0*/  IMAD.MOV R0, RZ, RZ, -R0 ;  /* 0x000000ffff007224 */ /* 0x000fe400078e0a00 */
[----:B------:R-:W-:Y:S02]  /*141c0*/  @!P3 IMAD.IADD R25, R25, 0x1, -R2 ;  /* 0x000000011919b824 */ /* 0x000fe400078e0a02 */
[C---:B------:R-:W-:Y:S02]  /*141d0*/  IMAD R0, R2.reuse, R0, R70 ;  /* 0x0000000002007224 */ /* 0x040fe400078e0246 */
[----:B------:R-:W-:Y:S02]  /*141e0*/  IMAD R70, R69, UR7, RZ ;  /* 0x0000000745467c24 */ /* 0x000fe4000f8e02ff */
[----:B------:R-:W-:Y:S01]  /*141f0*/  IMAD.MOV R39, RZ, RZ, -R39 ;  /* 0x000000ffff277224 */ /* 0x000fe200078e0a27 */
[----:B------:R-:W-:Y:S01]  /*14200*/  ISETP.GT.U32.AND P3, PT, R2, R8, PT ;  /* 0x000000080200720c */ /* 0x000fe20003f64070 */
[----:B------:R-:W-:Y:S01]  /*14210*/  @!P5 IMAD.MOV R25, RZ, RZ, -R25 ;  /* 0x000000ffff19d224 */ /* 0x000fe200078e0a19 */
[C---:B------:R-:W-:Y:S01]  /*14220*/  LEA R69, P5, R70.reuse, R92, 0x1 ;  /* 0x0000005c46457211 */ /* 0x040fe200078a08ff */
[----:B------:R-:W1:Y:S03]  /*14230*/  LDCU UR7, c[0x0][0x3b0] ;  /* 0x00007600ff0777ac */ /* 0x000e660008000800 */
[----:B------:R-:W-:Y:S01]  /*14240*/  LEA.HI.X.SX32 R70, R70, R93, 0x1, P5 ;  /* 0x0000005d46467211 */ /* 0x000fe200028f0eff */
[----:B------:R-:W-:Y:S01]  /*14250*/  IMAD R39, R2, R39, R71 ;  /* 0x0000002702277224 */ /* 0x000fe200078e0247 */
[----:B------:R-:W-:Y:S03]  /*14260*/  STL [R1+0xb94], R69 ;  /* 0x000b944501007387 */ /* 0x000fe60000100800 */
[----:B------:R-:W-:Y:S01]  /*14270*/  @P0 IMAD.MOV.U32 R71, RZ, RZ, R70 ;  /* 0x000000ffff470224 */ /* 0x000fe200078e0046 */
[----:B------:R3:W-:Y:S02]  /*14280*/  STL [R1+0xb90], R70 ;  /* 0x000b904601007387 */ /* 0x0007e40000100800 */
[----:B---3--:R-:W-:-:S05]  /*14290*/  @P0 IMAD.MOV.U32 R70, RZ, RZ, R69 ;  /* 0x000000ffff460224 */ /* 0x008fca00078e0045 */
[----:B------:R-:W3:Y:S01]  /*142a0*/  @P0 LDG.E.U16 R40, desc[UR20][R70.64] ;  /* 0x0000001446280981 */ /* 0x000ee2000c1e1500 */
[----:B------:R-:W-:-:S05]  /*142b0*/  @!P3 IMAD.IADD R8, R8, 0x1, -R2 ;  /* 0x000000010808b824 */ /* 0x000fca00078e0a02 */
[----:B------:R-:W-:-:S13]  /*142c0*/  ISETP.GT.U32.AND P3, PT, R2, R8, PT ;  /* 0x000000080200720c */ /* 0x000fda0003f64070 */
[----:B------:R-:W-:Y:S01]  /*142d0*/  @!P3 IMAD.IADD R8, R8, 0x1, -R2 ;  /* 0x000000010808b824 */ /* 0x000fe200078e0a02 */
[----:B------:R-:W-:-:S03]  /*142e0*/  ISETP.GT.U32.AND P3, PT, R2, R66, PT ;  /* 0x000000420200720c */ /* 0x000fc60003f64070 */
[----:B------:R-:W-:Y:S01]  /*142f0*/  @!P2 IMAD.MOV R8, RZ, RZ, -R8 ;  /* 0x000000ffff08a224 */ /* 0x000fe200078e0a08 */
[----:B------:R-:W-:-:S09]  /*14300*/  ISETP.GT.U32.AND P2, PT, R2, R4, PT ;  /* 0x000000040200720c */ /* 0x000fd20003f44070 */
[----:B------:R-:W-:Y:S01]  /*14310*/  @!P3 IMAD.IADD R66, R66, 0x1, -R2 ;  /* 0x000000014242b824 */ /* 0x000fe200078e0a02 */
[----:B------:R-:W-:-:S03]  /*14320*/  ISETP.GT.U32.AND P3, PT, R2, R20, PT ;  /* 0x000000140200720c */ /* 0x000fc60003f64070 */
[----:B------:R-:W-:-:S10]  /*14330*/  @!P2 IMAD.IADD R4, R4, 0x1, -R2 ;  /* 0x000000010404a824 */ /* 0x000fd400078e0a02 */
[----:B------:R-:W-:Y:S01]  /*14340*/  @!P3 IMAD.IADD R20, R20, 0x1, -R2 ;  /* 0x000000011414b824 */ /* 0x000fe200078e0a02 */
[C---:B------:R-:W-:Y:S02]  /*14350*/  ISETP.GT.U32.AND P3, PT, R2.reuse, R66, PT ;  /* 0x000000420200720c */ /* 0x040fe40003f64070 */
[----:B------:R-:W-:Y:S02]  /*14360*/  ISETP.GT.U32.AND P2, PT, R2, R4, PT ;  /* 0x000000040200720c */ /* 0x000fe40003f44070 */
[----:B------:R-:W-:-:S09]  /*14370*/  SEL R65, R79, R65, !P6 ;  /* 0x000000414f417207 */ /* 0x000fd20007000000 */
[--C-:B------:R-:W-:Y:S02]  /*14380*/  @!P3 IMAD.IADD R66, R66, 0x1, -R2.reuse ;  /* 0x000000014242b824 */ /* 0x100fe400078e0a02 */
[----:B------:R-:W-:Y:S01]  /*14390*/  @!P2 IMAD.IADD R4, R4, 0x1, -R2 ;  /* 0x000000010404a824 */ /* 0x000fe200078e0a02 */
[----:B--2---:R-:W-:Y:S01]  /*143a0*/  PRMT R57, RZ, 0x7610, R57 ;  /* 0x00007610ff397816 */ /* 0x004fe20000000039 */
[----:B---3--:R2:W-:Y:S04]  /*143b0*/  STL [R1+0x142c], R40 ;  /* 0x00142c2801007387 */ /* 0x0085e80000100800 */
[----:B------:R-:W3:Y:S01]  /*143c0*/  LDL.LU R87, [R1+0x8b4] ;  /* 0x0008b40001577983 */ /* 0x000ee20000300800 */
[----:B--2---:R-:W-:Y:S02]  /*143d0*/  IMAD.MOV.U32 R40, RZ, RZ, R66 ;  /* 0x000000ffff287224 */ /* 0x004fe400078e0042 */
[----:B-1----:R-:W-:Y:S01]  /*143e0*/  IMAD R66, R65, UR7, RZ ;  /* 0x0000000741427c24 */ /* 0x002fe2000f8e02ff */
[----:B------:R-:W-:-:S02]  /*143f0*/  ISETP.GT.U32.AND P5, PT, R2, R20, PT ;  /* 0x000000140200720c */ /* 0x000fc40003fa4070 */
[----:B------:R-:W-:Y:S01]  /*14400*/  ISETP.GT.U32.AND P3, PT, R2, R39, PT ;  /* 0x000000270200720c */ /* 0x000fe20003f64070 */
[----:B------:R-:W-:Y:S01]  /*14410*/  @!P4 IMAD.MOV R40, RZ, RZ, -R40 ;  /* 0x000000ffff28c224 */ /* 0x000fe200078e0a28 */
[C---:B------:R-:W-:Y:S01]  /*14420*/  LEA R65, P2, R66.reuse, R92, 0x1 ;  /* 0x0000005c42417211 */ /* 0x040fe200078408ff */
[----:B------:R-:W-:Y:S01]  /*14430*/  STS.U16 [R47+UR4+0x9300], R77 ;  /* 0x0093004d2f007988 */ /* 0x000fe20008000404 */
[----:B------:R-:W-:Y:S01]  /*14440*/  SEL R16, R79, R16, !P6 ;  /* 0x000000104f107207 */ /* 0x000fe20007000000 */
[----:B------:R-:W1:Y:S01]  /*14450*/  LDCU UR7, c[0x0][0x3b0] ;  /* 0x00007600ff0777ac */ /* 0x000e620008000800 */
[----:B------:R-:W-:Y:S01]  /*14460*/  LEA.HI.X.SX32 R66, R66, R93, 0x1, P2 ;  /* 0x0000005d42427211 */ /* 0x000fe200010f0eff */
[----:B------:R-:W-:Y:S01]  /*14470*/  STL [R1+0xb9c], R65 ;  /* 0x000b9c4101007387 */ /* 0x000fe20000100800 */
[----:B------:R-:W-:-:S03]  /*14480*/  ISETP.GE.AND P2, PT, R67, RZ, PT ;  /* 0x000000ff4300720c */ /* 0x000fc60003f46270 */
[----:B------:R2:W-:Y:S01]  /*14490*/  STL [R1+0xb98], R66 ;  /* 0x000b984201007387 */ /* 0x0005e20000100800 */
[----:B------:R-:W-:Y:S02]  /*144a0*/  @P0 IMAD.MOV.U32 R67, RZ, RZ, R66 ;  /* 0x000000ffff430224 */ /* 0x000fe400078e0042 */
[----:B--2---:R-:W-:-:S05]  /*144b0*/  @P0 IMAD.MOV.U32 R66, RZ, RZ, R65 ;  /* 0x000000ffff420224 */ /* 0x004fca00078e0041 */
[----:B------:R-:W2:Y:S01]  /*144c0*/  @P0 LDG.E.U16 R57, desc[UR20][R66.64] ;  /* 0x0000001442390981 */ /* 0x000ea2000c1e1500 */
[----:B------:R-:W-:Y:S02]  /*144d0*/  @!P5 IADD3 R20, PT, PT, R20, -R2, RZ ;  /* 0x800000021414d210 */ /* 0x000fe40007ffe0ff */
[----:B------:R-:W-:Y:S01]  /*144e0*/  ISETP.GT.U32.AND P5, PT, R2, R0, PT ;  /* 0x000000000200720c */ /* 0x000fe20003fa4070 */
[----:B------:R-:W-:-:S12]  /*144f0*/  @!P3 IMAD.IADD R39, R39, 0x1, -R2 ;  /* 0x000000012727b824 */ /* 0x000fd800078e0a02 */
[----:B------:R-:W-:Y:S01]  /*14500*/  @!P5 IMAD.IADD R0, R0, 0x1, -R2 ;  /* 0x000000010000d824 */ /* 0x000fe200078e0a02 */
[----:B------:R-:W-:-:S04]  /*14510*/  ISETP.GT.U32.AND P5, PT, R2, R39, PT ;  /* 0x000000270200720c */ /* 0x000fc80003fa4070 */
[----:B------:R-:W-:Y:S02]  /*14520*/  ISETP.GT.U32.AND P4, PT, R2, R0, PT ;  /* 0x000000000200720c */ /* 0x000fe40003f84070 */
[----:B------:R-:W-:-:S07]  /*14530*/  ISETP.GE.AND P3, PT, R68, RZ, PT ;  /* 0x000000ff4400720c */ /* 0x000fce0003f66270 */
[----:B------:R-:W-:Y:S01]  /*14540*/  @!P5 IMAD.IADD R39, R39, 0x1, -R2 ;  /* 0x000000012727d824 */ /* 0x000fe200078e0a02 */
[----:B------:R-:W-:-:S03]  /*14550*/  ISETP.GE.AND P5, PT, R64, RZ, PT ;  /* 0x000000ff4000720c */ /* 0x000fc60003fa6270 */
[----:B------:R-:W-:Y:S01]  /*14560*/  @!P4 IMAD.IADD R0, R0, 0x1, -R2 ;  /* 0x000000010000c824 */ /* 0x000fe200078e0a02 */
[----:B------:R-:W-:Y:S01]  /*14570*/  ISETP.GE.AND P4, PT, R63, RZ, PT ;  /* 0x000000ff3f00720c */ /* 0x000fe20003f86270 */
[----:B------:R-:W-:Y:S01]  /*14580*/  IMAD.MOV.U32 R2, RZ, RZ, R39 ;  /* 0x000000ffff027224 */ /* 0x000fe200078e0027 */
[----:B------:R-:W-:Y:S01]  /*14590*/  @!P2 IADD3 R4, PT, PT, -R4, RZ, RZ ;  /* 0x000000ff0404a210 */ /* 0x000fe20007ffe1ff */
[----:B------:R-:W-:Y:S01]  /*145a0*/  @!P3 IMAD.MOV R20, RZ, RZ, -R20 ;  /* 0x000000ffff14b224 */ /* 0x000fe200078e0a14 */
[----:B------:R-:W-:-:S05]  /*145b0*/  SEL R9, R79, R9, !P6 ;  /* 0x000000094f097207 */ /* 0x000fca0007000000 */
[----:B------:R-:W-:-:S04]  /*145c0*/  @!P5 IMAD.MOV R2, RZ, RZ, -R2 ;  /* 0x000000ffff02d224 */ /* 0x000fc800078e0a02 */
[----:B------:R-:W-:Y:S01]  /*145d0*/  @!P4 IMAD.MOV R0, RZ, RZ, -R0 ;  /* 0x000000ffff00c224 */ /* 0x000fe200078e0a00 */
[C---:B------:R-:W-:Y:S02]  /*145e0*/  SEL R26, R79.reuse, R26, !P6 ;  /* 0x0000001a4f1a7207 */ /* 0x040fe40007000000 */
[C---:B------:R-:W-:Y:S02]  /*145f0*/  SEL R23, R79.reuse, R23, !P6 ;  /* 0x000000174f177207 */ /* 0x040fe40007000000 */
[C---:B------:R-:W-:Y:S02]  /*14600*/  SEL R22, R79.reuse, R22, !P6 ;  /* 0x000000164f167207 */ /* 0x040fe40007000000 */
[C---:B------:R-:W-:Y:S02]  /*14610*/  SEL R49, R79.reuse, R49, !P6 ;  /* 0x000000314f317207 */ /* 0x040fe40007000000 */
[C---:B------:R-:W-:Y:S02]  /*14620*/  SEL R35, R79.reuse, R35, !P6 ;  /* 0x000000234f237207 */ /* 0x040fe40007000000 */
[----:B------:R-:W-:-:S02]  /*14630*/  SEL R18, R79, R18, !P6 ;  /* 0x000000124f127207 */ /* 0x000fc40007000000 */
        /* <DEDUP_REMOVED lines=45> */
[C---:B------:R-:W-:Y:S01]  /*14910*/  SEL R0, R79.reuse, R0, !P6 ;  /* 0x000000004f007207 */ /* 0x040fe20007000000 */
[----:B------:R-:W-:Y:S01]  /*14920*/  STS.U16 [R47+UR4+0x1700], R76 ;  /* 0x0017004c2f007988 */ /* 0x000fe20008000404 */
[----:B---3--:R-:W-:-:S03]  /*14930*/  SEL R39, R79, R87, !P6 ;  /* 0x000000574f277207 */ /* 0x008fc60007000000 */
[----:B--2---:R2:W-:Y:S04]  /*14940*/  STL [R1+0x1434], R57 ;  /* 0x0014343901007387 */ /* 0x0045e80000100800 */
[----:B------:R-:W3:Y:S04]  /*14950*/  LDL.LU R73, [R1+0x974] ;  /* 0x0009740001497983 */ /* 0x000ee80000300800 */
[----:B------:R-:W4:Y:S04]  /*14960*/  LDL.LU R63, [R1+0x96c] ;  /* 0x00096c00013f7983 */ /* 0x000f280000300800 */
[----:B------:R-:W4:Y:S01]  /*14970*/  LDL.LU R90, [R1+0x968] ;  /* 0x00096800015a7983 */ /* 0x000f220000300800 */
[----:B--2---:R-:W-:-:S03]  /*14980*/  SEL R57, R79, R62, !P6 ;  /* 0x0000003e4f397207 */ /* 0x004fc60007000000 */
        /* <DEDUP_REMOVED lines=12> */
[----:B---3--:R-:W-:Y:S04]  /*14a50*/  STS.U16 [R47+UR4+0x9700], R73 ;  /* 0x009700492f007988 */ /* 0x008fe80008000404 */
[----:B----4-:R-:W-:Y:S04]  /*14a60*/  STS.U16 [R47+UR4+0x1b00], R63 ;  /* 0x001b003f2f007988 */ /* 0x010fe80008000404 */
[----:B------:R-:W-:Y:S04]  /*14a70*/  STS.U16 [R47+UR4+0x9b00], R90 ;  /* 0x009b005a2f007988 */ /* 0x000fe80008000404 */
[----:B--2---:R-:W-:Y:S04]  /*14a80*/  STS.U16 [R47+UR4+0x1f00], R91 ;  /* 0x001f005b2f007988 */ /* 0x004fe80008000404 */
        /* <DEDUP_REMOVED lines=8> */
[----:B------:R4:W-:Y:S04]  /*14b10*/  STS.U16 [R47+UR4+0xaf00], R78 ;  /* 0x00af004e2f007988 */ /* 0x0009e80008000404 */
[----:B--2---:R-:W2:Y:S04]  /*14b20*/  LDL.LU R87, [R1+0x9b4] ;  /* 0x0009b40001577983 */ /* 0x004ea80000300800 */
[----:B------:R-:W-:Y:S04]  /*14b30*/  STS.U16 [R47+UR4+0x3300], R77 ;  /* 0x0033004d2f007988 */ /* 0x000fe80008000404 */
[----:B---3--:R-:W3:Y:S04]  /*14b40*/  LDL.LU R79, [R1+0x9b0] ;  /* 0x0009b000014f7983 */ /* 0x008ee80000300800 */
[----:B------:R-:W-:Y:S04]  /*14b50*/  STS.U16 [R47+UR4+0xb300], R76 ;  /* 0x00b3004c2f007988 */ /* 0x000fe80008000404 */
[----:B----4-:R-:W4:Y:S04]  /*14b60*/  LDL.LU R78, [R1+0x9ac] ;  /* 0x0009ac00014e7983 */ /* 0x010f280000300800 */
[----:B------:R0:W-:Y:S04]  /*14b70*/  STS.U16 [R47+UR4+0x3700], R60 ;  /* 0x0037003c2f007988 */ /* 0x0001e80008000404 */
[----:B------:R1:W-:Y:S04]  /*14b80*/  STS.U16 [R47+UR4+0xb700], R3 ;  /* 0x00b700032f007988 */ /* 0x0003e80008000404 */
[----:B0-----:R-:W2:Y:S04]  /*14b90*/  LDL.LU R60, [R1+0x14d4] ;  /* 0x0014d400013c7983 */ /* 0x001ea80000300800 */
[----:B------:R-:W2:Y:S04]  /*14ba0*/  LDL.LU R77, [R1+0x9a8] ;  /* 0x0009a800014d7983 */ /* 0x000ea80000300800 */
[----:B-1----:R-:W2:Y:S04]  /*14bb0*/  LDL.LU R3, [R1+0x14d0] ;  /* 0x0014d00001037983 */ /* 0x002ea80000300800 */
[----:B------:R-:W3:Y:S04]  /*14bc0*/  LDL.LU R76, [R1+0x9a4] ;  /* 0x0009a400014c7983 */ /* 0x000ee80000300800 */
[----:B------:R0:W-:Y:S04]  /*14bd0*/  STS.U16 [R47+UR4+0x3b00], R75 ;  /* 0x003b004b2f007988 */ /* 0x0001e80008000404 */
[----:B------:R1:W-:Y:S04]  /*14be0*/  STS.U16 [R47+UR4+0xbb00], R74 ;  /* 0x00bb004a2f007988 */ /* 0x0003e80008000404 */
[----:B------:R1:W-:Y:S04]  /*14bf0*/  STS.U16 [R47+UR4+0x3f00], R72 ;  /* 0x003f00482f007988 */ /* 0x0003e80008000404 */
[----:B0-----:R-:W3:Y:S04]  /*14c00*/  LDL.LU R75, [R1+0x9a0] ;  /* 0x0009a000014b7983 */ /* 0x001ee80000300800 */
[----:B-1----:R-:W3:Y:S04]  /*14c10*/  LDL.LU R74, [R1+0x99c] ;  /* 0x00099c00014a7983 */ /* 0x002ee80000300800 */
[----:B------:R-:W3:Y:S04]  /*14c20*/  LDL.LU R72, [R1+0x998] ;  /* 0x0009980001487983 */ /* 0x000ee80000300800 */
[----:B------:R-:W3:Y:S04]  /*14c30*/  LDL.LU R90, [R1+0x984] ;  /* 0x00098400015a7983 */ /* 0x000ee80000300800 */
[----:B------:R-:W-:Y:S04]  /*14c40*/  STL [R1+0x1438], R47 ;  /* 0x0014382f01007387 */ /* 0x000fe80000100800 */
[----:B------:R0:W-:Y:S04]  /*14c50*/  STS.U16 [R47+UR4+0xbf00], R61 ;  /* 0x00bf003d2f007988 */ /* 0x0001e80008000404 */
[----:B--2---:R-:W-:Y:S04]  /*14c60*/  STL [R1+0x14bc], R3 ;  /* 0x0014bc0301007387 */ /* 0x004fe80000100800 */
[----:B------:R-:W2:Y:S01]  /*14c70*/  LDL.LU R91, [R1+0x980] ;  /* 0x00098000015b7983 */ /* 0x000ea20000300800 */
[----:B0-----:R-:W-:-:S03]  /*14c80*/  LOP3.LUT R61, R3, 0x70, RZ, 0x3c, !PT ;  /* 0x00000070033d7812 */ /* 0x001fc600078e3cff */
[----:B------:R-:W2:Y:S04]  /*14c90*/  LDL.LU R88, [R1+0x97c] ;  /* 0x00097c0001587983 */ /* 0x000ea80000300800 */
[----:B------:R-:W2:Y:S04]  /*14ca0*/  LDL.LU R89, [R1+0x970] ;  /* 0x0009700001597983 */ /* 0x000ea80000300800 */
[----:B------:R-:W2:Y:S04]  /*14cb0*/  LDL.LU R62, [R1+0x964] ;  /* 0x00096400013e7983 */ /* 0x000ea80000300800 */
[----:B------:R-:W2:Y:S04]  /*14cc0*/  LDL.LU R64, [R1+0x960] ;  /* 0x0009600001407983 */ /* 0x000ea80000300800 */
[----:B------:R-:W2:Y:S04]  /*14cd0*/  LDL.LU R65, [R1+0x954] ;  /* 0x0009540001417983 */ /* 0x000ea80000300800 */
[----:B------:R-:W2:Y:S04]  /*14ce0*/  LDL.LU R86, [R1+0x950] ;  /* 0x0009500001567983 */ /* 0x000ea80000300800 */
[----:B------:R0:W-:Y:S04]  /*14cf0*/  STS.U16 [R61+UR4+0x380], R87 ;  /* 0x000380573d007988 */ /* 0x0001e80008000404 */
[----:B0-----:R-:W2:Y:S04]  /*14d00*/  LDL.LU R87, [R1+0x94c] ;  /* 0x00094c0001577983 */ /* 0x001ea80000300800 */
[----:B---3--:R0:W-:Y:S04]  /*14d10*/  STS.U16 [R61+UR4+0x8380], R79 ;  /* 0x0083804f3d007988 */ /* 0x0081e80008000404 */
[----:B----4-:R1:W-:Y:S04]  /*14d20*/  STS.U16 [R61+UR4+0x780], R78 ;  /* 0x0007804e3d007988 */ /* 0x0103e80008000404 */
[----:B------:R3:W-:Y:S04]  /*14d30*/  STS.U16 [R61+UR4+0x8780], R77 ;  /* 0x0087804d3d007988 */ /* 0x0007e80008000404 */
[----:B0-----:R-:W4:Y:S04]  /*14d40*/  LDL.LU R79, [R1+0x940] ;  /* 0x00094000014f7983 */ /* 0x001f280000300800 */
[----:B-1----:R-:W4:Y:S04]  /*14d50*/  LDL.LU R78, [R1+0x92c] ;  /* 0x00092c00014e7983 */ /* 0x002f280000300800 */
[----:B------:R0:W-:Y:S04]  /*14d60*/  STS.U16 [R61+UR4+0xb80], R76 ;  /* 0x000b804c3d007988 */ /* 0x0001e80008000404 */
[----:B---3--:R-:W3:Y:S04]  /*14d70*/  LDL.LU R77, [R1+0x928] ;  /* 0x00092800014d7983 */ /* 0x008ee80000300800 */
[----:B0-----:R-:W3:Y:S04]  /*14d80*/  LDL.LU R76, [R1+0x914] ;  /* 0x00091400014c7983 */ /* 0x001ee80000300800 */
[----:B------:R0:W-:Y:S04]  /*14d90*/  STS.U16 [R61+UR4+0x8b80], R75 ;  /* 0x008b804b3d007988 */ /* 0x0001e80008000404 */
[----:B------:R1:W-:Y:S04]  /*14da0*/  STS.U16 [R61+UR4+0xf80], R74 ;  /* 0x000f804a3d007988 */ /* 0x0003e80008000404 */
[----:B------:R1:W-:Y:S04]  /*14db0*/  STS.U16 [R61+UR4+0x8f80], R72 ;  /* 0x008f80483d007988 */ /* 0x0003e80008000404 */
[----:B0-----:R-:W3:Y:S04]  /*14dc0*/  LDL.LU R75, [R1+0x910] ;  /* 0x00091000014b7983 */ /* 0x001ee80000300800 */
[----:B-1----:R-:W3:Y:S04]  /*14dd0*/  LDL.LU R74, [R1+0x90c] ;  /* 0x00090c00014a7983 */ /* 0x002ee80000300800 */
[----:B------:R-:W3:Y:S01]  /*14de0*/  LDL.LU R72, [R1+0x908] ;  /* 0x0009080001487983 */ /* 0x000ee20000300800 */
[----:B------:R-:W-:-:S02]  /*14df0*/  IMAD R47, R57, UR41, RZ ;  /* 0x00000029392f7c24 */ /* 0x000fc4000f8e02ff */
[----:B------:R-:W-:Y:S01]  /*14e00*/  IMAD R57, R56, UR48, RZ ;  /* 0x0000003038397c24 */ /* 0x000fe2000f8e02ff */
[----:B------:R-:W-:Y:S01]  /*14e10*/  STS.U16 [R61+UR4+0x1380], R90 ;  /* 0x0013805a3d007988 */ /* 0x000fe20008000404 */
[----:B------:R-:W-:Y:S02]  /*14e20*/  IMAD R56, R54, UR49, RZ ;  /* 0x0000003136387c24 */ /* 0x000fe4000f8e02ff */
[----:B------:R-:W-:Y:S02]  /*14e30*/  IMAD R54, R50, UR51, RZ ;  /* 0x0000003332367c24 */ /* 0x000fe4000f8e02ff */
[----:B------:R-:W-:Y:S02]  /*14e40*/  IMAD R16, R16, UR7, RZ ;  /* 0x0000000710107c24 */ /* 0x000fe4000f8e02ff */
[----:B------:R-:W-:Y:S02]  /*14e50*/  IMAD R50, R43, UR54, RZ ;  /* 0x000000362b327c24 */ /* 0x000fe4000f8e02ff */
[----:B------:R-:W-:-:S02]  /*14e60*/  IMAD R43, R39, UR65, RZ ;  /* 0x00000041272b7c24 */ /* 0x000fc4000f8e02ff */
[----:B------:R-:W-:Y:S02]  /*14e70*/  IMAD R9, R9, UR9, RZ ;  /* 0x0000000909097c24 */ /* 0x000fe4000f8e02ff */
[----:B------:R-:W-:Y:S01]  /*14e80*/  IMAD R3, R58, UR34, RZ ;  /* 0x000000223a037c24 */ /* 0x000fe2000f8e02ff */
[-C--:B------:R-:W-:Y:S01]  /*14e90*/  LEA R58, P2, R16, R92.reuse, 0x1 ;  /* 0x0000005c103a7211 */ /* 0x080fe200078408ff */
[----:B------:R-:W-:Y:S02]  /*14ea0*/  IMAD R39, R20, UR61, RZ ;  /* 0x0000003d14277c24 */ /* 0x000fe4000f8e02ff */
[----:B------:R-:W-:Y:S01]  /*14eb0*/  IMAD R20, R4, UR62, RZ ;  /* 0x0000003e04147c24 */ /* 0x000fe2000f8e02ff */
[----:B------:R-:W-:Y:S01]  /*14ec0*/  LEA R4, P3, R9, R92, 0x1 ;  /* 0x0000005c09047211 */ /* 0x000fe200078608ff */
[----:B------:R-:W-:Y:S01]  /*14ed0*/  STL [R1+0x9ec], R58 ;  /* 0x0009ec3a01007387 */ /* 0x000fe20000100800 */
[----:B------:R-:W-:Y:S01]  /*14ee0*/  LEA.HI.X.SX32 R16, R16, R93, 0x1, P2 ;  /* 0x0000005d10107211 */ /* 0x000fe200010f0eff */
[----:B------:R-:W-:-:S02]  /*14ef0*/  IMAD R26, R26, UR10, RZ ;  /* 0x0000000a1a1a7c24 */ /* 0x000fc4000f8e02ff */
[----:B------:R-:W-:Y:S02]  /*14f00*/  IMAD R23, R23, UR11, RZ ;  /* 0x0000000b17177c24 */ /* 0x000fe4000f8e02ff */
[----:B------:R-:W-:Y:S02]  /*14f10*/  IMAD R22, R22, UR12, RZ ;  /* 0x0000000c16167c24 */ /* 0x000fe4000f8e02ff */
[----:B------:R-:W-:Y:S02]  /*14f20*/  IMAD R49, R49, UR13, RZ ;  /* 0x0000000d31317c24 */ /* 0x000fe4000f8e02ff */
[----:B------:R-:W-:Y:S02]  /*14f30*/  IMAD R35, R35, UR14, RZ ;  /* 0x0000000e23237c24 */ /* 0x000fe4000f8e02ff */
[----:B------:R-:W-:Y:S02]  /*14f40*/  IMAD R18, R18, UR15, RZ ;  /* 0x0000000f12127c24 */ /* 0x000fe4000f8e02ff */
        /* <DEDUP_REMOVED lines=28> */
[----:B------:R-:W-:Y:S01]  /*15110*/  IMAD R7, R7, UR50, RZ ;  /* 0x0000003207077c24 */ /* 0x000fe2000f8e02ff */
[----:B--2---:R-:W-:Y:S04]  /*15120*/  STS.U16 [R61+UR4+0x9380], R91 ;  /* 0x0093805b3d007988 */ /* 0x004fe80008000404 */
[----:B------:R-:W-:Y:S04]  /*15130*/  STS.U16 [R61+UR4+0x1780], R88 ;  /* 0x001780583d007988 */ /* 0x000fe80008000404 */
[----:B------:R-:W-:Y:S04]  /*15140*/  STS.U16 [R61+UR4+0x9780], R89 ;  /* 0x009780593d007988 */ /* 0x000fe80008000404 */
[----:B------:R-:W-:Y:S04]  /*15150*/  STS.U16 [R61+UR4+0x1b80], R62 ;  /* 0x001b803e3d007988 */ /* 0x000fe80008000404 */
[----:B------:R-:W-:Y:S04]  /*15160*/  STS.U16 [R61+UR4+0x9b80], R64 ;  /* 0x009b80403d007988 */ /* 0x000fe80008000404 */
[----:B------:R-:W-:Y:S04]  /*15170*/  STS.U16 [R61+UR4+0x1f80], R65 ;  /* 0x001f80413d007988 */ /* 0x000fe80008000404 */
[----:B------:R0:W-:Y:S02]  /*15180*/  STS.U16 [R61+UR4+0x9f80], R86 ;  /* 0x009f80563d007988 */ /* 0x0001e40008000404 */
[----:B0-----:R-:W-:-:S02]  /*15190*/  LEA R86, P4, R43, R92, 0x1 ;  /* 0x0000005c2b567211 */ /* 0x001fc400078808ff */
[----:B------:R0:W-:Y:S04]  /*151a0*/  STS.U16 [R61+UR4+0x2380], R87 ;  /* 0x002380573d007988 */ /* 0x0001e80008000404 */
[----:B------:R-:W-:Y:S04]  /*151b0*/  STL [R1+0xb8c], R86 ;  /* 0x000b8c5601007387 */ /* 0x000fe80000100800 */
[----:B------:R-:W-:Y:S01]  /*151c0*/  STL [R1+0x143c], R86 ;  /* 0x00143c5601007387 */ /* 0x000fe20000100800 */
[----:B0-----:R-:W-:-:S03]  /*151d0*/  LEA.HI.X.SX32 R87, R43, R93, 0x1, P4 ;  /* 0x0000005d2b577211 */ /* 0x001fc600020f0eff */
[----:B------:R-:W-:Y:S04]  /*151e0*/  STL [R1+0x9f4], R4 ;  /* 0x0009f40401007387 */ /* 0x000fe80000100800 */
[----:B------:R0:W-:Y:S04]  /*151f0*/  STL [R1+0x14ac], R4 ;  /* 0x0014ac0401007387 */ /* 0x0001e80000100800 */
[----:B------:R-:W-:Y:S04]  /*15200*/  STL [R1+0xb88], R87 ;  /* 0x000b885701007387 */ /* 0x000fe80000100800 */
[----:B------:R1:W-:Y:S01]  /*15210*/  STL [R1+0x9e8], R16 ;  /* 0x0009e81001007387 */ /* 0x0003e20000100800 */
[----:B0-----:R-:W-:-:S03]  /*15220*/  LEA.HI.X.SX32 R4, R9, R93, 0x1, P3 ;  /* 0x0000005d09047211 */ /* 0x001fc600018f0eff */
[----:B----4-:R-:W-:Y:S04]  /*15230*/  STS.U16 [R61+UR4+0xa380], R79 ;  /* 0x00a3804f3d007988 */ /* 0x010fe80008000404 */
[----:B------:R-:W-:Y:S01]  /*15240*/  STS.U16 [R61+UR4+0x2780], R78 ;  /* 0x0027804e3d007988 */ /* 0x000fe20008000404 */
[----:B-1----:R-:W-:-:S03]  /*15250*/  LEA R16, P2, R26, R92, 0x1 ;  /* 0x0000005c1a107211 */ /* 0x002fc600078408ff */
[----:B------:R-:W-:Y:S04]  /*15260*/  STL [R1+0x1440], R87 ;  /* 0x0014405701007387 */ /* 0x000fe80000100800 */
[----:B---3--:R-:W-:Y:S04]  /*15270*/  STS.U16 [R61+UR4+0xa780], R77 ;  /* 0x00a7804d3d007988 */ /* 0x008fe80008000404 */
[----:B------:R0:W-:Y:S01]  /*15280*/  STL [R1+0x9f0], R4 ;  /* 0x0009f00401007387 */ /* 0x0001e20000100800 */
[----:B------:R-:W-:-:S03]  /*15290*/  LEA R9, P4, R22, R92, 0x1 ;  /* 0x0000005c16097211 */ /* 0x000fc600078808ff */
[----:B------:R1:W-:Y:S04]  /*152a0*/  STS.U16 [R61+UR4+0x2b80], R76 ;  /* 0x002b804c3d007988 */ /* 0x0003e80008000404 */
[----:B------:R-:W-:Y:S01]  /*152b0*/  STL [R1+0x14c0], R87 ;  /* 0x0014c05701007387 */ /* 0x000fe20000100800 */
[----:B0-----:R-:W-:-:S03]  /*152c0*/  LEA.HI.X.SX32 R4, R26, R93, 0x1, P2 ;  /* 0x0000005d1a047211 */ /* 0x001fc600010f0eff */
[----:B------:R-:W-:Y:S01]  /*152d0*/  STL [R1+0x9fc], R16 ;  /* 0x0009fc1001007387 */ /* 0x000fe20000100800 */
[----:B-1----:R-:W-:-:S03]  /*152e0*/  LEA R76, P3, R23, R92, 0x1 ;  /* 0x0000005c174c7211 */ /* 0x002fc600078608ff */
[----:B------:R-:W-:Y:S01]  /*152f0*/  STL [R1+0x147c], R16 ;  /* 0x00147c1001007387 */ /* 0x000fe20000100800 */
[----:B------:R-:W-:-:S03]  /*15300*/  LEA.HI.X.SX32 R23, R23, R93, 0x1, P3 ;  /* 0x0000005d17177211 */ /* 0x000fc600018f0eff */
[----:B------:R-:W-:Y:S01]  /*15310*/  STL [R1+0x9f8], R4 ;  /* 0x0009f80401007387 */ /* 0x000fe20000100800 */
[----:B------:R-:W-:-:S03]  /*15320*/  LEA.HI.X.SX32 R22, R22, R93, 0x1, P4 ;  /* 0x0000005d16167211 */ /* 0x000fc600020f0eff */
[----:B------:R-:W-:Y:S01]  /*15330*/  STL [R1+0xa04], R76 ;  /* 0x000a044c01007387 */ /* 0x000fe20000100800 */
[----:B------:R-:W-:-:S03]  /*15340*/  LEA R26, P2, R49, R92, 0x1 ;  /* 0x0000005c311a7211 */ /* 0x000fc600078408ff */
[----:B------:R-:W-:Y:S04]  /*15350*/  STL [R1+0x1444], R76 ;  /* 0x0014444c01007387 */ /* 0x000fe80000100800 */
[----:B------:R-:W-:Y:S04]  /*15360*/  STL [R1+0xa0c], R9 ;  /* 0x000a0c0901007387 */ /* 0x000fe80000100800 */
[----:B------:R-:W-:Y:S01]  /*15370*/  STL [R1+0x1448], R9 ;  /* 0x0014480901007387 */ /* 0x000fe20000100800 */
[----:B------:R-:W-:-:S03]  /*15380*/  LEA R43, P3, R35, R92, 0x1 ;  /* 0x0000005c232b7211 */ /* 0x000fc600078608ff */
[----:B------:R-:W-:Y:S04]  /*15390*/  STL [R1+0xa00], R23 ;  /* 0x000a001701007387 */ /* 0x000fe80000100800 */
[----:B------:R-:W-:Y:S01]  /*153a0*/  STL [R1+0x144c], R23 ;  /* 0x00144c1701007387 */ /* 0x000fe20000100800 */
[----:B------:R-:W-:-:S03]  /*153b0*/  LEA.HI.X.SX32 R82, R49, R93, 0x1, P2 ;  /* 0x0000005d31527211 */ /* 0x000fc600010f0eff */
[----:B------:R-:W-:Y:S04]  /*153c0*/  STL [R1+0x14c4], R23 ;  /* 0x0014c41701007387 */ /* 0x000fe80000100800 */
[----:B------:R-:W-:Y:S04]  /*153d0*/  STL [R1+0xa08], R22 ;  /* 0x000a081601007387 */ /* 0x000fe80000100800 */
[----:B------:R-:W-:Y:S04]  /*153e0*/  STS.U16 [R61+UR4+0xab80], R75 ;  /* 0x00ab804b3d007988 */ /* 0x000fe80008000404 */
[----:B------:R-:W-:Y:S04]  /*153f0*/  STL [R1+0x1454], R22 ;  /* 0x0014541601007387 */ /* 0x000fe80000100800 */
[----:B------:R-:W-:Y:S04]  /*15400*/  STS.U16 [R61+UR4+0x2f80], R74 ;  /* 0x002f804a3d007988 */ /* 0x000fe80008000404 */
[----:B------:R-:W-:Y:S04]  /*15410*/  STL [R1+0xa14], R26 ;  /* 0x000a141a01007387 */ /* 0x000fe80000100800 */
[----:B------:R-:W-:Y:S04]  /*15420*/  STS.U16 [R61+UR4+0xaf80], R72 ;  /* 0x00af80483d007988 */ /* 0x000fe80008000404 */
[----:B------:R-:W-:Y:S01]  /*15430*/  STL [R1+0x1458], R26 ;  /* 0x0014581a01007387 */ /* 0x000fe20000100800 */
[----:B------:R-:W-:-:S03]  /*15440*/  LEA.HI.X.SX32 R35, R35, R93, 0x1, P3 ;  /* 0x0000005d23237211 */ /* 0x000fc600018f0eff */
[----:B------:R0:W-:Y:S04]  /*15450*/  STS.U16 [R61+UR4+0x3380], R60 ;  /* 0x0033803c3d007988 */ /* 0x0001e80008000404 */
[----:B------:R-:W-:Y:S04]  /*15460*/  STL [R1+0x14c8], R26 ;  /* 0x0014c81a01007387 */ /* 0x000fe80000100800 */
[----:B------:R-:W-:Y:S01]  /*15470*/  STL [R1+0xa1c], R43 ;  /* 0x000a1c2b01007387 */ /* 0x000fe20000100800 */
[----:B0-----:R-:W-:-:S03]  /*15480*/  LEA R60, P4, R18, R92, 0x1 ;  /* 0x0000005c123c7211 */ /* 0x001fc600078808ff */
[----:B------:R0:W-:Y:S01]  /*15490*/  STL [R1+0x1460], R43 ;  /* 0x0014602b01007387 */ /* 0x0001e20000100800 */
[----:B------:R-:W-:-:S03]  /*154a0*/  LEA R4, P2, R52, R92, 0x1 ;  /* 0x0000005c34047211 */ /* 0x000fc600078408ff */
        /* <DEDUP_REMOVED lines=12> */
[----:B------:R1:W-:Y:S01]  /*15570*/  STL [R1+0xa2c], R4 ;  /* 0x000a2c0401007387 */ /* 0x0003e20000100800 */
[----:B0-----:R-:W-:-:S03]  /*15580*/  LEA.HI.X.SX32 R43, R10, R93, 0x1, P4 ;  /* 0x0000005d0a2b7211 */ /* 0x001fc600020f0eff */
[----:B------:R-:W-:Y:S01]  /*15590*/  STL [R1+0x1484], R84 ;  /* 0x0014845401007387 */ /* 0x000fe20000100800 */
[----:B------:R-:W-:-:S03]  /*155a0*/  LEA R77, P2, R6, R92, 0x1 ;  /* 0x0000005c064d7211 */ /* 0x000fc600078408ff */
[----:B------:R-:W-:Y:S01]  /*155b0*/  STL [R1+0xa34], R18 ;  /* 0x000a341201007387 */ /* 0x000fe20000100800 */
[----:B-1----:R-:W-:-:S03]  /*155c0*/  LEA.HI.X.SX32 R4, R27, R93, 0x1, P3 ;  /* 0x0000005d1b047211 */ /* 0x002fc600018f0eff */
[----:B------:R-:W-:Y:S01]  /*155d0*/  STL [R1+0x14a4], R18 ;  /* 0x0014a41201007387 */ /* 0x000fe20000100800 */
[----:B------:R-:W-:-:S03]  /*155e0*/  LEA R10, P3, R44, R92, 0x1 ;  /* 0x0000005c2c0a7211 */ /* 0x000fc600078608ff */
[----:B------:R-:W-:Y:S01]  /*155f0*/  STL [R1+0xa3c], R49 ;  /* 0x000a3c3101007387 */ /* 0x000fe20000100800 */
[----:B------:R-:W-:-:S03]  /*15600*/  LEA R27, P4, R15, R92, 0x1 ;  /* 0x0000005c0f1b7211 */ /* 0x000fc600078808ff */
[----:B------:R0:W-:Y:S01]  /*15610*/  STL [R1+0xa30], R4 ;  /* 0x000a300401007387 */ /* 0x0001e20000100800 */
[----:B------:R-:W-:-:S03]  /*15620*/  LEA.HI.X.SX32 R6, R6, R93, 0x1, P2 ;  /* 0x0000005d06067211 */ /* 0x000fc600010f0eff */
[----:B------:R-:W-:Y:S04]  /*15630*/  STL [R1+0xa28], R23 ;  /* 0x000a281701007387 */ /* 0x000fe80000100800 */
[----:B------:R-:W-:Y:S04]  /*15640*/  STL [R1+0x148c], R49 ;  /* 0x00148c3101007387 */ /* 0x000fe80000100800 */
[----:B------:R-:W-:Y:S01]  /*15650*/  STL [R1+0xa38], R43 ;  /* 0x000a382b01007387 */ /* 0x000fe20000100800 */
[----:B------:R-:W-:-:S03]  /*15660*/  LEA.HI.X.SX32 R80, R44, R93, 0x1, P3 ;  /* 0x0000005d2c507211 */ /* 0x000fc600018f0eff */
[----:B------:R1:W-:Y:S01]  /*15670*/  STL [R1+0x1494], R43 ;  /* 0x0014942b01007387 */ /* 0x0003e20000100800 */
[----:B------:R-:W-:-:S03]  /*15680*/  LEA.HI.X.SX32 R52, R15, R93, 0x1, P4 ;  /* 0x0000005d0f347211 */ /* 0x000fc600020f0eff */
[----:B------:R-:W-:Y:S01]  /*15690*/  STL [R1+0xa44], R77 ;  /* 0x000a444d01007387 */ /* 0x000fe20000100800 */
[----:B------:R-:W-:-:S03]  /*156a0*/  LEA R44, P2, R55, R92, 0x1 ;  /* 0x0000005c372c7211 */ /* 0x000fc600078408ff */
[----:B------:R-:W-:Y:S01]  /*156b0*/  STL [R1+0x14b0], R77 ;  /* 0x0014b04d01007387 */ /* 0x000fe20000100800 */
[----:B------:R-:W-:-:S03]  /*156c0*/  LEA R87, P4, R37, R92, 0x1 ;  /* 0x0000005c25577211 */ /* 0x000fc600078808ff */
[----:B------:R-:W-:Y:S01]  /*156d0*/  STL [R1+0xa4c], R10 ;  /* 0x000a4c0a01007387 */ /* 0x000fe20000100800 */
[----:B------:R-:W-:-:S03]  /*156e0*/  LEA R15, P3, R32, R92, 0x1 ;  /* 0x0000005c200f7211 */ /* 0x000fc600078608ff */
[----:B------:R-:W-:Y:S01]  /*156f0*/  STL [R1+0x14b4], R10 ;  /* 0x0014b40a01007387 */ /* 0x000fe20000100800 */
[----:B------:R-:W-:-:S03]  /*15700*/  LEA.HI.X.SX32 R68, R55, R93, 0x1, P2 ;  /* 0x0000005d37447211 */ /* 0x000fc600010f0eff */
[----:B------:R-:W-:Y:S01]  /*15710*/  STL [R1+0xa40], R6 ;  /* 0x000a400601007387 */ /* 0x000fe20000100800 */
[----:B0-----:R-:W-:-:S03]  /*15720*/  LEA.HI.X.SX32 R4, R37, R93, 0x1, P4 ;  /* 0x0000005d25047211 */ /* 0x001fc600020f0eff */
        /* <DEDUP_REMOVED lines=9> */
[----:B-1----:R-:W-:-:S03]  /*157c0*/  LEA.HI.X.SX32 R43, R45, R93, 0x1, P2 ;  /* 0x0000005d2d2b7211 */ /* 0x002fc600010f0eff */
[----:B------:R-:W-:Y:S01]  /*157d0*/  STL [R1+0xa6c], R87 ;  /* 0x000a6c5701007387 */ /* 0x000fe20000100800 */
[----:B------:R-:W-:-:S03]  /*157e0*/  LEA.HI.X.SX32 R81, R11, R93, 0x1, P4 ;  /* 0x0000005d0b517211 */ /* 0x000fc600020f0eff */
[----:B------:R-:W-:Y:S01]  /*157f0*/  STL [R1+0xa64], R15 ;  /* 0x000a640f01007387 */ /* 0x000fe20000100800 */
[----:B------:R-:W-:-:S03]  /*15800*/  LEA.HI.X.SX32 R22, R28, R93, 0x1, P3 ;  /* 0x0000005d1c167211 */ /* 0x000fc600018f0eff */
[----:B------:R-:W-:Y:S01]  /*15810*/  STL [R1+0xa58], R68 ;  /* 0x000a584401007387 */ /* 0x000fe20000100800 */
[----:B------:R-:W-:-:S03]  /*15820*/  LEA R11, P2, R53, R92, 0x1 ;  /* 0x0000005c350b7211 */ /* 0x000fc600078408ff */
[----:B------:R-:W-:Y:S01]  /*15830*/  STL [R1+0xa60], R32 ;  /* 0x000a602001007387 */ /* 0x000fe20000100800 */
[----:B------:R-:W-:-:S03]  /*15840*/  LEA R28, P3, R51, R92, 0x1 ;  /* 0x0000005c331c7211 */ /* 0x000fc600078608ff */
[----:B------:R1:W-:Y:S01]  /*15850*/  STL [R1+0xa68], R4 ;  /* 0x000a680401007387 */ /* 0x0003e20000100800 */
[----:B------:R-:W-:-:S03]  /*15860*/  LEA R45, P4, R30, R92, 0x1 ;  /* 0x0000005c1e2d7211 */ /* 0x000fc600078808ff */
[----:B------:R-:W-:Y:S01]  /*15870*/  STL [R1+0xa74], R37 ;  /* 0x000a742501007387 */ /* 0x000fe20000100800 */
[----:B------:R-:W-:-:S03]  /*15880*/  LEA.HI.X.SX32 R55, R53, R93, 0x1, P2 ;  /* 0x0000005d35377211 */ /* 0x000fc600010f0eff */
[----:B------:R-:W-:Y:S01]  /*15890*/  STL [R1+0xa7c], R73 ;  /* 0x000a7c4901007387 */ /* 0x000fe20000100800 */
[----:B------:R-:W-:-:S03]  /*158a0*/  LEA.HI.X.SX32 R53, R51, R93, 0x1, P3 ;  /* 0x0000005d33357211 */ /* 0x000fc600018f0eff */
[----:B------:R-:W-:Y:S01]  /*158b0*/  STL [R1+0xa70], R43 ;  /* 0x000a702b01007387 */ /* 0x000fe20000100800 */
[----:B------:R-:W-:-:S03]  /*158c0*/  LEA.HI.X.SX32 R51, R30, R93, 0x1, P4 ;  /* 0x0000005d1e337211 */ /* 0x000fc600020f0eff */
[----:B------:R-:W-:Y:S01]  /*158d0*/  STL [R1+0xa84], R74 ;  /* 0x000a844a01007387 */ /* 0x000fe20000100800 */
[----:B------:R-:W-:-:S03]  /*158e0*/  LEA R62, P2, R46, R92, 0x1 ;  /* 0x0000005c2e3e7211 */ /* 0x000fc600078408ff */
[----:B------:R-:W-:Y:S01]  /*158f0*/  STL [R1+0xa78], R22 ;  /* 0x000a781601007387 */ /* 0x000fe20000100800 */
[----:B0-----:R-:W-:-:S03]  /*15900*/  LEA R6, P3, R3, R92, 0x1 ;  /* 0x0000005c03067211 */ /* 0x001fc600078608ff */
[----:B------:R-:W-:Y:S01]  /*15910*/  STL [R1+0xa80], R81 ;  /* 0x000a805101007387 */ /* 0x000fe20000100800 */
[----:B------:R-:W-:-:S03]  /*15920*/  LEA R30, P4, R12, R92, 0x1 ;  /* 0x0000005c0c1e7211 */ /* 0x000fc600078808ff */
[----:B------:R-:W-:Y:S01]  /*15930*/  STL [R1+0xa8c], R11 ;  /* 0x000a8c0b01007387 */ /* 0x000fe20000100800 */
[----:B------:R-:W-:-:S03]  /*15940*/  LEA.HI.X.SX32 R63, R46, R93, 0x1, P2 ;  /* 0x0000005d2e3f7211 */ /* 0x000fc600010f0eff */
        /* <DEDUP_REMOVED lines=55> */
[----:B------:R-:W-:Y:S01]  /*15cc0*/  IMAD R24, R24, UR53, RZ ;  /* 0x0000003518187c24 */ /* 0x000fe2000f8e02ff */
[-C--:B------:R-:W-:Y:S02]  /*15cd0*/  LEA R88, P3, R56, R92.reuse, 0x1 ;  /* 0x0000005c38587211 */ /* 0x080fe400078608ff */
[----:B------:R-:W-:Y:S01]  /*15ce0*/  STL [R1+0xaf8], R86 ;  /* 0x000af85601007387 */ /* 0x000fe20000100800 */
[----:B------:R-:W-:Y:S01]  /*15cf0*/  LEA R66, P4, R7, R92, 0x1 ;  /* 0x0000005c07427211 */ /* 0x000fe200078808ff */
[----:B------:R-:W-:Y:S02]  /*15d00*/  IMAD R41, R41, UR52, RZ ;  /* 0x0000003429297c24 */ /* 0x000fe4000f8e02ff */
[----:B------:R-:W-:Y:S01]  /*15d10*/  STL [R1+0xb04], R13 ;  /* 0x000b040d01007387 */ /* 0x000fe20000100800 */
[----:B------:R-:W-:-:S03]  /*15d20*/  LEA.HI.X.SX32 R85, R57, R93, 0x1, P2 ;  /* 0x0000005d39557211 */ /* 0x000fc600010f0eff */
[----:B------:R-:W-:Y:S01]  /*15d30*/  STL [R1+0xb0c], R14 ;  /* 0x000b0c0e01007387 */ /* 0x000fe20000100800 */
[----:B------:R-:W-:-:S03]  /*15d40*/  LEA.HI.X.SX32 R89, R56, R93, 0x1, P3 ;  /* 0x0000005d38597211 */ /* 0x000fc600018f0eff */
[----:B------:R-:W-:Y:S01]  /*15d50*/  STL [R1+0xb00], R5 ;  /* 0x000b000501007387 */ /* 0x000fe20000100800 */
[----:B-1----:R-:W-:-:S03]  /*15d60*/  LEA.HI.X.SX32 R4, R7, R93, 0x1, P4 ;  /* 0x0000005d07047211 */ /* 0x002fc600020f0eff */
[----:B------:R-:W-:Y:S01]  /*15d70*/  STL [R1+0xb14], R31 ;  /* 0x000b141f01007387 */ /* 0x000fe20000100800 */
[----:B------:R-:W-:-:S03]  /*15d80*/  LEA R71, P2, R54, R92, 0x1 ;  /* 0x0000005c36477211 */ /* 0x000fc600078408ff */
[----:B------:R-:W-:Y:S01]  /*15d90*/  STL [R1+0xb08], R83 ;  /* 0x000b085301007387 */ /* 0x000fe20000100800 */
[----:B------:R-:W-:-:S03]  /*15da0*/  LEA R7, P4, R24, R92, 0x1 ;  /* 0x0000005c18077211 */ /* 0x000fc600078808ff */
[----:B------:R-:W-:Y:S01]  /*15db0*/  STL [R1+0xb10], R19 ;  /* 0x000b101301007387 */ /* 0x000fe20000100800 */
[----:B------:R-:W-:-:S03]  /*15dc0*/  LEA R78, P3, R41, R92, 0x1 ;  /* 0x0000005c294e7211 */ /* 0x000fc600078608ff */
[----:B------:R-:W-:Y:S01]  /*15dd0*/  STL [R1+0xb1c], R48 ;  /* 0x000b1c3001007387 */ /* 0x000fe20000100800 */
[----:B------:R-:W-:Y:S01]  /*15de0*/  IMAD R38, R38, UR55, RZ ;  /* 0x0000003726267c24 */ /* 0x000fe2000f8e02ff */
[-C--:B------:R-:W-:Y:S02]  /*15df0*/  LEA.HI.X.SX32 R16, R54, R93.reuse, 0x1, P2 ;  /* 0x0000005d36107211 */ /* 0x080fe400010f0eff */
[----:B------:R-:W-:Y:S01]  /*15e00*/  STL [R1+0xb2c], R66 ;  /* 0x000b2c4201007387 */ /* 0x000fe20000100800 */
[----:B------:R-:W-:-:S03]  /*15e10*/  LEA.HI.X.SX32 R56, R24, R93, 0x1, P4 ;  /* 0x0000005d18387211 */ /* 0x000fc600020f0eff */
[----:B------:R-:W-:Y:S01]  /*15e20*/  STL [R1+0xb24], R88 ;  /* 0x000b245801007387 */ /* 0x000fe20000100800 */
[----:B------:R-:W-:Y:S01]  /*15e30*/  IMAD R33, R33, UR56, RZ ;  /* 0x0000003821217c24 */ /* 0x000fe2000f8e02ff */
[----:B------:R-:W-:Y:S02]  /*15e40*/  LEA.HI.X.SX32 R57, R41, R93, 0x1, P3 ;  /* 0x0000005d29397211 */ /* 0x000fe400018f0eff */
[----:B------:R-:W-:Y:S01]  /*15e50*/  STL [R1+0xb18], R85 ;  /* 0x000b185501007387 */ /* 0x000fe20000100800 */
[----:B------:R-:W-:-:S03]  /*15e60*/  LEA R24, P2, R50, R92, 0x1 ;  /* 0x0000005c32187211 */ /* 0x000fc600078408ff */
[----:B------:R-:W-:Y:S01]  /*15e70*/  STL [R1+0xb20], R89 ;  /* 0x000b205901007387 */ /* 0x000fe20000100800 */
[----:B------:R-:W-:-:S03]  /*15e80*/  LEA R41, P3, R38, R92, 0x1 ;  /* 0x0000005c26297211 */ /* 0x000fc600078608ff */
[----:B------:R-:W-:Y:S01]  /*15e90*/  STL [R1+0xb28], R4 ;  /* 0x000b280401007387 */ /* 0x000fe20000100800 */
[----:B------:R-:W-:-:S03]  /*15ea0*/  IMAD R42, R42, UR57, RZ ;  /* 0x000000392a2a7c24 */ /* 0x000fc6000f8e02ff */
[----:B------:R-:W-:Y:S01]  /*15eb0*/  STL [R1+0xb34], R71 ;  /* 0x000b344701007387 */ /* 0x000fe20000100800 */
[----:B------:R-:W-:-:S03]  /*15ec0*/  LEA.HI.X.SX32 R54, R50, R93, 0x1, P2 ;  /* 0x0000005d32367211 */ /* 0x000fc600010f0eff */
[----:B------:R-:W-:Y:S01]  /*15ed0*/  STL [R1+0xb3c], R78 ;  /* 0x000b3c4e01007387 */ /* 0x000fe20000100800 */
[----:B------:R-:W-:Y:S01]  /*15ee0*/  IMAD R25, R25, UR58, RZ ;  /* 0x0000003a19197c24 */ /* 0x000fe2000f8e02ff */
[----:B------:R-:W-:Y:S02]  /*15ef0*/  LEA R58, P4, R33, R92, 0x1 ;  /* 0x0000005c213a7211 */ /* 0x000fe400078808ff */
[----:B------:R-:W-:Y:S01]  /*15f00*/  STL [R1+0xb30], R16 ;  /* 0x000b301001007387 */ /* 0x000fe20000100800 */
[----:B------:R-:W-:-:S03]  /*15f10*/  IMAD R8, R8, UR59, RZ ;  /* 0x0000003b08087c24 */ /* 0x000fc6000f8e02ff */
        /* <DEDUP_REMOVED lines=9> */
[----:B------:R-:W-:Y:S01]  /*15fb0*/  IMAD R40, R40, UR60, RZ ;  /* 0x0000003c28287c24 */ /* 0x000fe2000f8e02ff */
[----:B------:R-:W-:Y:S02]  /*15fc0*/  LEA R50, P4, R8, R92, 0x1 ;  /* 0x0000005c08327211 */ /* 0x000fe400078808ff */
[----:B------:R-:W-:Y:S01]  /*15fd0*/  STL [R1+0xb48], R54 ;  /* 0x000b483601007387 */ /* 0x000fe20000100800 */
[----:B------:R-:W-:-:S03]  /*15fe0*/  LEA.HI.X.SX32 R65, R42, R93, 0x1, P2 ;  /* 0x0000005d2a417211 */ /* 0x000fc600010f0eff */
[----:B------:R-:W2:Y:S01]  /*15ff0*/  LDL.LU R82, [R1+0x98c] ;  /* 0x00098c0001527983 */ /* 0x000ea20000300800 */
[----:B------:R-:W-:-:S03]  /*16000*/  LEA.HI.X.SX32 R18, R25, R93, 0x1, P3 ;  /* 0x0000005d19127211 */ /* 0x000fc600018f0eff */
[----:B------:R-:W3:Y:S01]  /*16010*/  LDL.LU R26, [R1+0x988] ;  /* 0x00098800011a7983 */ /* 0x000ee20000300800 */
[----:B------:R-:W-:-:S03]  /*16020*/  IMAD R2, R2, UR63, RZ ;  /* 0x0000003f02027c24 */ /* 0x000fc6000f8e02ff */
[----:B------:R-:W-:Y:S01]  /*16030*/  STL [R1+0xb5c], R58 ;  /* 0x000b5c3a01007387 */ /* 0x000fe20000100800 */
[----:B------:R-:W-:-:S03]  /*16040*/  LEA.HI.X.SX32 R35, R8, R93, 0x1, P4 ;  /* 0x0000005d08237211 */ /* 0x000fc600020f0eff */
[----:B------:R-:W-:Y:S01]  /*16050*/  STL [R1+0xb50], R69 ;  /* 0x000b504501007387 */ /* 0x000fe20000100800 */
[----:B------:R-:W-:Y:S01]  /*16060*/  IMAD R0, R0, UR64, RZ ;  /* 0x0000004000007c24 */ /* 0x000fe2000f8e02ff */
[-C--:B------:R-:W-:Y:S02]  /*16070*/  LEA R79, P2, R40, R92.reuse, 0x1 ;  /* 0x0000005c284f7211 */ /* 0x080fe400078408ff */
        /* <DEDUP_REMOVED lines=8> */
[----:B------:R-:W-:Y:S04]  /*16100*/  STL [R1+0xb60], R65 ;  /* 0x000b604101007387 */ /* 0x000fe80000100800 */
[----:B------:R-:W-:Y:S01]  /*16110*/  STL [R1+0xb68], R18 ;  /* 0x000b681201007387 */ /* 0x000fe20000100800 */
[----:B------:R-:W-:-:S03]  /*16120*/  LEA.HI.X.SX32 R39, R39, R93, 0x1, P3 ;  /* 0x0000005d27277211 */ /* 0x000fc600018f0eff */
[----:B------:R0:W-:Y:S04]  /*16130*/  STS.U16 [R61+UR4+0xb380], R59 ;  /* 0x00b3803b3d007988 */ /* 0x0001e80008000404 */
[----:B------:R-:W-:Y:S04]  /*16140*/  STL [R1+0xb70], R35 ;  /* 0x000b702301007387 */ /* 0x000fe80000100800 */
[----:B------:R-:W-:Y:S01]  /*16150*/  STL [R1+0xb78], R79 ;  /* 0x000b784f01007387 */ /* 0x000fe20000100800 */
[----:B0-----:R-:W-:-:S03]  /*16160*/  LEA R59, P6, R0, R92, 0x1 ;  /* 0x0000005c003b7211 */ /* 0x001fc600078c08ff */
[----:B------:R-:W4:Y:S04]  /*16170*/  LDL R92, [R1+0x9ec] ;  /* 0x0009ec00015c7983 */ /* 0x000f280000100800 */
[----:B------:R-:W-:Y:S04]  /*16180*/  STL [R1+0xb7c], R8 ;  /* 0x000b7c0801007387 */ /* 0x000fe80000100800 */
[----:B------:R-:W-:Y:S01]  /*16190*/  STL [R1+0xb80], R25 ;  /* 0x000b801901007387 */ /* 0x000fe20000100800 */
[----:B------:R-:W-:-:S03]  /*161a0*/  LEA.HI.X.SX32 R20, R20, R93, 0x1, P4 ;  /* 0x0000005d14147211 */ /* 0x000fc600020f0eff */
[----:B------:R-:W-:Y:S01]  /*161b0*/  STL [R1+0xb84], R42 ;  /* 0x000b842a01007387 */ /* 0x000fe20000100800 */
[----:B------:R-:W-:-:S03]  /*161c0*/  LEA.HI.X.SX32 R67, R2, R93, 0x1, P5 ;  /* 0x0000005d02437211 */ /* 0x000fc600028f0eff */
[----:B------:R-:W-:Y:S01]  /*161d0*/  STL [R1+0x9d4], R40 ;  /* 0x0009d42801007387 */ /* 0x000fe20000100800 */
[----:B------:R-:W-:-:S03]  /*161e0*/  LEA.HI.X.SX32 R70, R0, R93, 0x1, P6 ;  /* 0x0000005d00467211 */ /* 0x000fc600030f0eff */
[----:B------:R-:W-:Y:S04]  /*161f0*/  STL [R1+0x9e4], R59 ;  /* 0x0009e43b01007387 */ /* 0x000fe80000100800 */
[----:B------:R-:W-:Y:S04]  /*16200*/  STL [R1+0x9d8], R39 ;  /* 0x0009d82701007387 */ /* 0x000fe80000100800 */
[----:B------:R-:W4:Y:S01]  /*16210*/  LDL R93, [R1+0x9e8] ;  /* 0x0009e800015d7983 */ /* 0x000f220000100800 */
[----:B------:R-:W-:-:S03]  /*16220*/  PRMT R60, RZ, 0x7610, R60 ;  /* 0x00007610ff3c7816 */ /* 0x000fc6000000003c */
[----:B------:R-:W-:Y:S04]  /*16230*/  STL [R1+0x9dc], R20 ;  /* 0x0009dc1401007387 */ /* 0x000fe80000100800 */
[----:B--2---:R0:W-:Y:S04]  /*16240*/  STS.U16 [R61+UR4+0x3780], R82 ;  /* 0x003780523d007988 */ /* 0x0041e80008000404 */
[----:B---3--:R1:W-:Y:S04]  /*16250*/  STS.U16 [R61+UR4+0xb780], R26 ;  /* 0x00b7801a3d007988 */ /* 0x0083e80008000404 */
[----:B0-----:R-:W2:Y:S04]  /*16260*/  LDL.LU R82, [R1+0x14cc] ;  /* 0x0014cc0001527983 */ /* 0x001ea80000300800 */
[----:B-1----:R-:W3:Y:S04]  /*16270*/  LDL.LU R26, [R1+0x14c8] ;  /* 0x0014c800011a7983 */ /* 0x002ee80000300800 */
[----:B------:R-:W-:Y:S04]  /*16280*/  STL [R1+0x9e0], R67 ;  /* 0x0009e04301007387 */ /* 0x000fe80000100800 */
[----:B------:R-:W-:Y:S04]  /*16290*/  STL [R1+0x9d0], R70 ;  /* 0x0009d04601007387 */ /* 0x000fe80000100800 */
[----:B----4-:R0:W4:Y:S04]  /*162a0*/  @P0 LDG.E.U16 R60, desc[UR20][R92.64] ;  /* 0x000000145c3c0981 */ /* 0x010128000c1e1500 */
[----:B------:R-:W3:Y:S04]  /*162b0*/  LDL.LU R92, [R1+0x924] ;  /* 0x00092400015c7983 */ /* 0x000ee80000300800 */
[----:B------:R-:W0:Y:S01]  /*162c0*/  LDL R93, [R1+0xa2c] ;  /* 0x000a2c00015d7983 */ /* 0x000e220000100800 */
[----:B--2---:R-:W-:-:S03]  /*162d0*/  PRMT R82, RZ, 0x7610, R82 ;  /* 0x00007610ff527816 */ /* 0x004fc60000000052 */
[----:B---3--:R0:W-:Y:S02]  /*162e0*/  STS.U16 [R61+UR4+0x3b80], R92 ;  /* 0x003b805c3d007988 */ /* 0x0081e40008000404 */
[----:B0-----:R-:W-:Y:S02]  /*162f0*/  @P0 IMAD.MOV.U32 R92, RZ, RZ, R93 ;  /* 0x000000ffff5c0224 */ /* 0x001fe400078e005d */
[----:B------:R-:W-:Y:S02]  /*16300*/  @P0 IMAD.MOV.U32 R93, RZ, RZ, R23 ;  /* 0x000000ffff5d0224 */ /* 0x000fe400078e0017 */
[----:B------:R-:W2:Y:S04]  /*16310*/  LDL.LU R23, [R1+0x14c4] ;  /* 0x0014c40001177983 */ /* 0x000ea80000300800 */
[----:B------:R0:W3:Y:S04]  /*16320*/  @P0 LDG.E.U16 R82, desc[UR20][R92.64] ;  /* 0x000000145c520981 */ /* 0x0000e8000c1e1500 */
[----:B------:R-:W2:Y:S04]  /*16330*/  LDL.LU R92, [R1+0x934] ;  /* 0x00093400015c7983 */ /* 0x000ea80000300800 */
[----:B------:R-:W3:Y:S01]  /*16340*/  LDL R93, [R1+0xa68] ;  /* 0x000a6800015d7983 */ /* 0x000ee20000100800 */
[----:B------:R-:W-:-:S03]  /*16350*/  PRMT R26, RZ, 0x7610, R26 ;  /* 0x00007610ff1a7816 */ /* 0x000fc6000000001a */
[----:B--2---:R0:W-:Y:S02]  /*16360*/  STS.U16 [R61+UR4+0xbb80], R92 ;  /* 0x00bb805c3d007988 */ /* 0x0041e40008000404 */
[----:B0-----:R-:W-:Y:S02]  /*16370*/  @P0 IMAD.MOV.U32 R92, RZ, RZ, R87 ;  /* 0x000000ffff5c0224 */ /* 0x001fe400078e0057 */
[----:B------:R-:W2:Y:S04]  /*16380*/  LDL.LU R87, [R1+0x14c0] ;  /* 0x0014c00001577983 */ /* 0x000ea80000300800 */
[----:B---3--:R0:W3:Y:S04]  /*16390*/  @P0 LDG.E.U16 R26, desc[UR20][R92.64] ;  /* 0x000000145c1a0981 */ /* 0x0080e8000c1e1500 */
[----:B------:R-:W2:Y:S01]  /*163a0*/  LDL.LU R93, [R1+0x920] ;  /* 0x00092000015d7983 */ /* 0x000ea20000300800 */
[----:B------:R-:W-:Y:S01]  /*163b0*/  PRMT R23, RZ, 0x7610, R23 ;  /* 0x00007610ff177816 */ /* 0x000fe20000000017 */
[----:B0-----:R-:W-:-:S02]  /*163c0*/  @P0 IMAD.MOV.U32 R92, RZ, RZ, R6 ;  /* 0x000000ffff5c0224 */ /* 0x001fc400078e0006 */
[----:B--2---:R0:W-:Y:S02]  /*163d0*/  STS.U16 [R61+UR4+0x3f80], R93 ;  /* 0x003f805d3d007988 */ /* 0x0041e40008000404 */
[----:B0-----:R-:W-:Y:S02]  /*163e0*/  @P0 IMAD.MOV.U32 R93, RZ, RZ, R3 ;  /* 0x000000ffff5d0224 */ /* 0x001fe400078e0003 */
[----:B------:R-:W2:Y:S04]  /*163f0*/  LDL.LU R3, [R1+0x14bc] ;  /* 0x0014bc0001037983 */ /* 0x000ea80000300800 */
[----:B------:R-:W2:Y:S04]  /*16400*/  LDL.LU R6, [R1+0x14b8] ;  /* 0x0014b80001067983 */ /* 0x000ea80000300800 */
[----:B------:R0:W2:Y:S04]  /*16410*/  @P0 LDG.E.U16 R23, desc[UR20][R92.64] ;  /* 0x000000145c170981 */ /* 0x0000a8000c1e1500 */
        /* <DEDUP_REMOVED lines=20> */
[----:B0-----:R-:W-:Y:S02]  /*16560*/  @P0 MOV R93, R18 ;  /* 0x00000012005d0202 */ /* 0x001fe40000000f00 */
[----:B------:R-:W2:Y:S04]  /*16570*/  LDL.LU R18, [R1+0x14a4] ;  /* 0x0014a40001127983 */ /* 0x000ea80000300800 */
[----:B------:R-:W2:Y:S04]  /*16580*/  LDL.LU R38, [R1+0x14a0] ;  /* 0x0014a00001267983 */ /* 0x000ea80000300800 */
[----:B------:R0:W2:Y:S04]  /*16590*/  @P0 LDG.E.U16 R0, desc[UR20][R92.64] ;  /* 0x000000145c000981 */ /* 0x0000a8000c1e1500 */
[----:B------:R-:W2:Y:S04]  /*165a0*/  LDL.LU R92, [R1+0x7f4] ;  /* 0x0007f400015c7983 */ /* 0x000ea80000300800 */
[----:B------:R-:W3:Y:S01]  /*165b0*/  LDL R93, [R1+0x9f0] ;  /* 0x0009f000015d7983 */ /* 0x000ee20000100800 */
[----:B------:R-:W-:-:S03]  /*165c0*/  PRMT R66, RZ, 0x7610, R66 ;  /* 0x00007610ff427816 */ /* 0x000fc60000000042 */
[----:B--2---:R0:W-:Y:S02]  /*165d0*/  STS.U16 [R3+UR4+0x20800], R92 ;  /* 0x0208005c03007988 */ /* 0x0041e40008000404 */
[----:B0-----:R-:W-:Y:S02]  /*165e0*/  @P0 IMAD.MOV.U32 R92, RZ, RZ, R4 ;  /* 0x000000ffff5c0224 */ /* 0x001fe400078e0004 */
[----:B------:R-:W2:Y:S04]  /*165f0*/  LDL.LU R4, [R1+0x149c] ;  /* 0x00149c0001047983 */ /* 0x000ea80000300800 */
[----:B---3--:R0:W3:Y:S04]  /*16600*/  @P0 LDG.E.U16 R66, desc[UR20][R92.64] ;  /* 0x000000145c420981 */ /* 0x0080e8000c1e1500 */
        /* <DEDUP_REMOVED lines=46> */
[----:B------:R0:W3:Y:S04]  /*168f0*/  @P0 LDG.E.U16 R72, desc[UR20][R92.64] ;  /* 0x000000145c480981 */ /* 0x0000e8000c1e1500 */
[----:B------:R-:W3:Y:S01]  /*16900*/  LDL R93, [R1+0x9f8] ;  /* 0x0009f800015d7983 */ /* 0x000ee20000100800 */
[----:B------:R-:W-:-:S02]  /*16910*/  PRMT R71, RZ, 0x7610, R71 ;  /* 0x00007610ff477816 */ /* 0x000fc40000000047 */
[----:B0-----:R-:W-:Y:S01]  /*16920*/  @P0 MOV R92, R16 ;  /* 0x00000010005c0202 */ /* 0x001fe20000000f00 */
[----:B----4-:R0:W-:Y:S04]  /*16930*/  STS.U16 [R3+UR4+0x22400], R60 ;  /* 0x0224003c03007988 */ /* 0x0101e80008000404 */
[----:B------:R1:W-:Y:S04]  /*16940*/  STS.U16 [R3+UR4+0x22800], R82 ;  /* 0x0228005203007988 */ /* 0x0003e80008000404 */
[----:B0-----:R-:W4:Y:S04]  /*16950*/  LDL.LU R60, [R1+0x146c] ;  /* 0x00146c00013c7983 */ /* 0x001f280000300800 */
[----:B------:R-:W4:Y:S04]  /*16960*/  LDL.LU R16, [R1+0x1468] ;  /* 0x0014680001107983 */ /* 0x000f280000300800 */
[----:B-1----:R-:W4:Y:S04]  /*16970*/  LDL.LU R82, [R1+0x1464] ;  /* 0x0014640001527983 */ /* 0x002f280000300800 */
[----:B------:R0:W-:Y:S01]  /*16980*/  STS.U16 [R3+UR4+0x22c00], R26 ;  /* 0x022c001a03007988 */ /* 0x0001e20008000404 */
[----:B--2---:R-:W-:-:S03]  /*16990*/  PRMT R50, RZ, 0x7610, R50 ;  /* 0x00007610ff327816 */ /* 0x004fc60000000032 */
[----:B---3--:R1:W2:Y:S02]  /*169a0*/  @P0 LDG.E.U16 R71, desc[UR20][R92.64] ;  /* 0x000000145c470981 */ /* 0x0082a4000c1e1500 */
[----:B-1----:R-:W-:Y:S02]  /*169b0*/  @P0 IMAD.MOV.U32 R92, RZ, RZ, R49 ;  /* 0x000000ffff5c0224 */ /* 0x002fe400078e0031 */
[----:B------:R-:W-:Y:S02]  /*169c0*/  @P0 IMAD.MOV.U32 R93, RZ, RZ, R43 ;  /* 0x000000ffff5d0224 */ /* 0x000fe400078e002b */
[----:B------:R-:W3:Y:S04]  /*169d0*/  LDL.LU R43, [R1+0x1460] ;  /* 0x00146000012b7983 */ /* 0x000ee80000300800 */
[----:B------:R-:W2:Y:S04]  /*169e0*/  LDL.LU R49, [R1+0x145c] ;  /* 0x00145c0001317983 */ /* 0x000ea80000300800 */
[----:B------:R1:W3:Y:S04]  /*169f0*/  @P0 LDG.E.U16 R50, desc[UR20][R92.64] ;  /* 0x000000145c320981 */ /* 0x0002e8000c1e1500 */
[----:B0-----:R-:W3:Y:S01]  /*16a00*/  LDL.LU R26, [R1+0x1458] ;  /* 0x00145800011a7983 */ /* 0x001ee20000300800 */
[----:B-1----:R-:W-:-:S02]  /*16a10*/  @P0 IMAD.MOV.U32 R93, RZ, RZ, R22 ;  /* 0x000000ffff5d0224 */ /* 0x002fc400078e0016 */
[----:B------:R-:W-:Y:S01]  /*16a20*/  @P0 IMAD.MOV.U32 R92, RZ, RZ, R73 ;  /* 0x000000ffff5c0224 */ /* 0x000fe200078e0049 */
[----:B------:R-:W3:Y:S04]  /*16a30*/  LDL.LU R22, [R1+0x1454] ;  /* 0x0014540001167983 */ /* 0x000ee80000300800 */
[----:B------:R-:W3:Y:S01]  /*16a40*/  LDL.LU R73, [R1+0x1450] ;  /* 0x0014500001497983 */ /* 0x000ee20000300800 */
[----:B----4-:R-:W-:-:S06]  /*16a50*/  PRMT R16, RZ, 0x7610, R16 ;  /* 0x00007610ff107816 */ /* 0x010fcc0000000010 */
[----:B------:R0:W4:Y:S02]  /*16a60*/  @P0 LDG.E.U16 R16, desc[UR20][R92.64] ;  /* 0x000000145c100981 */ /* 0x000124000c1e1500 */
[----:B0-----:R-:W-:Y:S02]  /*16a70*/  @P0 IMAD.MOV.U32 R92, RZ, RZ, R76 ;  /* 0x000000ffff5c0224 */ /* 0x001fe400078e004c */
[----:B------:R-:W-:Y:S01]  /*16a80*/  @P0 IMAD.MOV.U32 R93, RZ, RZ, R9 ;  /* 0x000000ffff5d0224 */ /* 0x000fe200078e0009 */
[----:B------:R0:W-:Y:S04]  /*16a90*/  STS.U16 [R3+UR4+0x23800], R2 ;  /* 0x0238000203007988 */ /* 0x0001e80008000404 */
[----:B------:R1:W-:Y:S01]  /*16aa0*/  STS.U16 [R3+UR4+0x23000], R23 ;  /* 0x0230001703007988 */ /* 0x0003e20008000404 */
[----:B0-----:R-:W-:-:S03]  /*16ab0*/  PRMT R2, RZ, 0x7610, R2 ;  /* 0x00007610ff027816 */ /* 0x001fc60000000002 */
[----:B------:R0:W-:Y:S04]  /*16ac0*/  STS.U16 [R3+UR4+0x23400], R87 ;  /* 0x0234005703007988 */ /* 0x0001e80008000404 */
[----:B-1----:R-:W4:Y:S04]  /*16ad0*/  LDL.LU R23, [R1+0x144c] ;  /* 0x00144c0001177983 */ /* 0x002f280000300800 */
[----:B------:R-:W4:Y:S04]  /*16ae0*/  LDL.LU R9, [R1+0x1448] ;  /* 0x0014480001097983 */ /* 0x000f280000300800 */
[----:B------:R-:W4:Y:S04]  /*16af0*/  LDL.LU R76, [R1+0x1444] ;  /* 0x00144400014c7983 */ /* 0x000f280000300800 */
[----:B------:R1:W-:Y:S04]  /*16b00*/  STS.U16 [R3+UR4+0x23c00], R0 ;  /* 0x023c000003007988 */ /* 0x0003e80008000404 */
[----:B0-----:R-:W4:Y:S01]  /*16b10*/  LDL.LU R87, [R1+0x1440] ;  /* 0x0014400001577983 */ /* 0x001f220000300800 */
[----:B-1----:R-:W-:-:S02]  /*16b20*/  PRMT R0, RZ, 0x7610, R0 ;  /* 0x00007610ff007816 */ /* 0x002fc40000000000 */
[----:B--2---:R-:W-:-:S06]  /*16b30*/  PRMT R49, RZ, 0x7610, R49 ;  /* 0x00007610ff317816 */ /* 0x004fcc0000000031 */
[----:B------:R0:W2:Y:S02]  /*16b40*/  @P0 LDG.E.U16 R49, desc[UR20][R92.64] ;  /* 0x000000145c310981 */ /* 0x0000a4000c1e1500 */
[----:B0-----:R-:W-:Y:S02]  /*16b50*/  @P0 IMAD.MOV.U32 R92, RZ, RZ, R47 ;  /* 0x000000ffff5c0224 */ /* 0x001fe400078e002f */
[----:B------:R-:W-:Y:S02]  /*16b60*/  @P0 IMAD.MOV.U32 R93, RZ, RZ, R86 ;  /* 0x000000ffff5d0224 */ /* 0x000fe400078e0056 */
[----:B------:R-:W2:Y:S01]  /*16b70*/  LDL.LU R86, [R1+0x143c] ;  /* 0x00143c0001567983 */ /* 0x000ea20000300800 */
[----:B---3--:R-:W-:-:S03]  /*16b80*/  PRMT R73, RZ, 0x7610, R73 ;  /* 0x00007610ff497816 */ /* 0x008fc60000000049 */
[----:B------:R-:W3:Y:S04]  /*16b90*/  LDL.LU R47, [R1+0x1438] ;  /* 0x00143800012f7983 */ /* 0x000ee80000300800 */
[----:B------:R0:W2:Y:S02]  /*16ba0*/  @P0 LDG.E.U16 R73, desc[UR20][R92.64] ;  /* 0x000000145c490981 */ /* 0x0000a4000c1e1500 */
[----:B0-----:R-:W-:Y:S02]  /*16bb0*/  @P0 IMAD.MOV.U32 R92, RZ, RZ, R78 ;  /* 0x000000ffff5c0224 */ /* 0x001fe400078e004e */
[----:B------:R-:W-:Y:S02]  /*16bc0*/  @P0 IMAD.MOV.U32 R93, RZ, RZ, R57 ;  /* 0x000000ffff5d0224 */ /* 0x000fe400078e0039 */
[----:B------:R-:W2:Y:S04]  /*16bd0*/  LDL.LU R57, [R1+0x1434] ;  /* 0x0014340001397983 */ /* 0x000ea80000300800 */
[----:B------:R0:W2:Y:S04]  /*16be0*/  @P0 LDG.E.U16 R2, desc[UR20][R92.64] ;  /* 0x000000145c020981 */ /* 0x0000a8000c1e1500 */
[----:B------:R-:W2:Y:S01]  /*16bf0*/  LDL.LU R78, [R1+0x1430] ;  /* 0x00143000014e7983 */ /* 0x000ea20000300800 */
[----:B0-----:R-:W-:-:S02]  /*16c00*/  @P0 IMAD.MOV.U32 R92, RZ, RZ, R79 ;  /* 0x000000ffff5c0224 */ /* 0x001fc400078e004f */
[----:B------:R-:W-:Y:S02]  /*16c10*/  @P0 IMAD.MOV.U32 R93, RZ, RZ, R40 ;  /* 0x000000ffff5d0224 */ /* 0x000fe400078e0028 */
[----:B------:R-:W3:Y:S04]  /*16c20*/  LDL.LU R40, [R1+0x142c] ;  /* 0x00142c0001287983 */ /* 0x000ee80000300800 */
[----:B------:R-:W3:Y:S04]  /*16c30*/  LDL.LU R79, [R1+0x1428] ;  /* 0x00142800014f7983 */ /* 0x000ee80000300800 */
[----:B------:R0:W3:Y:S04]  /*16c40*/  @P0 LDG.E.U16 R0, desc[UR20][R92.64] ;  /* 0x000000145c000981 */ /* 0x0000e8000c1e1500 */
[----:B------:R-:W3:Y:S01]  /*16c50*/  LDL.LU R93, [R1+0x854] ;  /* 0x00085400015d7983 */ /* 0x000ee20000300800 */
[----:B0-----:R-:W-:-:S02]  /*16c60*/  LOP3.LUT R92, R3, 0x10, RZ, 0x3c, !PT ;  /* 0x00000010035c7812 */ /* 0x001fc400078e3cff */
[----:B--2---:R-:W-:-:S03]  /*16c70*/  PRMT R78, RZ, 0x7610, R78 ;  /* 0x00007610ff4e7816 */ /* 0x004fc6000000004e */
[----:B---3--:R4:W-:Y:S02]  /*16c80*/  STS.U16 [R92+UR4+0x20080], R93 ;  /* 0x0200805d5c007988 */ /* 0x0089e40008000404 */
[----:B----4-:R-:W-:Y:S01]  /*16c90*/  @P0 MOV R92, R76 ;  /* 0x0000004c005c0202 */ /* 0x010fe20000000f00 */
[----:B------:R-:W-:Y:S02]  /*16ca0*/  @P0 IMAD.MOV.U32 R93, RZ, RZ, R23 ;  /* 0x000000ffff5d0224 */ /* 0x000fe400078e0017 */
[----:B------:R-:W2:Y:S04]  /*16cb0*/  LDL.LU R23, [R1+0x1424] ;  /* 0x0014240001177983 */ /* 0x000ea80000300800 */
[----:B------:R-:W3:Y:S04]  /*16cc0*/  LDL.LU R76, [R1+0x1420] ;  /* 0x00142000014c7983 */ /* 0x000ee80000300800 */
[----:B------:R0:W4:Y:S04]  /*16cd0*/  @P0 LDG.E.U16 R78, desc[UR20][R92.64] ;  /* 0x000000145c4e0981 */ /* 0x000128000c1e1500 */
[----:B------:R-:W2:Y:S01]  /*16ce0*/  LDL.LU R93, [R1+0x848] ;  /* 0x00084800015d7983 */ /* 0x000ea20000300800 */
[----:B0-----:R-:W-:-:S02]  /*16cf0*/  LOP3.LUT R92, R3, 0x10, RZ, 0x3c, !PT ;  /* 0x00000010035c7812 */ /* 0x001fc400078e3cff */
[----:B------:R-:W-:-:S03]  /*16d00*/  PRMT R79, RZ, 0x7610, R79 ;  /* 0x00007610ff4f7816 */ /* 0x000fc6000000004f */
[----:B--2---:R0:W-:Y:S02]  /*16d10*/  STS.U16 [R92+UR4+0x20480], R93 ;  /* 0x0204805d5c007988 */ /* 0x0041e40008000404 */
[----:B0-----:R-:W-:Y:S02]  /*16d20*/  @P0 IMAD.MOV.U32 R92, RZ, RZ, R77 ;  /* 0x000000ffff5c0224 */ /* 0x001fe400078e004d */
[----:B------:R-:W-:Y:S02]  /*16d30*/  @P0 IMAD.MOV.U32 R93, RZ, RZ, R6 ;  /* 0x000000ffff5d0224 */ /* 0x000fe400078e0006 */
[----:B------:R-:W2:Y:S04]  /*16d40*/  LDL.LU R6, [R1+0x141c] ;  /* 0x00141c0001067983 */ /* 0x000ea80000300800 */
[----:B------:R-:W2:Y:S04]  /*16d50*/  LDL.LU R77, [R1+0x1418] ;  /* 0x00141800014d7983 */ /* 0x000ea80000300800 */
[----:B------:R0:W2:Y:S04]  /*16d60*/  @P0 LDG.E.U16 R79, desc[UR20][R92.64] ;  /* 0x000000145c4f0981 */ /* 0x0000a8000c1e1500 */
[----:B------:R-:W2:Y:S01]  /*16d70*/  LDL.LU R93, [R1+0x834] ;  /* 0x00083400015d7983 */ /* 0x000ea20000300800 */
[----:B0-----:R-:W-:-:S02]  /*16d80*/  LOP3.LUT R92, R3, 0x10, RZ, 0x3c, !PT ;  /* 0x00000010035c7812 */ /* 0x001fc400078e3cff */
[----:B---3--:R-:W-:-:S03]  /*16d90*/  PRMT R76, RZ, 0x7610, R76 ;  /* 0x00007610ff4c7816 */ /* 0x008fc6000000004c */
[----:B--2---:R0:W-:Y:S02]  /*16da0*/  STS.U16 [R92+UR4+0x20880], R93 ;  /* 0x0208805d5c007988 */ /* 0x0041e40008000404 */
[----:B0-----:R-:W-:Y:S02]  /*16db0*/  @P0 IMAD.MOV.U32 R92, RZ, RZ, R74 ;  /* 0x000000ffff5c0224 */ /* 0x001fe400078e004a */
[----:B------:R-:W-:Y:S02]  /*16dc0*/  @P0 IMAD.MOV.U32 R93, RZ, RZ, R81 ;  /* 0x000000ffff5d0224 */ /* 0x000fe400078e0051 */
[----:B------:R-:W2:Y:S04]  /*16dd0*/  LDL.LU R81, [R1+0x1414] ;  /* 0x0014140001517983 */ /* 0x000ea80000300800 */
[----:B------:R-:W3:Y:S04]  /*16de0*/  LDL.LU R74, [R1+0x1410] ;  /* 0x00141000014a7983 */ /* 0x000ee80000300800 */
[----:B------:R0:W2:Y:S04]  /*16df0*/  @P0 LDG.E.U16 R76, desc[UR20][R92.64] ;  /* 0x000000145c4c0981 */ /* 0x0000a8000c1e1500 */
        /* <DEDUP_REMOVED lines=31> */
[----:B0-----:R-:W-:Y:S01]  /*16ff0*/  @P0 IMAD.MOV.U32 R92, RZ, RZ, R8 ;  /* 0x000000ffff5c0224 */ /* 0x001fe200078e0008 */
[----:B------:R-:W-:Y:S02]  /*17000*/  @P0 MOV R93, R39 ;  /* 0x00000027005d0202 */ /* 0x000fe40000000f00 */
        /* <DEDUP_REMOVED lines=8> */
[----:B------:R-:W-:Y:S01]  /*17090*/  @P0 IMAD.MOV.U32 R92, RZ, RZ, R9 ;  /* 0x000000ffff5c0224 */ /* 0x000fe200078e0009 */
[----:B------:R-:W2:Y:S04]  /*170a0*/  LDL.LU R22, [R1+0x13ec] ;  /* 0x0013ec0001167983 */ /* 0x000ea80000300800 */
[----:B------:R-:W2:Y:S04]  /*170b0*/  LDL.LU R9, [R1+0x13e8] ;  /* 0x0013e80001097983 */ /* 0x000ea80000300800 */
[----:B------:R0:W4:Y:S01]  /*170c0*/  @P0 LDG.E.U16 R7, desc[UR20][R92.64] ;  /* 0x000000145c070981 */ /* 0x000122000c1e1500 */
[----:B---3--:R-:W-:-:S02]  /*170d0*/  PRMT R8, RZ, 0x7610, R8 ;  /* 0x00007610ff087816 */ /* 0x008fc40000000008 */
[----:B0-----:R-:W-:Y:S01]  /*170e0*/  LOP3.LUT R93, R3, 0x10, RZ, 0x3c, !PT ;  /* 0x00000010035d7812 */ /* 0x001fe200078e3cff */
[----:B------:R-:W-:-:S04]  /*170f0*/  @P0 IMAD.MOV.U32 R92, RZ, RZ, R10 ;  /* 0x000000ffff5c0224 */ /* 0x000fc800078e000a */
[----:B------:R0:W-:Y:S04]  /*17100*/  STS.U16 [R93+UR4+0x22080], R5 ;  /* 0x022080055d007988 */ /* 0x0001e80008000404 */
[----:B0-----:R-:W3:Y:S01]  /*17110*/  LDL.LU R5, [R1+0x13e4] ;  /* 0x0013e40001057983 */ /* 0x001ee20000300800 */
[----:B------:R-:W-:-:S03]  /*17120*/  @P0 IMAD.MOV.U32 R93, RZ, RZ, R80 ;  /* 0x000000ffff5d0224 */ /* 0x000fc600078e0050 */
[----:B------:R-:W3:Y:S04]  /*17130*/  LDL.LU R80, [R1+0x13e0] ;  /* 0x0013e00001507983 */ /* 0x000ee80000300800 */
[----:B------:R-:W3:Y:S04]  /*17140*/  LDL.LU R10, [R1+0x13dc] ;  /* 0x0013dc00010a7983 */ /* 0x000ee80000300800 */
[----:B------:R0:W4:Y:S02]  /*17150*/  @P0 LDG.E.U16 R8, desc[UR20][R92.64] ;  /* 0x000000145c080981 */ /* 0x000124000c1e1500 */
[----:B0-----:R-:W-:Y:S01]  /*17160*/  LOP3.LUT R93, R3, 0x10, RZ, 0x3c, !PT ;  /* 0x00000010035d7812 */ /* 0x001fe200078e3cff */
[----:B------:R-:W-:-:S04]  /*17170*/  @P0 IMAD.MOV.U32 R92, RZ, RZ, R11 ;  /* 0x000000ffff5c0224 */ /* 0x000fc800078e000b */
[----:B------:R0:W-:Y:S04]  /*17180*/  STS.U16 [R93+UR4+0x22480], R66 ;  /* 0x022480425d007988 */ /* 0x0001e80008000404 */
[----:B0-----:R-:W4:Y:S01]  /*17190*/  LDL.LU R66, [R1+0x13d8] ;  /* 0x0013d80001427983 */ /* 0x001f220000300800 */
[----:B------:R-:W-:-:S03]  /*171a0*/  @P0 IMAD.MOV.U32 R93, RZ, RZ, R55 ;  /* 0x000000ffff5d0224 */ /* 0x000fc600078e0037 */
[----:B------:R-:W4:Y:S04]  /*171b0*/  LDL.LU R55, [R1+0x13d4] ;  /* 0x0013d40001377983 */ /* 0x000f280000300800 */
[----:B------:R-:W4:Y:S01]  /*171c0*/  LDL.LU R11, [R1+0x13d0] ;  /* 0x0013d000010b7983 */ /* 0x000f220000300800 */
[----:B--2---:R-:W-:-:S06]  /*171d0*/  PRMT R9, RZ, 0x7610, R9 ;  /* 0x00007610ff097816 */ /* 0x004fcc0000000009 */
[----:B------:R0:W2:Y:S02]  /*171e0*/  @P0 LDG.E.U16 R9, desc[UR20][R92.64] ;  /* 0x000000145c090981 */ /* 0x0000a4000c1e1500 */
[----:B0-----:R-:W-:Y:S01]  /*171f0*/  LOP3.LUT R93, R3, 0x10, RZ, 0x3c, !PT ;  /* 0x00000010035d7812 */ /* 0x001fe200078e3cff */
[----:B------:R-:W-:-:S04]  /*17200*/  @P0 IMAD.MOV.U32 R92, RZ, RZ, R12 ;  /* 0x000000ffff5c0224 */ /* 0x000fc800078e000c */
[----:B------:R0:W-:Y:S04]  /*17210*/  STS.U16 [R93+UR4+0x22880], R38 ;  /* 0x022880265d007988 */ /* 0x0001e80008000404 */
[----:B0-----:R-:W2:Y:S01]  /*17220*/  LDL.LU R38, [R1+0x13cc] ;  /* 0x0013cc0001267983 */ /* 0x001ea20000300800 */
[----:B------:R-:W-:-:S03]  /*17230*/  @P0 IMAD.MOV.U32 R93, RZ, RZ, R21 ;  /* 0x000000ffff5d0224 */ /* 0x000fc600078e0015 */
[----:B------:R-:W2:Y:S04]  /*17240*/  LDL.LU R21, [R1+0x13c8] ;  /* 0x0013c80001157983 */ /* 0x000ea80000300800 */
[----:B------:R-:W2:Y:S01]  /*17250*/  LDL.LU R12, [R1+0x13c4] ;  /* 0x0013c400010c7983 */ /* 0x000ea20000300800 */
[----:B---3--:R-:W-:-:S06]  /*17260*/  PRMT R10, RZ, 0x7610, R10 ;  /* 0x00007610ff0a7816 */ /* 0x008fcc000000000a */
[----:B------:R0:W3:Y:S02]  /*17270*/  @P0 LDG.E.U16 R10, desc[UR20][R92.64] ;  /* 0x000000145c0a0981 */ /* 0x0000e4000c1e1500 */
[----:B0-----:R-:W-:Y:S01]  /*17280*/  LOP3.LUT R93, R3, 0x10, RZ, 0x3c, !PT ;  /* 0x00000010035d7812 */ /* 0x001fe200078e3cff */
[----:B------:R-:W-:-:S04]  /*17290*/  @P0 IMAD.MOV.U32 R92, RZ, RZ, R14 ;  /* 0x000000ffff5c0224 */ /* 0x000fc800078e000e */
[----:B------:R0:W-:Y:S04]  /*172a0*/  STS.U16 [R93+UR4+0x22c80], R4 ;  /* 0x022c80045d007988 */ /* 0x0001e80008000404 */
[----:B0-----:R-:W3:Y:S01]  /*172b0*/  LDL.LU R4, [R1+0x13c0] ;  /* 0x0013c00001047983 */ /* 0x001ee20000300800 */
[----:B------:R-:W-:Y:S01]  /*172c0*/  @P0 IMAD.MOV.U32 R93, RZ, RZ, R83 ;  /* 0x000000ffff5d0224 */ /* 0x000fe200078e0053 */
[----:B----4-:R-:W-:Y:S02]  /*172d0*/  PRMT R11, RZ, 0x7610, R11 ;  /* 0x00007610ff0b7816 */ /* 0x010fe4000000000b */
[----:B------:R-:W4:Y:S04]  /*172e0*/  LDL.LU R83, [R1+0x13bc] ;  /* 0x0013bc0001537983 */ /* 0x000f280000300800 */
        /* <DEDUP_REMOVED lines=11> */
[----:B0-----:R-:W-:Y:S02]  /*173a0*/  LOP3.LUT R93, R3, 0x10, RZ, 0x3c, !PT ;  /* 0x00000010035d7812 */ /* 0x001fe400078e3cff */
[----:B------:R-:W-:-:S03]  /*173b0*/  @P0 MOV R92, R25 ;  /* 0x00000019005c0202 */ /* 0x000fc60000000f00 */
        /* <DEDUP_REMOVED lines=9> */
[----:B------:R0:W-:Y:S02]  /*17450*/  STS.U16 [R93+UR4+0x23880], R30 ;  /* 0x0238801e5d007988 */ /* 0x0001e40008000404 */
[----:B0-----:R-:W-:Y:S02]  /*17460*/  @P0 IMAD.MOV.U32 R93, RZ, RZ, R82 ;  /* 0x000000ffff5d0224 */ /* 0x001fe400078e0052 */
[----:B------:R-:W3:Y:S04]  /*17470*/  LDL.LU R30, [R1+0x139c] ;  /* 0x00139c00011e7983 */ /* 0x000ee80000300800 */
[----:B------:R-:W3:Y:S01]  /*17480*/  LDL.LU R82, [R1+0x1398] ;  /* 0x0013980001527983 */ /* 0x000ee20000300800 */
[----:B----4-:R-:W-:-:S03]  /*17490*/  PRMT R24, RZ, 0x7610, R24 ;  /* 0x00007610ff187816 */ /* 0x010fc60000000018 */
[----:B------:R-:W4:Y:S04]  /*174a0*/  LDL.LU R26, [R1+0x1394] ;  /* 0x00139400011a7983 */ /* 0x000f280000300800 */
[----:B------:R0:W3:Y:S02]  /*174b0*/  @P0 LDG.E.U16 R24, desc[UR20][R92.64] ;  /* 0x000000145c180981 */ /* 0x0000e4000c1e1500 */
[----:B0-----:R-:W-:Y:S01]  /*174c0*/  LOP3.LUT R93, R3, 0x10, RZ, 0x3c, !PT ;  /* 0x00000010035d7812 */ /* 0x001fe200078e3cff */
[----:B------:R-:W-:-:S04]  /*174d0*/  @P0 IMAD.MOV.U32 R92, RZ, RZ, R27 ;  /* 0x000000ffff5c0224 */ /* 0x000fc800078e001b */
[----:B------:R0:W-:Y:S02]  /*174e0*/  STS.U16 [R93+UR4+0x23c80], R72 ;  /* 0x023c80485d007988 */ /* 0x0001e40008000404 */
[----:B0-----:R-:W-:Y:S02]  /*174f0*/  @P0 IMAD.MOV.U32 R93, RZ, RZ, R52 ;  /* 0x000000ffff5d0224 */ /* 0x001fe400078e0034 */
[----:B------:R-:W3:Y:S04]  /*17500*/  LDL.LU R52, [R1+0x1390] ;  /* 0x0013900001347983 */ /* 0x000ee80000300800 */
[----:B------:R-:W3:Y:S01]  /*17510*/  LDL.LU R27, [R1+0x138c] ;  /* 0x00138c00011b7983 */ /* 0x000ee20000300800 */
[----:B--2---:R-:W-:-:S06]  /*17520*/  PRMT R25, RZ, 0x7610, R25 ;  /* 0x00007610ff197816 */ /* 0x004fcc0000000019 */
[----:B------:R0:W2:Y:S04]  /*17530*/  @P0 LDG.E.U16 R25, desc[UR20][R92.64] ;  /* 0x000000145c190981 */ /* 0x0000a8000c1e1500 */
[----:B------:R-:W2:Y:S01]  /*17540*/  LDL.LU R93, [R1+0x894] ;  /* 0x00089400015d7983 */ /* 0x000ea20000300800 */
[----:B------:R-:W-:Y:S01]  /*17550*/  LOP3.LUT R72, R3, 0x20, RZ, 0x3c, !PT ;  /* 0x0000002003487812 */ /* 0x000fe200078e3cff */
[----:B0-----:R-:W-:Y:S01]  /*17560*/  @P0 IMAD.MOV.U32 R92, RZ, RZ, R28 ;  /* 0x000000ffff5c0224 */ /* 0x001fe200078e001c */
[----:B----4-:R-:W-:-:S03]  /*17570*/  PRMT R26, RZ, 0x7610, R26 ;  /* 0x00007610ff1a7816 */ /* 0x010fc6000000001a */
[----:B--2---:R0:W-:Y:S02]  /*17580*/  STS.U16 [R72+UR4+0x20100], R93 ;  /* 0x0201005d48007988 */ /* 0x0041e40008000404 */
[----:B0-----:R-:W-:Y:S02]  /*17590*/  @P0 IMAD.MOV.U32 R93, RZ, RZ, R53 ;  /* 0x000000ffff5d0224 */ /* 0x001fe400078e0035 */
[----:B------:R-:W2:Y:S04]  /*175a0*/  LDL.LU R53, [R1+0x1388] ;  /* 0x0013880001357983 */ /* 0x000ea80000300800 */
[----:B------:R-:W4:Y:S04]  /*175b0*/  LDL.LU R28, [R1+0x1384] ;  /* 0x00138400011c7983 */ /* 0x000f280000300800 */
[----:B------:R0:W2:Y:S04]  /*175c0*/  @P0 LDG.E.U16 R26, desc[UR20][R92.64] ;  /* 0x000000145c1a0981 */ /* 0x0000a8000c1e1500 */
[----:B------:R-:W2:Y:S01]  /*175d0*/  LDL.LU R93, [R1+0x884] ;  /* 0x00088400015d7983 */ /* 0x000ea20000300800 */
[----:B---3--:R-:W-:Y:S01]  /*175e0*/  PRMT R27, RZ, 0x7610, R27 ;  /* 0x00007610ff1b7816 */ /* 0x008fe2000000001b */
[----:B0-----:R-:W-:-:S02]  /*175f0*/  @P0 IMAD.MOV.U32 R92, RZ, RZ, R29 ;  /* 0x000000ffff5c0224 */ /* 0x001fc400078e001d */
[----:B--2---:R0:W-:Y:S02]  /*17600*/  STS.U16 [R72+UR4+0x20500], R93 ;  /* 0x0205005d48007988 */ /* 0x0041e40008000404 */
[----:B0-----:R-:W-:Y:S02]  /*17610*/  @P0 IMAD.MOV.U32 R93, RZ, RZ, R36 ;  /* 0x000000ffff5d0224 */ /* 0x001fe400078e0024 */
[----:B------:R-:W2:Y:S04]  /*17620*/  LDL.LU R36, [R1+0x1380] ;  /* 0x0013800001247983 */ /* 0x000ea80000300800 */
[----:B------:R-:W3:Y:S04]  /*17630*/  LDL.LU R29, [R1+0x137c] ;  /* 0x00137c00011d7983 */ /* 0x000ee80000300800 */
[----:B------:R0:W2:Y:S04]  /*17640*/  @P0 LDG.E.U16 R27, desc[UR20][R92.64] ;  /* 0x000000145c1b0981 */ /* 0x0000a8000c1e1500 */
[----:B------:R-:W2:Y:S01]  /*17650*/  LDL.LU R93, [R1+0x870] ;  /* 0x00087000015d7983 */ /* 0x000ea20000300800 */
[----:B----4-:R-:W-:Y:S01]  /*17660*/  PRMT R28, RZ, 0x7610, R28 ;  /* 0x00007610ff1c7816 */ /* 0x010fe2000000001c */
[----:B0-----:R-:W-:-:S02]  /*17670*/  @P0 IMAD.MOV.U32 R92, RZ, RZ, R31 ;  /* 0x000000ffff5c0224 */ /* 0x001fc400078e001f */
        /* <DEDUP_REMOVED lines=9> */
[----:B0-----:R-:W-:Y:S02]  /*17710*/  @P0 MOV R93, R69 ;  /* 0x00000045005d0202 */ /* 0x001fe40000000f00 */
[----:B------:R-:W2:Y:S04]  /*17720*/  LDL.LU R69, [R1+0x1370] ;  /* 0x0013700001457983 */ /* 0x000ea80000300800 */
[----:B------:R-:W3:Y:S04]  /*17730*/  LDL.LU R41, [R1+0x136c] ;  /* 0x00136c0001297983 */ /* 0x000ee80000300800 */
[----:B------:R0:W2:Y:S04]  /*17740*/  @P0 LDG.E.U16 R29, desc[UR20][R92.64] ;  /* 0x000000145c1d0981 */ /* 0x0000a8000c1e1500 */
[----:B------:R-:W2:Y:S01]  /*17750*/  LDL.LU R93, [R1+0x850] ;  /* 0x00085000015d7983 */ /* 0x000ea20000300800 */
[----:B----4-:R-:W-:Y:S01]  /*17760*/  PRMT R31, RZ, 0x7610, R31 ;  /* 0x00007610ff1f7816 */ /* 0x010fe2000000001f */
[----:B0-----:R-:W-:-:S02]  /*17770*/  @P0 IMAD.MOV.U32 R92, RZ, RZ, R42 ;  /* 0x000000ffff5c0224 */ /* 0x001fc400078e002a */
[----:B--2---:R0:W-:Y:S04]  /*17780*/  STS.U16 [R72+UR4+0x21100], R93 ;  /* 0x0211005d48007988 */ /* 0x0041e80008000404 */
[----:B------:R1:W-:Y:S01]  /*17790*/  STS.U16 [R72+UR4+0x21500], R52 ;  /* 0x0215003448007988 */ /* 0x0003e20008000404 */
[----:B0-----:R-:W-:-:S03]  /*177a0*/  @P0 IMAD.MOV.U32 R93, RZ, RZ, R67 ;  /* 0x000000ffff5d0224 */ /* 0x001fc600078e0043 */
[----:B------:R-:W2:Y:S04]  /*177b0*/  LDL.LU R67, [R1+0x1368] ;  /* 0x0013680001437983 */ /* 0x000ea80000300800 */
[----:B------:R-:W4:Y:S04]  /*177c0*/  LDL.LU R42, [R1+0x1364] ;  /* 0x00136400012a7983 */ /* 0x000f280000300800 */
[----:B------:R0:W2:Y:S04]  /*177d0*/  @P0 LDG.E.U16 R31, desc[UR20][R92.64] ;  /* 0x000000145c1f0981 */ /* 0x0000a8000c1e1500 */
[----:B-1----:R-:W2:Y:S01]  /*177e0*/  LDL.LU R52, [R1+0x1360] ;  /* 0x0013600001347983 */ /* 0x002ea20000300800 */
[----:B0-----:R-:W-:-:S02]  /*177f0*/  @P0 IMAD.MOV.U32 R93, RZ, RZ, R35 ;  /* 0x000000ffff5d0224 */ /* 0x001fc400078e0023 */
[----:B------:R-:W-:Y:S01]  /*17800*/  @P0 IMAD.MOV.U32 R92, RZ, RZ, R43 ;  /* 0x000000ffff5c0224 */ /* 0x000fe200078e002b */
[----:B------:R-:W2:Y:S04]  /*17810*/  LDL.LU R35, [R1+0x135c] ;  /* 0x00135c0001237983 */ /* 0x000ea80000300800 */
[----:B------:R-:W2:Y:S01]  /*17820*/  LDL.LU R43, [R1+0x1358] ;  /* 0x00135800012b7983 */ /* 0x000ea20000300800 */
[----:B---3--:R-:W-:-:S03]  /*17830*/  PRMT R41, RZ, 0x7610, R41 ;  /* 0x00007610ff297816 */ /* 0x008fc60000000029 */
[----:B------:R0:W-:Y:S04]  /*17840*/  STS.U16 [R72+UR4+0x21900], R18 ;  /* 0x0219001248007988 */ /* 0x0001e80008000404 */
[----:B------:R1:W3:Y:S04]  /*17850*/  @P0 LDG.E.U16 R41, desc[UR20][R92.64] ;  /* 0x000000145c290981 */ /* 0x0002e8000c1e1500 */
[----:B0-----:R-:W3:Y:S01]  /*17860*/  LDL.LU R18, [R1+0x1354] ;  /* 0x0013540001127983 */ /* 0x001ee20000300800 */
[----:B-1----:R-:W-:Y:S02]  /*17870*/  @P0 IMAD.MOV.U32 R93, RZ, RZ, R68 ;  /* 0x000000ffff5d0224 */ /* 0x002fe400078e0044 */
[----:B------:R-:W-:Y:S01]  /*17880*/  @P0 IMAD.MOV.U32 R92, RZ, RZ, R44 ;  /* 0x000000ffff5c0224 */ /* 0x000fe200078e002c */
[----:B------:R-:W3:Y:S04]  /*17890*/  LDL.LU R68, [R1+0x1350] ;  /* 0x0013500001447983 */ /* 0x000ee80000300800 */
[----:B------:R-:W3:Y:S04]  /*178a0*/  LDL.LU R44, [R1+0x134c] ;  /* 0x00134c00012c7983 */ /* 0x000ee80000300800 */
[----:B------:R0:W-:Y:S04]  /*178b0*/  STS.U16 [R72+UR4+0x21d00], R66 ;  /* 0x021d004248007988 */ /* 0x0001e80008000404 */
[----:B------:R1:W-:Y:S04]  /*178c0*/  STS.U16 [R72+UR4+0x22100], R34 ;  /* 0x0221002248007988 */ /* 0x0003e80008000404 */
[----:B0-----:R-:W3:Y:S01]  /*178d0*/  LDL.LU R66, [R1+0x1348] ;  /* 0x0013480001427983 */ /* 0x001ee20000300800 */
[----:B----4-:R-:W-:-:S06]  /*178e0*/  PRMT R42, RZ, 0x7610, R42 ;  /* 0x00007610ff2a7816 */ /* 0x010fcc000000002a */
[----:B------:R0:W4:Y:S02]  /*178f0*/  @P0 LDG.E.U16 R42, desc[UR20][R92.64] ;  /* 0x000000145c2a0981 */ /* 0x000124000c1e1500 */
[----:B0-----:R-:W-:Y:S02]  /*17900*/  @P0 IMAD.MOV.U32 R92, RZ, RZ, R45 ;  /* 0x000000ffff5c0224 */ /* 0x001fe400078e002d */
[----:B------:R-:W-:Y:S02]  /*17910*/  @P0 IMAD.MOV.U32 R93, RZ, RZ, R51 ;  /* 0x000000ffff5d0224 */ /* 0x000fe400078e0033 */
[----:B------:R-:W4:Y:S01]  /*17920*/  LDL.LU R51, [R1+0x1344] ;  /* 0x0013440001337983 */ /* 0x000f220000300800 */
[----:B--2---:R-:W-:-:S03]  /*17930*/  PRMT R43, RZ, 0x7610, R43 ;  /* 0x00007610ff2b7816 */ /* 0x004fc6000000002b */
[----:B------:R-:W2:Y:S04]  /*17940*/  LDL.LU R45, [R1+0x1340] ;  /* 0x00134000012d7983 */ /* 0x000ea80000300800 */
[----:B------:R0:W4:Y:S04]  /*17950*/  @P0 LDG.E.U16 R43, desc[UR20][R92.64] ;  /* 0x000000145c2b0981 */ /* 0x000128000c1e1500 */
[----:B-1----:R-:W4:Y:S01]  /*17960*/  LDL.LU R34, [R1+0x133c] ;  /* 0x00133c0001227983 */ /* 0x002f220000300800 */
[----:B0-----:R-:W-:Y:S02]  /*17970*/  @P0 IMAD.MOV.U32 R93, RZ, RZ, R17 ;  /* 0x000000ffff5d0224 */ /* 0x001fe400078e0011 */
[----:B------:R-:W-:Y:S01]  /*17980*/  @P0 IMAD.MOV.U32 R92, RZ, RZ, R46 ;  /* 0x000000ffff5c0224 */ /* 0x000fe200078e002e */
[----:B------:R-:W4:Y:S04]  /*17990*/  LDL.LU R17, [R1+0x1338] ;  /* 0x0013380001117983 */ /* 0x000f280000300800 */
[----:B------:R-:W4:Y:S01]  /*179a0*/  LDL.LU R46, [R1+0x1334] ;  /* 0x00133400012e7983 */ /* 0x000f220000300800 */
        /* <DEDUP_REMOVED lines=11> */
[----:B--2---:R-:W-:-:S06]  /*17a60*/  PRMT R45, RZ, 0x7610, R45 ;  /* 0x00007610ff2d7816 */ /* 0x004fcc000000002d */
[----:B------:R0:W2:Y:S02]  /*17a70*/  @P0 LDG.E.U16 R45, desc[UR20][R92.64] ;  /* 0x000000145c2d0981 */ /* 0x0000a4000c1e1500 */
[----:B0-----:R-:W-:Y:S01]  /*17a80*/  @P0 MOV R92, R58 ;  /* 0x0000003a005c0202 */ /* 0x001fe20000000f00 */
[----:B------:R-:W-:Y:S02]  /*17a90*/  @P0 IMAD.MOV.U32 R93, RZ, RZ, R33 ;  /* 0x000000ffff5d0224 */ /* 0x000fe400078e0021 */
[----:B------:R-:W2:Y:S01]  /*17aa0*/  LDL.LU R33, [R1+0x1320] ;  /* 0x0013200001217983 */ /* 0x000ea20000300800 */
[----:B----4-:R-:W-:-:S03]  /*17ab0*/  PRMT R46, RZ, 0x7610, R46 ;  /* 0x00007610ff2e7816 */ /* 0x010fc6000000002e */
[----:B------:R-:W4:Y:S04]  /*17ac0*/  LDL.LU R58, [R1+0x131c] ;  /* 0x00131c00013a7983 */ /* 0x000f280000300800 */
[----:B------:R0:W2:Y:S04]  /*17ad0*/  @P0 LDG.E.U16 R46, desc[UR20][R92.64] ;  /* 0x000000145c2e0981 */ /* 0x0000a8000c1e1500 */
[----:B-1----:R-:W2:Y:S01]  /*17ae0*/  LDL.LU R16, [R1+0x1318] ;  /* 0x0013180001107983 */ /* 0x002ea20000300800 */
[----:B0-----:R-:W-:Y:S02]  /*17af0*/  @P0 IMAD.MOV.U32 R93, RZ, RZ, R70 ;  /* 0x000000ffff5d0224 */ /* 0x001fe400078e0046 */
[----:B------:R-:W-:Y:S01]  /*17b00*/  @P0 IMAD.MOV.U32 R92, RZ, RZ, R59 ;  /* 0x000000ffff5c0224 */ /* 0x000fe200078e003b */
[----:B------:R-:W2:Y:S04]  /*17b10*/  LDL.LU R70, [R1+0x1314] ;  /* 0x0013140001467983 */ /* 0x000ea80000300800 */
[----:B------:R-:W2:Y:S01]  /*17b20*/  LDL.LU R59, [R1+0x1310] ;  /* 0x00131000013b7983 */ /* 0x000ea20000300800 */
[----:B---3--:R-:W-:-:S06]  /*17b30*/  PRMT R48, RZ, 0x7610, R48 ;  /* 0x00007610ff307816 */ /* 0x008fcc0000000030 */
[----:B------:R0:W3:Y:S02]  /*17b40*/  @P0 LDG.E.U16 R48, desc[UR20][R92.64] ;  /* 0x000000145c300981 */ /* 0x0000e4000c1e1500 */
[----:B0-----:R-:W0:Y:S01]  /*17b50*/  S2R R93, SR_TID.X ;  /* 0x00000000005d7919 */ /* 0x001e220000002100 */
[----:B------:R-:W-:Y:S01]  /*17b60*/  @P0 IMAD.MOV.U32 R92, RZ, RZ, R60 ;  /* 0x000000ffff5c0224 */ /* 0x000fe200078e003c */
[----:B------:R1:W-:Y:S04]  /*17b70*/  STS.U16 [R72+UR4+0x23100], R49 ;  /* 0x0231003148007988 */ /* 0x0003e80008000404 */
[----:B------:R0:W-:Y:S02]  /*17b80*/  STS.U16 [R72+UR4+0x23500], R73 ;  /* 0x0235004948007988 */ /* 0x0001e40008000404 */
[----:B0-----:R-:W-:-:S04]  /*17b90*/  SHF.R.U32.HI R93, RZ, 0x5, R93 ;  /* 0x00000005ff5d7819 */ /* 0x001fc8000001165d */
[----:B------:R-:W-:Y:S01]  /*17ba0*/  ISETP.NE.U32.AND P2, PT, R93, RZ, PT ;  /* 0x000000ff5d00720c */ /* 0x000fe20003f45070 */
[----:B------:R-:W-:Y:S02]  /*17bb0*/  @P0 IMAD.MOV.U32 R93, RZ, RZ, R84 ;  /* 0x000000ffff5d0224 */ /* 0x000fe400078e0054 */
[----:B------:R-:W3:Y:S04]  /*17bc0*/  LDL.LU R84, [R1+0x130c] ;  /* 0x00130c0001547983 */ /* 0x000ee80000300800 */
[----:B------:R-:W3:Y:S04]  /*17bd0*/  LDL.LU R60, [R1+0x1308] ;  /* 0x00130800013c7983 */ /* 0x000ee80000300800 */
[----:B-1----:R-:W3:Y:S01]  /*17be0*/  LDL.LU R49, [R1+0x1304] ;  /* 0x0013040001317983 */ /* 0x002ee20000300800 */
[----:B----4-:R-:W-:-:S06]  /*17bf0*/  PRMT R58, RZ, 0x7610, R58 ;  /* 0x00007610ff3a7816 */ /* 0x010fcc000000003a */
[----:B------:R0:W4:Y:S02]  /*17c00*/  @P0 LDG.E.U16 R58, desc[UR20][R92.64] ;  /* 0x000000145c3a0981 */ /* 0x000124000c1e1500 */
[----:B0-----:R-:W-:Y:S02]  /*17c10*/  @P0 IMAD.MOV.U32 R92, RZ, RZ, R15 ;  /* 0x000000ffff5c0224 */ /* 0x001fe400078e000f */
[----:B------:R-:W-:Y:S02]  /*17c20*/  @P0 IMAD.MOV.U32 R93, RZ, RZ, R32 ;  /* 0x000000ffff5d0224 */ /* 0x000fe400078e0020 */
[----:B------:R-:W4:Y:S01]  /*17c30*/  LDL.LU R32, [R1+0x1300] ;  /* 0x0013000001207983 */ /* 0x000f220000300800 */
[----:B--2---:R-:W-:-:S03]  /*17c40*/  PRMT R59, RZ, 0x7610, R59 ;  /* 0x00007610ff3b7816 */ /* 0x004fc6000000003b */
[----:B------:R-:W2:Y:S04]  /*17c50*/  LDL.LU R15, [R1+0x12fc] ;  /* 0x0012fc00010f7983 */ /* 0x000ea80000300800 */
[----:B------:R0:W2:Y:S04]  /*17c60*/  @P0 LDG.E.U16 R59, desc[UR20][R92.64] ;  /* 0x000000145c3b0981 */ /* 0x0000a8000c1e1500 */
[----:B------:R-:W2:Y:S01]  /*17c70*/  LDL.LU R73, [R1+0x12f8] ;  /* 0x0012f80001497983 */ /* 0x000ea20000300800 */
[----:B0-----:R-:W-:-:S03]  /*17c80*/  @P0 IMAD.MOV.U32 R93, RZ, RZ, R63 ;  /* 0x000000ffff5d0224 */ /* 0x001fc600078e003f */
[----:B------:R-:W2:Y:S01]  /*17c90*/  LDL.LU R63, [R1+0x12f4] ;  /* 0x0012f400013f7983 */ /* 0x000ea20000300800 */
[----:B------:R-:W-:-:S03]  /*17ca0*/  @P0 IMAD.MOV.U32 R92, RZ, RZ, R62 ;  /* 0x000000ffff5c0224 */ /* 0x000fc600078e003e */
[----:B------:R0:W-:Y:S04]  /*17cb0*/  STS.U16 [R72+UR4+0x23900], R2 ;  /* 0x0239000248007988 */ /* 0x0001e80008000404 */
[----:B------:R1:W-:Y:S04]  /*17cc0*/  STS.U16 [R72+UR4+0x23d00], R0 ;  /* 0x023d000048007988 */ /* 0x0003e80008000404 */
[----:B------:R-:W5:Y:S01]  /*17cd0*/  LDL.LU R62, [R1+0x12f0] ;  /* 0x0012f000013e7983 */ /* 0x000f620000300800 */
[----:B0-----:R-:W-:Y:S02]  /*17ce0*/  PRMT R2, RZ, 0x7610, R2 ;  /* 0x00007610ff027816 */ /* 0x001fe40000000002 */
[----:B-1----:R-:W-:-:S02]  /*17cf0*/  LOP3.LUT R72, R3, 0x30, RZ, 0x3c, !PT ;  /* 0x0000003003487812 */ /* 0x002fc400078e3cff */
[----:B------:R-:W-:Y:S02]  /*17d00*/  PRMT R0, RZ, 0x7610, R0 ;  /* 0x00007610ff007816 */ /* 0x000fe40000000000 */
[----:B------:R-:W4:Y:S04]  /*17d10*/  @P0 LDG.E.U16 R2, desc[UR20][R64.64] ;  /* 0x0000001440020981 */ /* 0x000f28000c1e1500 */
[----:B------:R-:W4:Y:S01]  /*17d20*/  @P0 LDG.E.U16 R0, desc[UR20][R86.64] ;  /* 0x0000001456000981 */ /* 0x000f22000c1e1500 */
[----:B---3--:R-:W-:-:S06]  /*17d30*/  PRMT R60, RZ, 0x7610, R60 ;  /* 0x00007610ff3c7816 */ /* 0x008fcc000000003c */
[----:B------:R0:W3:Y:S02]  /*17d40*/  @P0 LDG.E.U16 R60, desc[UR20][R92.64] ;  /* 0x000000145c3c0981 */ /* 0x0000e4000c1e1500 */
[----:B0-----:R-:W-:Y:S02]  /*17d50*/  PRMT R93, RZ, 0x7610, R93 ;  /* 0x00007610ff5d7816 */ /* 0x001fe4000000005d */
[----:B------:R-:W-:-:S04]  /*17d60*/  PRMT R92, RZ, 0x7610, R92 ;  /* 0x00007610ff5c7816 */ /* 0x000fc8000000005c */
[----:B------:R-:W3:Y:S04]  /*17d70*/  @P0 LDG.E.U16 R93, desc[UR20][R90.64] ;  /* 0x000000145a5d0981 */ /* 0x000ee8000c1e1500 */
[----:B------:R-:W3:Y:S04]  /*17d80*/  @P0 LDG.E.U16 R92, desc[UR20][R88.64] ;  /* 0x00000014585c0981 */ /* 0x000ee8000c1e1500 */
[----:B------:R0:W5:Y:S04]  /*17d90*/  LDL.LU.64 R90, [R1+0x12e8] ;  /* 0x0012e800015a7983 */ /* 0x0001680000300a00 */
[----:B------:R0:W5:Y:S04]  /*17da0*/  LDL.LU.64 R88, [R1+0x12e0] ;  /* 0x0012e00001587983 */ /* 0x0001680000300a00 */
[----:B--2---:R1:W-:Y:S04]  /*17db0*/  STS.U16 [R72+UR4+0x20180], R63 ;  /* 0x0201803f48007988 */ /* 0x0043e80008000404 */
[----:B------:R2:W-:Y:S04]  /*17dc0*/  STS.U16 [R72+UR4+0x20580], R84 ;  /* 0x0205805448007988 */ /* 0x0005e80008000404 */
[----:B-1----:R0:W5:Y:S04]  /*17dd0*/  LDL.LU R63, [R1+0x12d8] ;  /* 0x0012d800013f7983 */ /* 0x0021680000300800 */
[----:B------:R0:W5:Y:S04]  /*17de0*/  LDL.LU.64 R64, [R1+0x12d0] ;  /* 0x0012d00001407983 */ /* 0x0001680000300a00 */
[----:B--2---:R0:W5:Y:S04]  /*17df0*/  LDL.LU R84, [R1+0x12c8] ;  /* 0x0012c80001547983 */ /* 0x0041680000300800 */
[----:B------:R0:W5:Y:S04]  /*17e00*/  LDL.LU.64 R86, [R1+0x12c0] ;  /* 0x0012c00001567983 */ /* 0x0001680000300a00 */
[----:B------:R1:W-:Y:S04]  /*17e10*/  STS.U16 [R72+UR4+0x20980], R85 ;  /* 0x0209805548007988 */ /* 0x0003e80008000404 */
[----:B------:R2:W-:Y:S04]  /*17e20*/  STS.U16 [R72+UR4+0x20d80], R66 ;  /* 0x020d804248007988 */ /* 0x0005e80008000404 */
[----:B------:R0:W-:Y:S04]  /*17e30*/  STS.U16 [R72+UR4+0x21180], R67 ;  /* 0x0211804348007988 */ /* 0x0001e80008000404 */
[----:B-1----:R1:W5:Y:S04]  /*17e40*/  LDL.LU R85, [R1+0x12bc] ;  /* 0x0012bc0001557983 */ /* 0x0023680000300800 */
[----:B--2---:R-:W2:Y:S04]  /*17e50*/  LDL.LU R66, [R1+0x12b8] ;  /* 0x0012b80001427983 */ /* 0x004ea80000300800 */
[----:B0-----:R-:W2:Y:S04]  /*17e60*/  LDL.LU R67, [R1+0x12b4] ;  /* 0x0012b40001437983 */ /* 0x001ea80000300800 */
[----:B------:R0:W-:Y:S04]  /*17e70*/  STS.U16 [R72+UR4+0x21580], R82 ;  /* 0x0215805248007988 */ /* 0x0001e80008000404 */
[----:B------:R1:W-:Y:S04]  /*17e80*/  STS.U16 [R72+UR4+0x21980], R83 ;  /* 0x0219805348007988 */ /* 0x0003e80008000404 */
[----:B------:R3:W-:Y:S04]  /*17e90*/  STS.U16 [R72+UR4+0x21d80], R80 ;  /* 0x021d805048007988 */ /* 0x0007e80008000404 */
[----:B0-----:R0:W5:Y:S04]  /*17ea0*/  LDL.LU R82, [R1+0x12b0] ;  /* 0x0012b00001527983 */ /* 0x0011680000300800 */
[----:B-1----:R0:W5:Y:S04]  /*17eb0*/  LDL.LU R83, [R1+0x12ac] ;  /* 0x0012ac0001537983 */ /* 0x0021680000300800 */
[----:B---3--:R0:W5:Y:S04]  /*17ec0*/  LDL.LU R80, [R1+0x12a8] ;  /* 0x0012a80001507983 */ /* 0x0081680000300800 */
[----:B------:R1:W-:Y:S04]  /*17ed0*/  STS.U16 [R72+UR4+0x22180], R81 ;  /* 0x0221805148007988 */ /* 0x0003e80008000404 */
[----:B------:R3:W-:Y:S04]  /*17ee0*/  STS.U16 [R72+UR4+0x22580], R78 ;  /* 0x0225804e48007988 */ /* 0x0007e80008000404 */
[----:B------:R0:W-:Y:S04]  /*17ef0*/  STS.U16 [R72+UR4+0x22980], R79 ;  /* 0x0229804f48007988 */ /* 0x0001e80008000404 */
[----:B-1----:R1:W5:Y:S04]  /*17f00*/  LDL.LU R81, [R1+0x12a4] ;  /* 0x0012a40001517983 */ /* 0x0023680000300800 */
[----:B---3--:R1:W5:Y:S04]  /*17f10*/  LDL.LU R78, [R1+0x12a0] ;  /* 0x0012a000014e7983 */ /* 0x0083680000300800 */
[----:B0-----:R1:W5:Y:S04]  /*17f20*/  LDL.LU R79, [R1+0x129c] ;  /* 0x00129c00014f7983 */ /* 0x0013680000300800 */
[----:B------:R0:W-:Y:S04]  /*17f30*/  STS.U16 [R72+UR4+0x22d80], R76 ;  /* 0x022d804c48007988 */ /* 0x0001e80008000404 */
[----:B------:R3:W-:Y:S04]  /*17f40*/  STS.U16 [R72+UR4+0x23180], R77 ;  /* 0x0231804d48007988 */ /* 0x0007e80008000404 */
[----:B------:R1:W-:Y:S04]  /*17f50*/  STS.U16 [R72+UR4+0x23580], R74 ;  /* 0x0235804a48007988 */ /* 0x0003e80008000404 */
[----:B0-----:R0:W5:Y:S04]  /*17f60*/  LDL.LU R76, [R1+0x1298] ;  /* 0x00129800014c7983 */ /* 0x0011680000300800 */
[----:B---3--:R0:W5:Y:S04]  /*17f70*/  LDL.LU R77, [R1+0x1294] ;  /* 0x00129400014d7983 */ /* 0x0081680000300800 */
[----:B-1----:R0:W5:Y:S04]  /*17f80*/  LDL.LU R74, [R1+0x1290] ;  /* 0x00129000014a7983 */ /* 0x0021680000300800 */
[----:B------:R1:W-:Y:S04]  /*17f90*/  STS.U16 [R72+UR4+0x23980], R75 ;  /* 0x0239804b48007988 */ /* 0x0003e80008000404 */
[----:B------:R3:W-:Y:S04]  /*17fa0*/  STS.U16 [R72+UR4+0x23d80], R13 ;  /* 0x023d800d48007988 */ /* 0x0007e80008000404 */
[----:B-1----:R0:W5:Y:S04]  /*17fb0*/  LDL.LU R75, [R1+0x128c] ;  /* 0x00128c00014b7983 */ /* 0x0021680000300800 */
[----:B---3--:R0:W5:Y:S04]  /*17fc0*/  LDL.LU R72, [R1+0x1288] ;  /* 0x0012880001487983 */ /* 0x0081680000300800 */
[----:B------:R-:W3:Y:S04]  /*17fd0*/  LDL.LU R13, [R1+0x1284] ;  /* 0x00128400010d7983 */ /* 0x000ee80000300800 */
[----:B---3--:R1:W-:Y:S04]  /*17fe0*/  STS.U16 [R13+UR4+0x20200], R73 ;  /* 0x020200490d007988 */ /* 0x0083e80008000404 */
        /* <DEDUP_REMOVED lines=10> */
[----:B-1----:R-:W3:Y:S04]  /*18090*/  LDL.LU R30, [R1+0x126c] ;  /* 0x00126c00011e7983 */ /* 0x002ee80000300800 */
[----:B------:R1:W-:Y:S04]  /*180a0*/  STS.U16 [R13+UR4+0x21a00], R4 ;  /* 0x021a00040d007988 */ /* 0x0003e80008000404 */
        /* <DEDUP_REMOVED lines=9> */
[----:B-1----:R1:W5:Y:S04]  /*18140*/  LDL.LU R4, [R1+0x1268] ;  /* 0x0012680001047983 */ /* 0x0023680000300800 */
[----:B0-----:R1:W5:Y:S04]  /*18150*/  LDL.LU R5, [R1+0x1264] ;  /* 0x0012640001057983 */ /* 0x0013680000300800 */
[----:B------:R1:W5:Y:S04]  /*18160*/  LDL.LU R6, [R1+0x1260] ;  /* 0x0012600001067983 */ /* 0x0003680000300800 */
[----:B------:R1:W5:Y:S04]  /*18170*/  LDL.LU R7, [R1+0x125c] ;  /* 0x00125c0001077983 */ /* 0x0003680000300800 */
[----:B------:R1:W5:Y:S04]  /*18180*/  LDL.LU R8, [R1+0x1258] ;  /* 0x0012580001087983 */ /* 0x0003680000300800 */
[----:B------:R1:W5:Y:S04]  /*18190*/  LDL.LU R9, [R1+0x1254] ;  /* 0x0012540001097983 */ /* 0x0003680000300800 */
[----:B------:R1:W5:Y:S04]  /*181a0*/  LDL.LU R10, [R1+0x1250] ;  /* 0x00125000010a7983 */ /* 0x0003680000300800 */
[----:B------:R1:W5:Y:S04]  /*181b0*/  LDL.LU R11, [R1+0x124c] ;  /* 0x00124c00010b7983 */ /* 0x0003680000300800 */
[----:B------:R1:W5:Y:S04]  /*181c0*/  LDL.LU R12, [R1+0x1248] ;  /* 0x00124800010c7983 */ /* 0x0003680000300800 */
[----:B--2---:R1:W5:Y:S04]  /*181d0*/  LDL.LU R13, [R1+0x1244] ;  /* 0x00124400010d7983 */ /* 0x0043680000300800 */
[----:B------:R1:W5:Y:S01]  /*181e0*/  LDL.LU R14, [R1+0x1240] ;  /* 0x00124000010e7983 */ /* 0x0003620000300800 */
[----:B------:R-:W-:-:S02]  /*181f0*/  UIADD3 UR7, UPT, UPT, UR4, 0x10000, URZ ;  /* 0x0001000004077890 */ /* 0x000fc4000fffe0ff */
[----:B------:R-:W-:Y:S02]  /*18200*/  UIADD3 UR9, UPT, UPT, UR4, 0x28000, URZ ;  /* 0x0002800004097890 */ /* 0x000fe4000fffe0ff */
[----:B------:R-:W-:Y:S02]  /*18210*/  USHF.R.U32.HI UR7, URZ, 0x4, UR7 ;  /* 0x00000004ff077899 */ /* 0x000fe40008011607 */
[----:B------:R-:W-:Y:S02]  /*18220*/  USHF.R.U32.HI UR9, URZ, 0x4, UR9 ;  /* 0x00000004ff097899 */ /* 0x000fe40008011609 */
[----:B------:R-:W-:Y:S02]  /*18230*/  USGXT.U32 UR7, UR7, 0xe ;  /* 0x0000000e0707789a */ /* 0x000fe40008000000 */
[----:B------:R-:W-:Y:S02]  /*18240*/  USGXT.U32 UR10, UR9, 0xe ;  /* 0x0000000e090a789a */ /* 0x000fe40008000000 */
[----:B------:R-:W-:-:S02]  /*18250*/  UIADD3 UR12, UP1, UPT, UR7, 0x4000080, URZ ;  /* 0x04000080070c7890 */ /* 0x000fc4000ff3e0ff */
[----:B------:R-:W-:Y:S01]  /*18260*/  UIADD3 UR14, UP2, UPT, UR10, 0x2, URZ ;  /* 0x000000020a0e7890 */ /* 0x000fe2000ff5e0ff */
[----:B------:R-:W-:Y:S01]  /*18270*/  UMOV UR13, URZ ;  /* 0x000000ff000d7c82 */ /* 0x000fe20008000000 */
[----:B------:R-:W-:Y:S01]  /*18280*/  UMOV UR15, URZ ;  /* 0x000000ff000f7c82 */ /* 0x000fe20008000000 */
[----:B------:R-:W-:Y:S02]  /*18290*/  UIADD3.X UR13, UPT, UPT, UR13, 0x40004040, URZ, UP1, !UPT ;  /* 0x400040400d0d7890 */ /* 0x000fe40008ffe4ff */
[----:B------:R-:W-:Y:S01]  /*182a0*/  UIADD3.X UR15, UPT, UPT, UR15, 0x40004040, URZ, UP2, !UPT ;  /* 0x400040400f0f7890 */ /* 0x000fe200097fe4ff */
[----:B---3--:R0:W-:Y:S04]  /*182b0*/  STS.U16 [R30+UR4+0x20280], R15 ;  /* 0x0202800f1e007988 */ /* 0x0081e80008000404 */
        /* <DEDUP_REMOVED lines=44> */
[----:B0-----:R1:W5:Y:S04]  /*18580*/  LDL.LU R15, [R1+0x123c] ;  /* 0x00123c00010f7983 */ /* 0x0013680000300800 */
[----:B--2---:R1:W5:Y:S01]  /*18590*/  LDL.LU R16, [R1+0x1238] ;  /* 0x0012380001107983 */ /* 0x0043620000300800 */
[----:B---3--:R-:W-:-:S03]  /*185a0*/  LOP3.LUT R93, R3, 0x70, RZ, 0x3c, !PT ;  /* 0x00000070035d7812 */ /* 0x008fc600078e3cff */
[----:B------:R1:W5:Y:S04]  /*185b0*/  LDL.LU R17, [R1+0x1234] ;  /* 0x0012340001117983 */ /* 0x0003680000300800 */
[----:B------:R0:W-:Y:S04]  /*185c0*/  STS.U16 [R93+UR4+0x23780], R92 ;  /* 0x0237805c5d007988 */ /* 0x0001e80008000404 */
[----:B------:R1:W5:Y:S04]  /*185d0*/  LDL.LU R18, [R1+0x1230] ;  /* 0x0012300001127983 */ /* 0x0003680000300800 */
[----:B------:R1:W5:Y:S01]  /*185e0*/  LDL.LU R19, [R1+0x122c] ;  /* 0x00122c0001137983 */ /* 0x0003620000300800 */
[----:B0-----:R-:W0:Y:S03]  /*185f0*/  LDC R93, c[0x0][0x3a0] ;  /* 0x0000e800ff5d7b82 */ /* 0x001e260000000800 */
[----:B------:R1:W5:Y:S04]  /*18600*/  LDL.LU R20, [R1+0x1228] ;  /* 0x0012280001147983 */ /* 0x0003680000300800 */
[----:B------:R1:W5:Y:S01]  /*18610*/  LDL.LU R21, [R1+0x1224] ;  /* 0x0012240001157983 */ /* 0x0003620000300800 */
[----:B------:R-:W2:Y:S03]  /*18620*/  LDC R92, c[0x0][0x3a0] ;  /* 0x0000e800ff5c7b82 */ /* 0x000ea60000000800 */
[----:B------:R1:W5:Y:S04]  /*18630*/  LDL.LU R22, [R1+0x1220] ;  /* 0x0012200001167983 */ /* 0x0003680000300800 */
[----:B------:R1:W5:Y:S04]  /*18640*/  LDL.LU R23, [R1+0x121c] ;  /* 0x00121c0001177983 */ /* 0x0003680000300800 */
[----:B------:R1:W5:Y:S04]  /*18650*/  LDL.LU R24, [R1+0x1218] ;  /* 0x0012180001187983 */ /* 0x0003680000300800 */
[----:B------:R1:W5:Y:S01]  /*18660*/  LDL.LU R25, [R1+0x1214] ;  /* 0x0012140001197983 */ /* 0x0003620000300800 */
[----:B0-----:R-:W-:-:S03]  /*18670*/  VIADD R93, R93, 0x7f ;  /* 0x0000007f5d5d7836 */ /* 0x001fc60000000000 */
[----:B------:R1:W5:Y:S02]  /*18680*/  LDL.LU R26, [R1+0x1210] ;  /* 0x00121000011a7983 */ /* 0x0003640000300800 */
[----:B------:R-:W-:Y:S02]  /*18690*/  SHF.R.S32.HI R93, RZ, 0x1f, R93 ;  /* 0x0000001fff5d7819 */ /* 0x000fe4000001145d */
[----:B------:R1:W5:Y:S01]  /*186a0*/  LDL.LU R27, [R1+0x120c] ;  /* 0x00120c00011b7983 */ /* 0x0003620000300800 */
[----:B--2---:R-:W-:-:S03]  /*186b0*/  VIADD R92, R92, 0x7f ;  /* 0x0000007f5c5c7836 */ /* 0x004fc60000000000 */
[----:B------:R1:W5:Y:S04]  /*186c0*/  LDL.LU R28, [R1+0x1208] ;  /* 0x00120800011c7983 */ /* 0x0003680000300800 */
[----:B------:R1:W5:Y:S01]  /*186d0*/  LDL.LU R29, [R1+0x1204] ;  /* 0x00120400011d7983 */ /* 0x0003620000300800 */
[----:B------:R-:W-:-:S03]  /*186e0*/  LEA.HI R92, R93, R92, RZ, 0x7 ;  /* 0x0000005c5d5c7211 */ /* 0x000fc600078f38ff */
[----:B------:R1:W5:Y:S01]  /*186f0*/  LDL.LU R30, [R1+0x1200] ;  /* 0x00120000011e7983 */ /* 0x0003620000300800 */
[----:B------:R-:W-:-:S03]  /*18700*/  LOP3.LUT R93, R3, 0x70, RZ, 0x3c, !PT ;  /* 0x00000070035d7812 */ /* 0x000fc600078e3cff */
[----:B------:R1:W5:Y:S04]  /*18710*/  LDL.LU R31, [R1+0x11fc] ;  /* 0x0011fc00011f7983 */ /* 0x0003680000300800 */
[----:B------:R1:W5:Y:S04]  /*18720*/  LDL.LU R32, [R1+0x11f8] ;  /* 0x0011f80001207983 */ /* 0x0003680000300800 */
[----:B------:R1:W5:Y:S04]  /*18730*/  LDL.LU R33, [R1+0x11f4] ;  /* 0x0011f40001217983 */ /* 0x0003680000300800 */
[----:B------:R1:W5:Y:S04]  /*18740*/  LDL.LU R34, [R1+0x11f0] ;  /* 0x0011f00001227983 */ /* 0x0003680000300800 */
[----:B------:R1:W5:Y:S04]  /*18750*/  LDL.LU R35, [R1+0x11ec] ;  /* 0x0011ec0001237983 */ /* 0x0003680000300800 */
[----:B------:R1:W5:Y:S04]  /*18760*/  LDL.LU R36, [R1+0x11e8] ;  /* 0x0011e80001247983 */ /* 0x0003680000300800 */
[----:B------:R1:W5:Y:S04]  /*18770*/  LDL.LU R37, [R1+0x11e4] ;  /* 0x0011e40001257983 */ /* 0x0003680000300800 */
[----:B------:R0:W-:Y:S04]  /*18780*/  STS.U16 [R93+UR4+0x23b80], R2 ;  /* 0x023b80025d007988 */ /* 0x0001e80008000404 */
[----:B------:R1:W5:Y:S04]  /*18790*/  LDL.LU R38, [R1+0x11e0] ;  /* 0x0011e00001267983 */ /* 0x0003680000300800 */
[----:B------:R1:W5:Y:S01]  /*187a0*/  LDL.LU R39, [R1+0x11dc] ;  /* 0x0011dc0001277983 */ /* 0x0003620000300800 */
[----:B0-----:R-:W0:Y:S03]  /*187b0*/  LDC R93, c[0x0][0x3a0] ;  /* 0x0000e800ff5d7b82 */ /* 0x001e260000000800 */
[----:B------:R1:W5:Y:S04]  /*187c0*/  LDL.LU R40, [R1+0x11d8] ;  /* 0x0011d80001287983 */ /* 0x0003680000300800 */
[----:B------:R1:W5:Y:S04]  /*187d0*/  LDL.LU R41, [R1+0x11d4] ;  /* 0x0011d40001297983 */ /* 0x0003680000300800 */
[----:B------:R1:W5:Y:S01]  /*187e0*/  LDL.LU R42, [R1+0x11d0] ;  /* 0x0011d000012a7983 */ /* 0x0003620000300800 */
[----:B------:R-:W-:-:S03]  /*187f0*/  SHF.R.S32.HI R2, RZ, 0x7, R92 ;  /* 0x00000007ff027819 */ /* 0x000fc6000001145c */
        /* <DEDUP_REMOVED lines=14> */
[----:B--2---:R-:W-:-:S03]  /*188e0*/  VIMNMX R0, PT, PT, R2, 0x1, !PT ;  /* 0x0000000102007848 */ /* 0x004fc60007fe0100 */
[----:B------:R1:W5:Y:S01]  /*188f0*/  LDL.LU R55, [R1+0x119c] ;  /* 0x00119c0001377983 */ /* 0x0003620000300800 */
[----:B------:R-:W-:Y:S01]  /*18900*/  IADD3 R0, PT, PT, R0, -0x1, RZ ;  /* 0xffffffff00007810 */ /* 0x000fe20007ffe0ff */
[----:B------:R2:W-:Y:S06]  /*18910*/  MEMBAR.ALL.CTA ;  /* 0x0000000000007992 */ /* 0x0005ec0000008000 */
[----:B--2---:R-:W2:Y:S04]  /*18920*/  FENCE.VIEW.ASYNC.S ;  /* 0x00000000000073c6 */ /* 0x004ea80000000000 */
[----:B------:R1:W5:Y:S04]  /*18930*/  LDL.LU R56, [R1+0x1198] ;  /* 0x0011980001387983 */ /* 0x0003680000300800 */
[----:B------:R1:W5:Y:S04]  /*18940*/  LDL.LU R57, [R1+0x1194] ;  /* 0x0011940001397983 */ /* 0x0003680000300800 */
[----:B------:R1:W5:Y:S01]  /*18950*/  LDL.LU R58, [R1+0x1190] ;  /* 0x00119000013a7983 */ /* 0x0003620000300800 */
[----:B0-----:R-:W-:-:S03]  /*18960*/  VIADD R93, R93, 0x7f ;  /* 0x0000007f5d5d7836 */ /* 0x001fc60000000000 */
[----:B------:R1:W5:Y:S04]  /*18970*/  LDL.LU R59, [R1+0x118c] ;  /* 0x00118c00013b7983 */ /* 0x0003680000300800 */
[----:B------:R1:W5:Y:S04]  /*18980*/  LDL.LU R60, [R1+0x1188] ;  /* 0x00118800013c7983 */ /* 0x0003680000300800 */
[----:B------:R1:W5:Y:S04]  /*18990*/  LDL.LU R61, [R1+0x1184] ;  /* 0x00118400013d7983 */ /* 0x0003680000300800 */
[----:B------:R1:W-:Y:S01]  /*189a0*/  STL [R1+0x1180], R0 ;  /* 0x0011800001007387 */ /* 0x0003e20000100800 */
[----:B--2---:R-:W-:Y:S01]  /*189b0*/  BAR.SYNC.DEFER_BLOCKING 0x0 ;  /* 0x0000000000007b1d */ /* 0x004fe20000010000 */
[----:B------:R-:W-:Y:S01]  /*189c0*/  ISETP.LT.OR P0, PT, R93, 0x80, P2 ;  /* 0x000000805d00780c */ /* 0x000fe20001701670 */
[----:B------:R-:W-:Y:S01]  /*189d0*/  IMAD.SHL.U32 R2, R67, 0x80, RZ ;  /* 0x0000008043027824 */ /* 0x000fe200078e00ff */
[----:B------:R-:W-:Y:S01]  /*189e0*/  ISETP.NE.U32.AND P3, PT, R0, RZ, PT ;  /* 0x000000ff0000720c */ /* 0x000fe20003f65070 */
[----:B------:R-:W-:-:S10]  /*189f0*/  IMAD.SHL.U32 R67, R66, 0x80, RZ ;  /* 0x0000008042437824 */ /* 0x000fd400078e00ff */
[----:B-1----:R-:W-:Y:S05]  /*18a00*/  @P0 BRA `(.L_x_6) ;  /* 0x00000004007c0947 */ /* 0x002fea0003800000 */
[----:B------:R-:W-:Y:S02]  /*18a10*/  USHF.R.U32.HI UR58, URZ, 0x4, UR4 ;  /* 0x00000004ff3a7899 */ /* 0x000fe40008011604 */
[----:B------:R-:W-:Y:S02]  /*18a20*/  UIADD3 UR11, UPT, UPT, UR4, 0x20000, URZ ;  /* 0x00020000040b7890 */ /* 0x000fe4000fffe0ff */
[----:B------:R-:W-:Y:S02]  /*18a30*/  USGXT.U32 UR58, UR58, 0xe ;  /* 0x0000000e3a3a789a */ /* 0x000fe40008000000 */
[----:B------:R-:W-:Y:S02]  /*18a40*/  USHF.R.U32.HI UR11, URZ, 0x4, UR11 ;  /* 0x00000004ff0b7899 */ /* 0x000fe4000801160b */
[----:B------:R-:W-:Y:S02]  /*18a50*/  UIADD3 UR28, UP1, UPT, UR58, 0x4000080, URZ ;  /* 0x040000803a1c7890 */ /* 0x000fe4000ff3e0ff */
[----:B------:R-:W-:Y:S01]  /*18a60*/  USGXT.U32 UR16, UR11, 0xe ;  /* 0x0000000e0b10789a */ /* 0x000fe20008000000 */
[----:B------:R-:W-:Y:S01]  /*18a70*/  UMOV UR9, URZ ;  /* 0x000000ff00097c82 */ /* 0x000fe20008000000 */
[----:B------:R-:W-:Y:S01]  /*18a80*/  UMOV UR56, UR8 ;  /* 0x0000000800387c82 */ /* 0x000fe20008000000 */
[----:B------:R-:W-:-:S02]  /*18a90*/  UIADD3.X UR29, UPT, UPT, UR9, 0x40004040, URZ, UP1, !UPT ;  /* 0x40004040091d7890 */ /* 0x000fc40008ffe4ff */
[----:B------:R-:W-:Y:S01]  /*18aa0*/  UIADD3 UR18, UP1, UPT, UR16, 0x2, URZ ;  /* 0x0000000210127890 */ /* 0x000fe2000ff3e0ff */
[----:B------:R-:W-:Y:S01]  /*18ab0*/  UMOV UR57, URZ ;  /* 0x000000ff00397c82 */ /* 0x000fe20008000000 */
[----:B------:R-:W-:Y:S01]  /*18ac0*/  UMOV UR17, URZ ;  /* 0x000000ff00117c82 */ /* 0x000fe20008000000 */
[----:B------:R-:W-:Y:S01]  /*18ad0*/  UMOV UR9, UR56 ;  /* 0x0000003800097c82 */ /* 0x000fe20008000000 */
[----:B------:R-:W-:Y:S02]  /*18ae0*/  UIADD3.X UR19, UPT, UPT, UR17, 0x40004040, URZ, UP1, !UPT ;  /* 0x4000404011137890 */ /* 0x000fe40008ffe4ff */
[----:B------:R-:W-:Y:S02]  /*18af0*/  ULOP3.LUT UR56, UR58, 0x4000000, URZ, 0xfc, !UPT ;  /* 0x040000003a387892 */ /* 0x000fe4000f8efcff */
[----:B------:R-:W-:Y:S02]  /*18b00*/  UIADD3.64 UR58, UPT, UPT, UR28, 0x80, URZ ;  /* 0x000000801c3a7897 */ /* 0x000fe4000fffe0ff */
[----:B------:R-:W-:-:S02]  /*18b10*/  UIADD3.64 UR64, UPT, UPT, UR18, 0x2, URZ ;  /* 0x0000000212407897 */ /* 0x000fc4000fffe0ff */
[----:B------:R-:W-:Y:S02]  /*18b20*/  UIADD3.64 UR60, UPT, UPT, UR28, 0x100, URZ ;  /* 0x000001001c3c7897 */ /* 0x000fe4000fffe0ff */
[----:B------:R-:W-:Y:S01]  /*18b30*/  UIADD3.64 UR68, UPT, UPT, UR18, 0x4, URZ ;  /* 0x0000000412447897 */ /* 0x000fe2000fffe0ff */
[----:B------:R-:W-:Y:S01]  /*18b40*/  UMOV UR46, 0x0 ;  /* 0x00000000002e7882 */ /* 0x000fe20000000000 */
[----:B------:R-:W-:Y:S01]  /*18b50*/  UMOV UR47, 0x8208010 ;  /* 0x08208010002f7882 */ /* 0x000fe20000000000 */
[----:B------:R-:W-:Y:S01]  /*18b60*/  UMOV UR17, 0x40004040 ;  /* 0x4000404000117882 */ /* 0x000fe20000000000 */
[----:B------:R-:W-:Y:S01]  /*18b70*/  UMOV UR57, 0x40004040 ;  /* 0x4000404000397882 */ /* 0x000fe20000000000 */
[----:B------:R-:W-:Y:S01]  /*18b80*/  UMOV UR40, 0x0 ;  /* 0x0000000000287882 */ /* 0x000fe20000000000 */
[----:B------:R0:W-:Y:S01]  /*18b90*/  UTCHMMA gdesc[UR56], gdesc[UR16], tmem[UR5], tmem[UR46], idesc[UR47], !UPT ;  /* 0x00ff2e10380075ea */ /* 0x0001e2000f800005 */
[----:B------:R-:W-:Y:S01]  /*18ba0*/  UMOV UR41, 0x8208010 ;  /* 0x0820801000297882 */ /* 0x000fe20000000000 */
[----:B------:R-:W-:-:S02]  /*18bb0*/  UIADD3.64 UR62, UPT, UPT, UR28, 0x180, URZ ;  /* 0x000001801c3e7897 */ /* 0x000fc4000fffe0ff */
[----:B------:R1:W-:Y:S01]  /*18bc0*/  UTCHMMA gdesc[UR28], gdesc[UR18], tmem[UR5], tmem[UR40], idesc[UR41], UPT ;  /* 0x00ff28121c0075ea */ /* 0x0003e2000b800005 */
[----:B------:R-:W-:Y:S01]  /*18bd0*/  UMOV UR32, 0x0 ;  /* 0x0000000000207882 */ /* 0x000fe20000000000 */
[----:B------:R-:W-:Y:S01]  /*18be0*/  UMOV UR33, 0x8208010 ;  /* 0x0820801000217882 */ /* 0x000fe20000000000 */
[----:B------:R-:W-:Y:S01]  /*18bf0*/  UMOV UR44, 0x0 ;  /* 0x00000000002c7882 */ /* 0x000fe20000000000 */
[----:B------:R-:W-:Y:S01]  /*18c00*/  UMOV UR45, 0x8208010 ;  /* 0x08208010002d7882 */ /* 0x000fe20000000000 */
[----:B------:R2:W-:Y:S01]  /*18c10*/  UTCHMMA gdesc[UR58], gdesc[UR64], tmem[UR5], tmem[UR32], idesc[UR33], UPT ;  /* 0x00ff20403a0075ea */ /* 0x0005e2000b800005 */
[----:B------:R-:W-:Y:S01]  /*18c20*/  UIADD3.64 UR66, UPT, UPT, UR28, 0x200, URZ ;  /* 0x000002001c427897 */ /* 0x000fe2000fffe0ff */
[----:B------:R3:W-:Y:S01]  /*18c30*/  UTCHMMA gdesc[UR60], gdesc[UR68], tmem[UR5], tmem[UR44], idesc[UR45], UPT ;  /* 0x00ff2c443c0075ea */ /* 0x0007e2000b800005 */
[----:B0-----:R-:W-:Y:S02]  /*18c40*/  UIADD3.64 UR56, UPT, UPT, UR18, 0x3fe, URZ ;  /* 0x000003fe12387897 */ /* 0x001fe4000fffe0ff */
[----:B------:R-:W-:Y:S01]  /*18c50*/  UIADD3.64 UR46, UPT, UPT, UR28, 0x280, URZ ;  /* 0x000002801c2e7897 */ /* 0x000fe2000fffe0ff */
[----:B------:R-:W-:Y:S01]  /*18c60*/  UMOV UR54, 0x0 ;  /* 0x0000000000367882 */ /* 0x000fe20000000000 */
[----:B------:R-:W-:Y:S01]  /*18c70*/  UMOV UR55, 0x8208010 ;  /* 0x0820801000377882 */ /* 0x000fe20000000000 */
[----:B-1----:R-:W-:-:S02]  /*18c80*/  UIADD3.64 UR40, UPT, UPT, UR28, 0x300, URZ ;  /* 0x000003001c287897 */ /* 0x002fc4000fffe0ff */
[----:B--2---:R-:W-:Y:S02]  /*18c90*/  UIADD3.64 UR58, UPT, UPT, UR18, 0x400, URZ ;  /* 0x00000400123a7897 */ /* 0x004fe4000fffe0ff */
[----:B------:R0:W-:Y:S01]  /*18ca0*/  UTCHMMA gdesc[UR62], gdesc[UR56], tmem[UR5], tmem[UR54], idesc[UR55], UPT ;  /* 0x00ff36383e0075ea */ /* 0x0001e2000b800005 */
[----:B---3--:R-:W-:Y:S01]  /*18cb0*/  UIADD3.64 UR60, UPT, UPT, UR18, 0x402, URZ ;  /* 0x00000402123c7897 */ /* 0x008fe2000fffe0ff */
[----:B------:R-:W-:Y:S01]  /*18cc0*/  UMOV UR50, 0x0 ;  /* 0x0000000000327882 */ /* 0x000fe20000000000 */
[----:B------:R-:W-:Y:S01]  /*18cd0*/  UMOV UR51, 0x8208010 ;  /* 0x0820801000337882 */ /* 0x000fe20000000000 */
[----:B------:R-:W-:Y:S02]  /*18ce0*/  UIADD3 UR76, UPT, UPT, UR5, 0x80, URZ ;  /* 0x00000080054c7890 */ /* 0x000fe4000fffe0ff */
[----:B------:R-:W-:Y:S01]  /*18cf0*/  UIADD3.64 UR32, UPT, UPT, UR28, 0x780, URZ ;  /* 0x000007801c207897 */ /* 0x000fe2000fffe0ff */
[----:B------:R1:W-:Y:S01]  /*18d00*/  UTCHMMA gdesc[UR66], gdesc[UR58], tmem[UR5], tmem[UR50], idesc[UR51], UPT ;  /* 0x00ff323a420075ea */ /* 0x0003e2000b800005 */
[----:B------:R-:W-:-:S02]  /*18d10*/  UIADD3 UR75, UPT, UPT, UR5, 0x80, URZ ;  /* 0x00000080054b7890 */ /* 0x000fc4000fffe0ff */
[----:B0-----:R-:W-:Y:S02]  /*18d20*/  UIADD3.64 UR62, UPT, UPT, UR18, 0x404, URZ ;  /* 0x00000404123e7897 */ /* 0x001fe4000fffe0ff */
[----:B------:R-:W-:Y:S01]  /*18d30*/  UIADD3.64 UR44, UPT, UPT, UR28, 0x800, URZ ;  /* 0x000008001c2c7897 */ /* 0x000fe2000fffe0ff */
[----:B------:R-:W-:Y:S01]  /*18d40*/  UMOV UR38, 0x0 ;  /* 0x0000000000267882 */ /* 0x000fe20000000000 */
[----:B------:R-:W-:Y:S01]  /*18d50*/  UMOV UR39, 0x8208010 ;  /* 0x0820801000277882 */ /* 0x000fe20000000000 */
[----:B------:R-:W-:Y:S02]  /*18d60*/  UIADD3 UR74, UPT, UPT, UR5, 0x80, URZ ;  /* 0x00000080054a7890 */ /* 0x000fe4000fffe0ff */
[----:B------:R0:W-:Y:S01]  /*18d70*/  UTCHMMA gdesc[UR46], gdesc[UR60], tmem[UR5], tmem[UR38], idesc[UR39], UPT ;  /* 0x00ff263c2e0075ea */ /* 0x0001e2000b800005 */
[----:B------:R-:W-:Y:S02]  /*18d80*/  UIADD3.64 UR54, UPT, UPT, UR28, 0x880, URZ ;  /* 0x000008801c367897 */ /* 0x000fe4000fffe0ff */
[----:B------:R-:W-:-:S02]  /*18d90*/  UIADD3 UR73, UPT, UPT, UR5, 0x80, URZ ;  /* 0x0000008005497890 */ /* 0x000fc4000fffe0ff */
[----:B-1----:R-:W-:Y:S02]  /*18da0*/  UIADD3.64 UR66, UPT, UPT, UR28, 0x900, URZ ;  /* 0x000009001c427897 */ /* 0x002fe4000fffe0ff */
[----:B------:R-:W-:Y:S02]  /*18db0*/  UIADD3 UR72, UPT, UPT, UR5, 0x80, URZ ;  /* 0x0000008005487890 */ /* 0x000fe4000fffe0ff */
[----:B------:R-:W-:Y:S02]  /*18dc0*/  UIADD3.64 UR50, UPT, UPT, UR28, 0x980, URZ ;  /* 0x000009801c327897 */ /* 0x000fe4000fffe0ff */
[----:B------:R-:W-:Y:S02]  /*18dd0*/  UIADD3 UR71, UPT, UPT, UR5, 0x80, URZ ;  /* 0x0000008005477890 */ /* 0x000fe4000fffe0ff */
[----:B0-----:R-:W-:Y:S01]  /*18de0*/  UIADD3.64 UR46, UPT, UPT, UR28, 0xa00, URZ ;  /* 0x00000a001c2e7897 */ /* 0x001fe2000fffe0ff */
[----:B------:R-:W-:Y:S01]  /*18df0*/  UMOV UR22, 0x0 ;  /* 0x0000000000167882 */ /* 0x000fe20000000000 */
[----:B------:R-:W-:Y:S01]  /*18e00*/  UMOV UR23, 0x8208010 ;  /* 0x0820801000177882 */ /* 0x000fe20000000000 */
[----:B------:R-:W-:-:S02]  /*18e10*/  UIADD3 UR70, UPT, UPT, UR5, 0x80, URZ ;  /* 0x0000008005467890 */ /* 0x000fc4000fffe0ff */
[----:B------:R0:W-:Y:S01]  /*18e20*/  UTCHMMA gdesc[UR40], gdesc[UR62], tmem[UR5], tmem[UR22], idesc[UR23], UPT ;  /* 0x00ff163e280075ea */ /* 0x0001e2000b800005 */
[----:B------:R-:W-:Y:S01]  /*18e30*/  UIADD3.64 UR38, UPT, UPT, UR28, 0xa80, URZ ;  /* 0x00000a801c267897 */ /* 0x000fe2000fffe0ff */
[----:B------:R-:W-:Y:S01]  /*18e40*/  UMOV UR34, 0x0 ;  /* 0x0000000000227882 */ /* 0x000fe20000000000 */
[----:B------:R-:W-:Y:S01]  /*18e50*/  UMOV UR35, 0x8208010 ;  /* 0x0820801000237882 */ /* 0x000fe20000000000 */
[----:B------:R-:W-:Y:S01]  /*18e60*/  UIADD3 UR11, UPT, UPT, UR5, 0x80, URZ ;  /* 0x00000080050b7890 */ /* 0x000fe2000fffe0ff */
[----:B------:R0:W-:Y:S01]  /*18e70*/  UTCHMMA gdesc[UR32], gdesc[UR16], tmem[UR76], tmem[UR34], idesc[UR35], !UPT ;  /* 0x00ff2210200075ea */ /* 0x0001e2000f80004c */
[----:B------:R-:W-:Y:S01]  /*18e80*/  UIADD3.64 UR28, UPT, UPT, UR28, 0xb00, URZ ;  /* 0x00000b001c1c7897 */ /* 0x000fe2000fffe0ff */
[----:B------:R-:W-:Y:S01]  /*18e90*/  UMOV UR24, 0x0 ;  /* 0x0000000000187882 */ /* 0x000fe20000000000 */
[----:B------:R-:W-:Y:S01]  /*18ea0*/  UMOV UR25, 0x8208010 ;  /* 0x0820801000197882 */ /* 0x000fe20000000000 */
[----:B------:R-:W-:Y:S01]  /*18eb0*/  UMOV UR52, 0x0 ;  /* 0x0000000000347882 */ /* 0x000fe20000000000 */
[----:B------:R-:W-:Y:S01]  /*18ec0*/  UMOV UR53, 0x8208010 ;  /* 0x0820801000357882 */ /* 0x000fe20000000000 */
[----:B------:R-:W-:Y:S01]  /*18ed0*/  UMOV UR48, 0x0 ;  /* 0x0000000000307882 */ /* 0x000fe20000000000 */
[----:B------:R-:W-:Y:S01]  /*18ee0*/  UMOV UR49, 0x8208010 ;  /* 0x0820801000317882 */ /* 0x000fe20000000000 */
[----:B------:R0:W-:Y:S01]  /*18ef0*/  UTCHMMA gdesc[UR44], gdesc[UR18], tmem[UR75], tmem[UR24], idesc[UR25], UPT ;  /* 0x00ff18122c0075ea */ /* 0x0001e2000b80004b */
        /* <DEDUP_REMOVED lines=12> */
[----:B------:R0:W-:Y:S01]  /*18fc0*/  UTCHMMA gdesc[UR38], gdesc[UR60], tmem[UR70], tmem[UR30], idesc[UR31], UPT ;  /* 0x00ff1e3c260075ea */ /* 0x0001e2000b800046 */
[----:B------:R0:W-:Y:S01]  /*18fd0*/  UTCHMMA gdesc[UR28], gdesc[UR62], tmem[UR11], tmem[UR26], idesc[UR27], UPT ;  /* 0x00ff1a3e1c0075ea */ /* 0x0001e2000b80000b */
[----:B------:R0:W-:Y:S01]  /*18fe0*/  UTCBAR [UR9], URZ ;  /* 0x000000ff090073e9 */ /* 0x0001e200080000ff */
[----:B------:R-:W-:Y:S01]  /*18ff0*/  NOP ;  /* 0x0000000000007918 */ /* 0x000fe20000000000 */
.L_x_6:
[----:B------:R1:W-:Y:S01]  /*19000*/  STL [R1+0x9cc], RZ ;  /* 0x0009ccff01007387 */ /* 0x0003e20000100800 */
[----:B0-----:R-:W-:Y:S01]  /*19010*/  UMOV UR60, URZ ;  /* 0x000000ff003c7c82 */ /* 0x001fe20008000000 */
[----:B------:R-:W-:Y:S01]  /*19020*/  UMOV UR16, UR14 ;  /* 0x0000000e00107c82 */ /* 0x000fe20008000000 */
[----:B------:R-:W-:Y:S01]  /*19030*/  UMOV UR17, UR15 ;  /* 0x0000000f00117c82 */ /* 0x000fe20008000000 */
[----:B------:R-:W-:Y:S05]  /*19040*/  @!P3 BRA `(.L_x_7) ;  /* 0x000001bc00a0b947 */ /* 0x000fea0003800000 */
[----:B------:R-:W-:Y:S01]  /*19050*/  SHF.R.S32.HI R0, RZ, 0x1f, R2 ;  /* 0x0000001fff007819 */ /* 0x000fe20000011402 */
[----:B------:R-:W-:Y:S01]  /*19060*/  ULOP3.LUT UR14, UR7, 0x4000000, URZ, 0xfc, !UPT ;  /* 0x04000000070e7892 */ /* 0x000fe2000f8efcff */
[----:B------:R-:W-:Y:S01]  /*19070*/  SHF.R.S32.HI R66, RZ, 0x1f, R67 ;  /* 0x0000001fff427819 */ /* 0x000fe20000011443 */
[----:B------:R-:W-:Y:S01]  /*19080*/  UIADD3.64 UR18, UPT, UPT, UR12, 0x80, URZ ;  /* 0x000000800c127897 */ /* 0x000fe2000fffe0ff */
[C---:B------:R-:W-:Y:S01]  /*19090*/  SHF.L.U64.HI R0, R2.reuse, 0x1, R0 ;  /* 0x0000000102007819 */ /* 0x040fe20000010200 */
[----:B------:R-:W-:Y:S01]  /*190a0*/  IMAD.SHL.U32 R2, R2, 0x2, RZ ;  /* 0x0000000202027824 */ /* 0x000fe200078e00ff */
[C---:B------:R-:W-:Y:S01]  /*190b0*/  SHF.L.U64.HI R66, R67.reuse, 0x1, R66 ;  /* 0x0000000143427819 */ /* 0x040fe20000010242 */
[----:B------:R-:W-:Y:S01]  /*190c0*/  IMAD.SHL.U32 R67, R67, 0x2, RZ ;  /* 0x0000000243437824 */ /* 0x000fe200078e00ff */
[----:B------:R-:W-:Y:S02]  /*190d0*/  UIADD3.64 UR22, UPT, UPT, UR16, 0x2, URZ ;  /* 0x0000000210167897 */ /* 0x000fe4000fffe0ff */
[----:B------:R-:W-:-:S02]  /*190e0*/  UIADD3.64 UR24, UPT, UPT, UR12, 0x100, URZ ;  /* 0x000001000c187897 */ /* 0x000fc4000fffe0ff */
[----:B------:R-:W-:Y:S02]  /*190f0*/  UIADD3.64 UR26, UPT, UPT, UR16, 0x4, URZ ;  /* 0x00000004101a7897 */ /* 0x000fe4000fffe0ff */
[----:B------:R-:W-:Y:S02]  /*19100*/  UIADD3.64 UR28, UPT, UPT, UR12, 0x180, URZ ;  /* 0x000001800c1c7897 */ /* 0x000fe4000fffe0ff */
[----:B------:R-:W-:Y:S02]  /*19110*/  UIADD3.64 UR30, UPT, UPT, UR16, 0x3fe, URZ ;  /* 0x000003fe101e7897 */ /* 0x000fe4000fffe0ff */
[----:B------:R-:W-:Y:S02]  /*19120*/  UIADD3.64 UR32, UPT, UPT, UR12, 0x200, URZ ;  /* 0x000002000c207897 */ /* 0x000fe4000fffe0ff */
        /* <DEDUP_REMOVED lines=12> */
[----:B------:R-:W-:Y:S01]  /*191f0*/  UIADD3.64 UR58, UPT, UPT, UR12, 0xb00, URZ ;  /* 0x00000b000c3a7897 */ /* 0x000fe2000fffe0ff */
[----:B------:R-:W-:Y:S01]  /*19200*/  UMOV UR9, 0x1 ;  /* 0x0000000100097882 */ /* 0x000fe20000000000 */
[----:B------:R-:W-:Y:S01]  /*19210*/  UMOV UR7, URZ ;  /* 0x000000ff00077c82 */ /* 0x000fe20008000000 */
[----:B------:R-:W-:-:S09]  /*19220*/  UMOV UR11, 0x40004040 ;  /* 0x40004040000b7882 */ /* 0x000fd20000000000 */
.L_x_10:
[----:B-----5:R0:W-:Y:S04]  /*19230*/  STL.64 [R1+0x11a0], R62 ;  /* 0x0011a03e01007387 */ /* 0x0201e80000100a00 */
[----:B------:R-:W-:Y:S04]  /*19240*/  STL.64 [R1+0x1198], R64 ;  /* 0x0011984001007387 */ /* 0x000fe80000100a00 */
[----:B------:R2:W-:Y:S01]  /*19250*/  STL.64 [R1+0x1188], R2 ;  /* 0x0011880201007387 */ /* 0x0005e20000100a00 */
[----:B0-----:R-:W-:-:S05]  /*19260*/  IADD3 R62, P0, PT, R90, R67, RZ ;  /* 0x000000435a3e7210 */ /* 0x001fca0007f1e0ff */
[----:B------:R0:W-:Y:S01]  /*19270*/  STL [R1+0x1160], R62 ;  /* 0x0011603e01007387 */ /* 0x0001e20000100800 */
[-C--:B--2---:R-:W-:Y:S02]  /*19280*/  IADD3 R3, P3, PT, R88, R67.reuse, RZ ;  /* 0x0000004358037210 */ /* 0x084fe40007f7e0ff */
[----:B------:R-:W-:-:S03]  /*19290*/  IADD3 R2, P4, PT, R86, R67, RZ ;  /* 0x0000004356027210 */ /* 0x000fc60007f9e0ff */
[----:B------:R2:W-:Y:S01]  /*192a0*/  STL [R1+0x1164], R3 ;  /* 0x0011640301007387 */ /* 0x0005e20000100800 */
[----:B0-----:R-:W-:-:S03]  /*192b0*/  IADD3 R62, P5, PT, R84, R67, RZ ;  /* 0x00000043543e7210 */ /* 0x001fc60007fbe0ff */
[----:B------:R0:W-:Y:S04]  /*192c0*/  STL [R1+0x1168], R2 ;  /* 0x0011680201007387 */ /* 0x0001e80000100800 */
[----:B------:R3:W-:Y:S01]  /*192d0*/  STL [R1+0x116c], R62 ;  /* 0x00116c3e01007387 */ /* 0x0007e20000100800 */
[--C-:B--2---:R-:W-:Y:S02]  /*192e0*/  IMAD.X R3, R91, 0x1, R66.reuse, P0 ;  /* 0x000000015b037824 */ /* 0x104fe400000e0642 */
[----:B0-----:R-:W-:-:S03]  /*192f0*/  IMAD.X R2, R89, 0x1, R66, P3 ;  /* 0x0000000159027824 */ /* 0x001fc600018e0642 */
[----:B------:R0:W-:Y:S01]  /*19300*/  STL [R1+0x1150], R3 ;  /* 0x0011500301007387 */ /* 0x0001e20000100800 */
[----:B---3--:R-:W-:-:S03]  /*19310*/  IMAD.X R62, R87, 0x1, R66, P4 ;  /* 0x00000001573e7824 */ /* 0x008fc600020e0642 */
[----:B------:R2:W-:Y:S04]  /*19320*/  STL [R1+0x1154], R2 ;  /* 0x0011540201007387 */ /* 0x0005e80000100800 */
[----:B------:R3:W-:Y:S01]  /*19330*/  STL [R1+0x1158], R62 ;  /* 0x0011583e01007387 */ /* 0x0007e20000100800 */
[----:B0-----:R-:W-:Y:S01]  /*19340*/  IMAD.X R3, R85, 0x1, R66, P5 ;  /* 0x0000000155037824 */ /* 0x001fe200028e0642 */
[----:B--2---:R-:W-:-:S04]  /*19350*/  IADD3 R2, P0, PT, R4, R67, RZ ;  /* 0x0000004304027210 */ /* 0x004fc80007f1e0ff */
[----:B------:R0:W-:Y:S01]  /*19360*/  STL [R1+0x115c], R3 ;  /* 0x00115c0301007387 */ /* 0x0001e20000100800 */
[----:B---3--:R-:W-:-:S03]  /*19370*/  IADD3 R62, P3, PT, R6, R67, RZ ;  /* 0x00000043063e7210 */ /* 0x008fc60007f7e0ff */
[----:B------:R2:W-:Y:S01]  /*19380*/  STL [R1+0x1118], R2 ;  /* 0x0011180201007387 */ /* 0x0005e20000100800 */
[----:B------:R-:W-:-:S03]  /*19390*/  IMAD.X R5, R5, 0x1, R66, P0 ;  /* 0x0000000105057824 */ /* 0x000fc600000e0642 */
[----:B------:R-:W-:Y:S01]  /*193a0*/  STL [R1+0x111c], R62 ;  /* 0x00111c3e01007387 */ /* 0x000fe20000100800 */
[--C-:B------:R-:W-:Y:S01]  /*193b0*/  IMAD.X R6, R7, 0x1, R66.reuse, P3 ;  /* 0x0000000107067824 */ /* 0x100fe200018e0642 */
[-C--:B0-----:R-:W-:Y:S02]  /*193c0*/  IADD3 R3, P4, PT, R16, R67.reuse, RZ ;  /* 0x0000004310037210 */ /* 0x081fe40007f9e0ff */
[-C--:B------:R-:W-:Y:S02]  /*193d0*/  IADD3 R4, P3, PT, R30, R67.reuse, RZ ;  /* 0x000000431e047210 */ /* 0x080fe40007f7e0ff */
[----:B--2---:R-:W-:Y:S01]  /*193e0*/  IADD3 R2, P5, PT, R18, R67, RZ ;  /* 0x0000004312027210 */ /* 0x004fe20007fbe0ff */
[----:B------:R0:W-:Y:S01]  /*193f0*/  STL [R1+0x1120], R3 ;  /* 0x0011200301007387 */ /* 0x0001e20000100800 */
[--C-:B------:R-:W-:Y:S02]  /*19400*/  IMAD.X R16, R17, 0x1, R66.reuse, P4 ;  /* 0x0000000111107824 */ /* 0x100fe400020e0642 */
[--C-:B------:R-:W-:Y:S01]  /*19410*/  IMAD.X R30, R31, 0x1, R66.reuse, P3 ;  /* 0x000000011f1e7824 */ /* 0x100fe200018e0642 */
[----:B------:R-:W-:Y:S01]  /*19420*/  STL [R1+0x11a8], R5 ;  /* 0x0011a80501007387 */ /* 0x000fe20000100800 */
[----:B------:R-:W-:-:S03]  /*19430*/  IMAD.X R18, R19, 0x1, R66, P5 ;  /* 0x0000000113127824 */ /* 0x000fc600028e0642 */
[----:B------:R2:W-:Y:S01]  /*19440*/  STL [R1+0x1124], R2 ;  /* 0x0011240201007387 */ /* 0x0005e20000100800 */
[----:B0-----:R-:W-:-:S03]  /*19450*/  IADD3 R3, P4, PT, R38, R67, RZ ;  /* 0x0000004326037210 */ /* 0x001fc60007f9e0ff */
[----:B------:R-:W-:Y:S02]  /*19460*/  STL [R1+0x11ac], R6 ;  /* 0x0011ac0601007387 */ /* 0x000fe40000100800 */
[----:B------:R-:W-:Y:S02]  /*19470*/  IMAD.X R38, R39, 0x1, R66, P4 ;  /* 0x0000000127267824 */ /* 0x000fe400020e0642 */
[----:B------:R-:W-:Y:S01]  /*19480*/  STL [R1+0x11b0], R16 ;  /* 0x0011b01001007387 */ /* 0x000fe20000100800 */
[----:B--2---:R-:W-:-:S03]  /*19490*/  IADD3 R2, P0, PT, R28, R67, RZ ;  /* 0x000000431c027210 */ /* 0x004fc60007f1e0ff */
[----:B------:R-:W-:Y:S01]  /*194a0*/  STL [R1+0x11b4], R18 ;  /* 0x0011b41201007387 */ /* 0x000fe20000100800 */
[----:B------:R-:W-:-:S03]  /*194b0*/  IADD3.X R28, PT, PT, R29, R66, RZ, P0, !PT ;  /* 0x000000421d1c7210 */ /* 0x000fc600007fe4ff */
[----:B------:R0:W-:Y:S04]  /*194c0*/  STL [R1+0x1128], R2 ;  /* 0x0011280201007387 */ /* 0x0001e80000100800 */
[----:B------:R2:W-:Y:S04]  /*194d0*/  STL [R1+0x112c], R4 ;  /* 0x00112c0401007387 */ /* 0x0005e80000100800 */
[----:B------:R3:W-:Y:S01]  /*194e0*/  STL [R1+0x1130], R3 ;  /* 0x0011300301007387 */ /* 0x0007e20000100800 */
[----:B0-----:R-:W-:-:S03]  /*194f0*/  IADD3 R2, P5, PT, R40, R67, RZ ;  /* 0x0000004328027210 */ /* 0x001fc60007fbe0ff */
[----:B------:R-:W-:Y:S01]  /*19500*/  STL [R1+0x1190], R28 ;  /* 0x0011901c01007387 */ /* 0x000fe20000100800 */
[-C--:B--2---:R-:W-:Y:S01]  /*19510*/  IADD3 R4, P3, PT, R48, R67.reuse, RZ ;  /* 0x0000004330047210 */ /* 0x084fe20007f7e0ff */
[--C-:B------:R-:W-:Y:S02]  /*19520*/  IMAD.X R40, R41, 0x1, R66.reuse, P5 ;  /* 0x0000000129287824 */ /* 0x100fe400028e0642 */
[----:B------:R0:W-:Y:S01]  /*19530*/  STL [R1+0x1134], R2 ;  /* 0x0011340201007387 */ /* 0x0001e20000100800 */
[----:B---3--:R-:W-:Y:S01]  /*19540*/  IADD3 R3, P4, PT, R54, R67, RZ ;  /* 0x0000004336037210 */ /* 0x008fe20007f9e0ff */
[--C-:B------:R-:W-:Y:S02]  /*19550*/  IMAD.X R48, R49, 0x1, R66.reuse, P3 ;  /* 0x0000000131307824 */ /* 0x100fe400018e0642 */
[----:B------:R-:W-:Y:S02]  /*19560*/  STL [R1+0x11b8], R30 ;  /* 0x0011b81e01007387 */ /* 0x000fe40000100800 */
[----:B------:R-:W-:-:S02]  /*19570*/  IMAD.X R54, R55, 0x1, R66, P4 ;  /* 0x0000000137367824 */ /* 0x000fc400020e0642 */
[----:B------:R-:W-:Y:S01]  /*19580*/  STL [R1+0x11bc], R38 ;  /* 0x0011bc2601007387 */ /* 0x000fe20000100800 */
[----:B0-----:R-:W-:-:S05]  /*19590*/  IADD3 R2, P0, PT, R46, R67, RZ ;  /* 0x000000432e027210 */ /* 0x001fca0007f1e0ff */
[----:B------:R0:W-:Y:S01]  /*195a0*/  STL [R1+0x1138], R2 ;  /* 0x0011380201007387 */ /* 0x0001e20000100800 */
[----:B------:R-:W-:-:S03]  /*195b0*/  IMAD.X R46, R47, 0x1, R66, P0 ;  /* 0x000000012f2e7824 */ /* 0x000fc600000e0642 */
[----:B------:R2:W-:Y:S04]  /*195c0*/  STL [R1+0x113c], R4 ;  /* 0x00113c0401007387 */ /* 0x0005e80000100800 */
[----:B------:R3:W-:Y:S01]  /*195d0*/  STL [R1+0x1140], R3 ;  /* 0x0011400301007387 */ /* 0x0007e20000100800 */
[-C--:B0-----:R-:W-:Y:S02]  /*195e0*/  IADD3 R2, P5, PT, R56, R67.reuse, RZ ;  /* 0x0000004338027210 */ /* 0x081fe40007fbe0ff */
[----:B--2---:R-:W-:-:S03]  /*195f0*/  IADD3 R4, P0, PT, R82, R67, RZ ;  /* 0x0000004352047210 */ /* 0x004fc60007f1e0ff */
[----:B------:R0:W-:Y:S01]  /*19600*/  STL [R1+0x1144], R2 ;  /* 0x0011440201007387 */ /* 0x0001e20000100800 */
[----:B------:R-:W-:Y:S01]  /*19610*/  IMAD.X R56, R57, 0x1, R66, P5 ;  /* 0x0000000139387824 */ /* 0x000fe200028e0642 */
[-C--:B---3--:R-:W-:Y:S02]  /*19620*/  IADD3 R3, P3, PT, R80, R67.reuse, RZ ;  /* 0x0000004350037210 */ /* 0x088fe40007f7e0ff */
[----:B------:R2:W-:Y:S04]  /*19630*/  STL [R1+0x1178], R4 ;  /* 0x0011780401007387 */ /* 0x0005e80000100800 */
[----:B------:R3:W-:Y:S01]  /*19640*/  STL [R1+0x117c], R3 ;  /* 0x00117c0301007387 */ /* 0x0007e20000100800 */
[-C--:B0-----:R-:W-:Y:S02]  /*19650*/  IADD3 R2, P4, PT, R78, R67.reuse, RZ ;  /* 0x000000434e027210 */ /* 0x081fe40007f9e0ff */
[----:B--2---:R-:W-:-:S03]  /*19660*/  IADD3 R4, P5, PT, R76, R67, RZ ;  /* 0x000000434c047210 */ /* 0x004fc60007fbe0ff */
[----:B------:R0:W-:Y:S01]  /*19670*/  STL [R1+0x1148], R2 ;  /* 0x0011480201007387 */ /* 0x0001e20000100800 */
[--C-:B------:R-:W-:Y:S02]  /*19680*/  IMAD.X R78, R79, 0x1, R66.reuse, P4 ;  /* 0x000000014f4e7824 */ /* 0x100fe400020e0642 */
[--C-:B---3--:R-:W-:Y:S01]  /*19690*/  IMAD.X R3, R83, 0x1, R66.reuse, P0 ;  /* 0x0000000153037824 */ /* 0x108fe200000e0642 */
[----:B------:R2:W-:Y:S01]  /*196a0*/  STL [R1+0x114c], R4 ;  /* 0x00114c0401007387 */ /* 0x0005e20000100800 */
[----:B------:R-:W-:-:S03]  /*196b0*/  IMAD.X R76, R77, 0x1, R66, P5 ;  /* 0x000000014d4c7824 */ /* 0x000fc600028e0642 */
[----:B------:R3:W-:Y:S01]  /*196c0*/  STL [R1+0x1170], R3 ;  /* 0x0011700301007387 */ /* 0x0007e20000100800 */
[----:B0-----:R-:W-:Y:S01]  /*196d0*/  IMAD.X R2, R81, 0x1, R66, P3 ;  /* 0x0000000151027824 */ /* 0x001fe200018e0642 */
[----:B--2---:R-:W-:-:S04]  /*196e0*/  IADD3 R4, P3, PT, R10, R67, RZ ;  /* 0x000000430a047210 */ /* 0x004fc80007f7e0ff */
[----:B------:R0:W-:Y:S01]  /*196f0*/  STL [R1+0x1174], R2 ;  /* 0x0011740201007387 */ /* 0x0001e20000100800 */
[----:B---3--:R-:W-:Y:S02]  /*19700*/  IADD3 R3, P4, PT, R20, R67, RZ ;  /* 0x0000004314037210 */ /* 0x008fe40007f9e0ff */
[----:B------:R-:W-:-:S03]  /*19710*/  IADD3.X R10, PT, PT, R11, R66, RZ, P3, !PT ;  /* 0x000000420b0a7210 */ /* 0x000fc60001ffe4ff */
[----:B------:R-:W-:Y:S01]  /*19720*/  IMAD.X R20, R21, 0x1, R66, P4 ;  /* 0x0000000115147824 */ /* 0x000fe200020e0642 */
        /* <DEDUP_REMOVED lines=8> */
[--C-:B------:R-:W-:Y:S01]  /*197b0*/  IMAD.X R22, R23, 0x1, R66.reuse, P5 ;  /* 0x0000000117167824 */ /* 0x100fe200028e0642 */
[----:B---3--:R-:W-:Y:S01]  /*197c0*/  IADD3 R3, P4, PT, R42, R67, RZ ;  /* 0x000000432a037210 */ /* 0x008fe20007f9e0ff */
[----:B------:R-:W-:-:S04]  /*197d0*/  IMAD.X R34, R35, 0x1, R66, P3 ;  /* 0x0000000123227824 */ /* 0x000fc800018e0642 */
[----:B------:R-:W-:Y:S01]  /*197e0*/  IMAD.X R42, R43, 0x1, R66, P4 ;  /* 0x000000012b2a7824 */ /* 0x000fe200020e0642 */
[----:B0-----:R-:W-:-:S05]  /*197f0*/  IADD3 R2, P0, PT, R32, R67, RZ ;  /* 0x0000004320027210 */ /* 0x001fca0007f1e0ff */
[----:B------:R0:W-:Y:S01]  /*19800*/  STL [R1+0xfc8], R2 ;  /* 0x000fc80201007387 */ /* 0x0001e20000100800 */
[----:B------:R-:W-:-:S03]  /*19810*/  IMAD.X R32, R33, 0x1, R66, P0 ;  /* 0x0000000121207824 */ /* 0x000fc600000e0642 */
[----:B------:R-:W-:Y:S04]  /*19820*/  STL [R1+0xfcc], R4 ;  /* 0x000fcc0401007387 */ /* 0x000fe80000100800 */
[----:B------:R2:W-:Y:S01]  /*19830*/  STL [R1+0xfd0], R3 ;  /* 0x000fd00301007387 */ /* 0x0005e20000100800 */
[----:B0-----:R-:W-:-:S05]  /*19840*/  IADD3 R2, P5, PT, R44, R67, RZ ;  /* 0x000000432c027210 */ /* 0x001fca0007fbe0ff */
[----:B------:R0:W-:Y:S01]  /*19850*/  STL [R1+0xfd4], R2 ;  /* 0x000fd40201007387 */ /* 0x0001e20000100800 */
[----:B------:R-:W-:Y:S01]  /*19860*/  IMAD.X R44, R45, 0x1, R66, P5 ;  /* 0x000000012d2c7824 */ /* 0x000fe200028e0642 */
[-C--:B--2---:R-:W-:Y:S02]  /*19870*/  IADD3 R3, P0, PT, R50, R67.reuse, RZ ;  /* 0x0000004332037210 */ /* 0x084fe40007f1e0ff */
[----:B------:R-:W2:Y:S04]  /*19880*/  LDL.LU.64 R28, [R1] ;  /* 0x00000000011c7983 */ /* 0x000ea80000300a00 */
[----:B------:R3:W-:Y:S01]  /*19890*/  STL [R1+0xfd8], R3 ;  /* 0x000fd80301007387 */ /* 0x0007e20000100800 */
[----:B0-----:R-:W-:-:S03]  /*198a0*/  IADD3 R2, P3, PT, R52, R67, RZ ;  /* 0x0000004334027210 */ /* 0x001fc60007f7e0ff */
[----:B------:R-:W4:Y:S04]  /*198b0*/  LDL.LU.64 R6, [R1+0x8] ;  /* 0x0000080001067983 */ /* 0x000f280000300a00 */
[----:B------:R0:W-:Y:S04]  /*198c0*/  STL [R1+0xfdc], R2 ;  /* 0x000fdc0201007387 */ /* 0x0001e80000100800 */
[----:B------:R-:W4:Y:S01]  /*198d0*/  LDL.LU.64 R4, [R1+0x10] ;  /* 0x0000100001047983 */ /* 0x000f220000300a00 */
[-C--:B---3--:R-:W-:Y:S01]  /*198e0*/  IADD3 R3, P4, PT, R58, R67.reuse, RZ ;  /* 0x000000433a037210 */ /* 0x088fe20007f9e0ff */
[----:B------:R-:W-:Y:S01]  /*198f0*/  IMAD.X R50, R51, 0x1, R66, P0 ;  /* 0x0000000133327824 */ /* 0x000fe200000e0642 */
[----:B0-----:R-:W-:-:S03]  /*19900*/  IADD3 R2, P5, PT, R60, R67, RZ ;  /* 0x000000433c027210 */ /* 0x001fc60007fbe0ff */
[----:B------:R0:W-:Y:S01]  /*19910*/  STL [R1+0xfe0], R3 ;  /* 0x000fe00301007387 */ /* 0x0001e20000100800 */
[----:B------:R-:W-:-:S03]  /*19920*/  IMAD.X R52, R53, 0x1, R66, P3 ;  /* 0x0000000135347824 */ /* 0x000fc600018e0642 */
[----:B------:R3:W-:Y:S01]  /*19930*/  STL [R1+0xfe4], R2 ;  /* 0x000fe40201007387 */ /* 0x0007e20000100800 */
[--C-:B------:R-:W-:Y:S01]  /*19940*/  IMAD.X R58, R59, 0x1, R66.reuse, P4 ;  /* 0x000000013b3a7824 */ /* 0x100fe200020e0642 */
[-C--:B0-----:R-:W-:Y:S02]  /*19950*/  IADD3 R3, P0, PT, R74, R67.reuse, RZ ;  /* 0x000000434a037210 */ /* 0x081fe40007f1e0ff */
[----:B------:R-:W4:Y:S01]  /*19960*/  LDL.LU.64 R30, [R1+0x18] ;  /* 0x00001800011e7983 */ /* 0x000f220000300a00 */
[-C--:B---3--:R-:W-:Y:S01]  /*19970*/  IADD3 R2, P3, PT, R72, R67.reuse, RZ ;  /* 0x0000004348027210 */ /* 0x088fe20007f7e0ff */
[--C-:B------:R-:W-:Y:S02]  /*19980*/  IMAD.X R60, R61, 0x1, R66.reuse, P5 ;  /* 0x000000013d3c7824 */ /* 0x100fe400028e0642 */
[----:B------:R-:W-:Y:S01]  /*19990*/  STL [R1+0xfe8], R3 ;  /* 0x000fe80301007387 */ /* 0x000fe20000100800 */
[-C--:B------:R-:W-:Y:S02]  /*199a0*/  IADD3 R11, P4, PT, R70, R67.reuse, RZ ;  /* 0x00000043460b7210 */ /* 0x080fe40007f9e0ff */
[----:B------:R-:W-:Y:S01]  /*199b0*/  IADD3 R9, P5, PT, R68, R67, RZ ;  /* 0x0000004344097210 */ /* 0x000fe20007fbe0ff */
[----:B------:R-:W3:Y:S04]  /*199c0*/  LDL.LU.64 R18, [R1+0x20] ;  /* 0x0000200001127983 */ /* 0x000ee80000300a00 */
[----:B------:R0:W-:Y:S01]  /*199d0*/  STL [R1+0xfec], R2 ;  /* 0x000fec0201007387 */ /* 0x0001e20000100800 */
[----:B------:R-:W-:-:S03]  /*199e0*/  IMAD.X R74, R75, 0x1, R66, P0 ;  /* 0x000000014b4a7824 */ /* 0x000fc600000e0642 */
[----:B------:R-:W3:Y:S01]  /*199f0*/  LDL.LU.64 R16, [R1+0x28] ;  /* 0x0000280001107983 */ /* 0x000ee20000300a00 */
[----:B------:R-:W-:-:S03]  /*19a00*/  IMAD.X R72, R73, 0x1, R66, P3 ;  /* 0x0000000149487824 */ /* 0x000fc600018e0642 */
[----:B0-----:R-:W3:Y:S04]  /*19a10*/  LDL.LU.64 R2, [R1+0x30] ;  /* 0x0000300001027983 */ /* 0x001ee80000300a00 */
[----:B------:R0:W-:Y:S04]  /*19a20*/  STL [R1+0xff0], R11 ;  /* 0x000ff00b01007387 */ /* 0x0001e80000100800 */
[----:B-1----:R1:W-:Y:S01]  /*19a30*/  STL [R1+0xff4], R9 ;  /* 0x000ff40901007387 */ /* 0x0023e20000100800 */
[----:B------:R-:W-:Y:S02]  /*19a40*/  IADD3.X R70, PT, PT, R71, R66, RZ, P4, !PT ;  /* 0x0000004247467210 */ /* 0x000fe400027fe4ff */
[-C--:B------:R-:W-:Y:S01]  /*19a50*/  IADD3 R21, P3, PT, R14, R67.reuse, RZ ;  /* 0x000000430e157210 */ /* 0x080fe20007f7e0ff */
[----:B------:R-:W-:Y:S01]  /*19a60*/  IMAD.X R68, R69, 0x1, R66, P5 ;  /* 0x0000000145447824 */ /* 0x000fe200028e0642 */
[----:B0-----:R-:W-:-:S02]  /*19a70*/  IADD3 R11, P4, PT, R24, R67, RZ ;  /* 0x00000043180b7210 */ /* 0x001fc40007f9e0ff */
[----:B-1----:R-:W-:-:S05]  /*19a80*/  IADD3 R9, P0, PT, R12, R67, RZ ;  /* 0x000000430c097210 */ /* 0x002fca0007f1e0ff */
[----:B------:R0:W-:Y:S01]  /*19a90*/  STL [R1+0xff8], R9 ;  /* 0x000ff80901007387 */ /* 0x0001e20000100800 */
[----:B------:R-:W-:-:S03]  /*19aa0*/  IMAD.X R12, R13, 0x1, R66, P0 ;  /* 0x000000010d0c7824 */ /* 0x000fc600000e0642 */
[----:B------:R-:W-:Y:S01]  /*19ab0*/  STL [R1+0xffc], R21 ;  /* 0x000ffc1501007387 */ /* 0x000fe20000100800 */
[--C-:B------:R-:W-:Y:S01]  /*19ac0*/  IMAD.X R14, R15, 0x1, R66.reuse, P3 ;  /* 0x000000010f0e7824 */ /* 0x100fe200018e0642 */
[----:B0-----:R-:W-:Y:S02]  /*19ad0*/  IADD3 R9, P5, PT, R26, R67, RZ ;  /* 0x000000431a097210 */ /* 0x001fe40007fbe0ff */
[----:B------:R0:W-:Y:S01]  /*19ae0*/  STL [R1+0x1000], R11 ;  /* 0x0010000b01007387 */ /* 0x0001e20000100800 */
[----:B------:R-:W-:-:S03]  /*19af0*/  IMAD.X R24, R25, 0x1, R66, P4 ;  /* 0x0000000119187824 */ /* 0x000fc600020e0642 */
[----:B------:R4:W-:Y:S01]  /*19b00*/  STL [R1+0x1004], R9 ;  /* 0x0010040901007387 */ /* 0x0009e20000100800 */
[----:B0-----:R-:W-:Y:S01]  /*19b10*/  IADD3 R11, P0, PT, R36, R67, RZ ;  /* 0x00000043240b7210 */ /* 0x001fe20007f1e0ff */
[----:B------:R-:W-:-:S04]  /*19b20*/  IMAD.X R26, R27, 0x1, R66, P5 ;  /* 0x000000011b1a7824 */ /* 0x000fc800028e0642 */
[----:B------:R0:W-:Y:S01]  /*19b30*/  STL [R1+0x1008], R11 ;  /* 0x0010080b01007387 */ /* 0x0001e20000100800 */
[-C--:B--2---:R-:W-:Y:S02]  /*19b40*/  IADD3 R13, P3, PT, R28, R67.reuse, RZ ;  /* 0x000000431c0d7210 */ /* 0x084fe40007f7e0ff */
[----:B----4-:R-:W-:-:S03]  /*19b50*/  IADD3 R9, P4, PT, R6, R67, RZ ;  /* 0x0000004306097210 */ /* 0x010fc60007f9e0ff */
[----:B------:R-:W-:Y:S04]  /*19b60*/  STL [R1+0x100c], R13 ;  /* 0x00100c0d01007387 */ /* 0x000fe80000100800 */
[----:B------:R1:W-:Y:S01]  /*19b70*/  STL [R1+0x1010], R9 ;  /* 0x0010100901007387 */ /* 0x0003e20000100800 */
[----:B0-----:R-:W-:Y:S01]  /*19b80*/  IADD3 R11, P5, PT, R4, R67, RZ ;  /* 0x00000043040b7210 */ /* 0x001fe20007fbe0ff */
[--C-:B------:R-:W-:Y:S02]  /*19b90*/  IMAD.X R6, R7, 0x1, R66.reuse, P4 ;  /* 0x0000000107067824 */ /* 0x100fe400020e0642 */
[--C-:B-1----:R-:W-:Y:S02]  /*19ba0*/  IMAD.X R9, R29, 0x1, R66.reuse, P3 ;  /* 0x000000011d097824 */ /* 0x102fe400018e0642 */
[----:B------:R-:W-:Y:S01]  /*19bb0*/  STL [R1+0x1014], R11 ;  /* 0x0010140b01007387 */ /* 0x000fe20000100800 */
[----:B------:R-:W-:-:S03]  /*19bc0*/  IMAD.X R4, R5, 0x1, R66, P5 ;  /* 0x0000000105047824 */ /* 0x000fc600028e0642 */
[----:B------:R-:W-:Y:S04]  /*19bd0*/  STL [R1], R9 ;  /* 0x0000000901007387 */ /* 0x000fe80000100800 */
[----:B------:R-:W2:Y:S04]  /*19be0*/  LDL.LU.64 R38, [R1+0x38] ;  /* 0x0000380001267983 */ /* 0x000ea80000300a00 */
[----:B------:R0:W-:Y:S04]  /*19bf0*/  STL [R1+0x8], R6 ;  /* 0x0000080601007387 */ /* 0x0001e80000100800 */
[----:B------:R-:W4:Y:S04]  /*19c00*/  LDL.LU.64 R28, [R1+0x40] ;  /* 0x00004000011c7983 */ /* 0x000f280000300a00 */
[----:B------:R1:W-:Y:S04]  /*19c10*/  STL [R1+0x10], R4 ;  /* 0x0000100401007387 */ /* 0x0003e80000100800 */
[----:B0-----:R-:W4:Y:S04]  /*19c20*/  LDL.LU.64 R6, [R1+0x48] ;  /* 0x0000480001067983 */ /* 0x001f280000300a00 */
[----:B-1----:R-:W4:Y:S01]  /*19c30*/  LDL.LU.64 R4, [R1+0x50] ;  /* 0x0000500001047983 */ /* 0x002f220000300a00 */
[----:B------:R-:W-:Y:S01]  /*19c40*/  IMAD.X R36, R37, 0x1, R66, P0 ;  /* 0x0000000125247824 */ /* 0x000fe200000e0642 */
[----:B------:R-:W-:-:S02]  /*19c50*/  IADD3 R9, P0, PT, R30, R67, RZ ;  /* 0x000000431e097210 */ /* 0x000fc40007f1e0ff */
[-C--:B---3--:R-:W-:Y:S02]  /*19c60*/  IADD3 R13, P3, PT, R18, R67.reuse, RZ ;  /* 0x00000043120d7210 */ /* 0x088fe40007f7e0ff */
[-C--:B------:R-:W-:Y:S01]  /*19c70*/  IADD3 R11, P4, PT, R16, R67.reuse, RZ ;  /* 0x00000043100b7210 */ /* 0x080fe20007f9e0ff */
[----:B------:R0:W-:Y:S04]  /*19c80*/  STL [R1+0x1018], R9 ;  /* 0x0010180901007387 */ /* 0x0001e80000100800 */
[----:B------:R1:W-:Y:S01]  /*19c90*/  STL [R1+0x101c], R13 ;  /* 0x00101c0d01007387 */ /* 0x0003e20000100800 */
[----:B0-----:R-:W-:-:S03]  /*19ca0*/  IADD3 R9, P5, PT, R2, R67, RZ ;  /* 0x0000004302097210 */ /* 0x001fc60007fbe0ff */
[----:B------:R0:W-:Y:S01]  /*19cb0*/  STL [R1+0x1020], R11 ;  /* 0x0010200b01007387 */ /* 0x0001e20000100800 */
[----:B-1----:R-:W-:-:S03]  /*19cc0*/  IMAD.X R13, R31, 0x1, R66, P0 ;  /* 0x000000011f0d7824 */ /* 0x002fc600000e0642 */
[----:B------:R1:W-:Y:S01]  /*19cd0*/  STL [R1+0x1024], R9 ;  /* 0x0010240901007387 */ /* 0x0003e20000100800 */
[----:B------:R-:W-:Y:S01]  /*19ce0*/  IADD3.X R2, PT, PT, R3, R66, RZ, P5, !PT ;  /* 0x0000004203027210 */ /* 0x000fe20002ffe4ff */
[--C-:B0-----:R-:W-:Y:S02]  /*19cf0*/  IMAD.X R11, R19, 0x1, R66.reuse, P3 ;  /* 0x00000001130b7824 */ /* 0x101fe400018e0642 */
[----:B------:R-:W-:Y:S01]  /*19d00*/  STL [R1+0x18], R13 ;  /* 0x0000180d01007387 */ /* 0x000fe20000100800 */
[----:B-1----:R-:W-:-:S03]  /*19d10*/  IMAD.X R9, R17, 0x1, R66, P4 ;  /* 0x0000000111097824 */ /* 0x002fc600020e0642 */
[----:B------:R-:W-:Y:S04]  /*19d20*/  STL [R1+0x20], R11 ;  /* 0x0000200b01007387 */ /* 0x000fe80000100800 */
[----:B------:R-:W3:Y:S04]  /*19d30*/  LDL.LU.64 R30, [R1+0x58] ;  /* 0x00005800011e7983 */ /* 0x000ee80000300a00 */
[----:B------:R-:W-:Y:S04]  /*19d40*/  STL [R1+0x28], R9 ;  /* 0x0000280901007387 */ /* 0x000fe80000100800 */
[----:B------:R-:W3:Y:S04]  /*19d50*/  LDL.LU.64 R18, [R1+0x60] ;  /* 0x0000600001127983 */ /* 0x000ee80000300a00 */
[----:B------:R0:W-:Y:S04]  /*19d60*/  STL [R1+0x30], R2 ;  /* 0x0000300201007387 */ /* 0x0001e80000100800 */
[----:B------:R-:W3:Y:S04]  /*19d70*/  LDL.LU.64 R16, [R1+0x68] ;  /* 0x0000680001107983 */ /* 0x000ee80000300a00 */
[----:B0-----:R-:W3:Y:S01]  /*19d80*/  LDL.LU.64 R2, [R1+0x70] ;  /* 0x0000700001027983 */ /* 0x001ee20000300a00 */
[----:B--2---:R-:W-:-:S02]  /*19d90*/  IADD3 R13, P0, PT, R38, R67, RZ ;  /* 0x00000043260d7210 */ /* 0x004fc40007f1e0ff */
[----:B----4-:R-:W-:-:S03]  /*19da0*/  IADD3 R11, P3, PT, R28, R67, RZ ;  /* 0x000000431c0b7210 */ /* 0x010fc60007f7e0ff */
[----:B------:R0:W-:Y:S01]  /*19db0*/  STL [R1+0x1028], R13 ;  /* 0x0010280d01007387 */ /* 0x0001e20000100800 */
[----:B------:R-:W-:-:S03]  /*19dc0*/  IADD3 R9, P4, PT, R6, R67, RZ ;  /* 0x0000004306097210 */ /* 0x000fc60007f9e0ff */
[----:B------:R1:W-:Y:S04]  /*19dd0*/  STL [R1+0x102c], R11 ;  /* 0x00102c0b01007387 */ /* 0x0003e80000100800 */
[----:B------:R2:W-:Y:S01]  /*19de0*/  STL [R1+0x1030], R9 ;  /* 0x0010300901007387 */ /* 0x0005e20000100800 */
[----:B0-----:R-:W-:Y:S01]  /*19df0*/  IADD3 R13, P5, PT, R4, R67, RZ ;  /* 0x00000043040d7210 */ /* 0x001fe20007fbe0ff */
[--C-:B------:R-:W-:Y:S02]  /*19e00*/  IMAD.X R6, R7, 0x1, R66.reuse, P4 ;  /* 0x0000000107067824 */ /* 0x100fe400020e0642 */
[--C-:B-1----:R-:W-:Y:S02]  /*19e10*/  IMAD.X R11, R39, 0x1, R66.reuse, P0 ;  /* 0x00000001270b7824 */ /* 0x102fe400000e0642 */
[----:B------:R-:W-:Y:S01]  /*19e20*/  STL [R1+0x1034], R13 ;  /* 0x0010340d01007387 */ /* 0x000fe20000100800 */
[----:B--2---:R-:W-:-:S03]  /*19e30*/  IMAD.X R9, R29, 0x1, R66, P3 ;  /* 0x000000011d097824 */ /* 0x004fc600018e0642 */
[----:B------:R-:W-:Y:S01]  /*19e40*/  STL [R1+0x38], R11 ;  /* 0x0000380b01007387 */ /* 0x000fe20000100800 */
[----:B------:R-:W-:-:S03]  /*19e50*/  IMAD.X R4, R5, 0x1, R66, P5 ;  /* 0x0000000105047824 */ /* 0x000fc600028e0642 */
[----:B------:R-:W-:Y:S04]  /*19e60*/  STL [R1+0x40], R9 ;  /* 0x0000400901007387 */ /* 0x000fe80000100800 */
[----:B------:R-:W2:Y:S04]  /*19e70*/  LDL.LU.64 R38, [R1+0x78] ;  /* 0x0000780001267983 */ /* 0x000ea80000300a00 */
[----:B------:R0:W-:Y:S04]  /*19e80*/  STL [R1+0x48], R6 ;  /* 0x0000480601007387 */ /* 0x0001e80000100800 */
[----:B------:R-:W4:Y:S04]  /*19e90*/  LDL.LU.64 R28, [R1+0x80] ;  /* 0x00008000011c7983 */ /* 0x000f280000300a00 */
[----:B------:R1:W-:Y:S04]  /*19ea0*/  STL [R1+0x50], R4 ;  /* 0x0000500401007387 */ /* 0x0003e80000100800 */
[----:B0-----:R-:W4:Y:S04]  /*19eb0*/  LDL.LU.64 R6, [R1+0x88] ;  /* 0x0000880001067983 */ /* 0x001f280000300a00 */
[----:B-1----:R-:W4:Y:S01]  /*19ec0*/  LDL.LU.64 R4, [R1+0x90] ;  /* 0x0000900001047983 */ /* 0x002f220000300a00 */
[----:B---3--:R-:W-:-:S02]  /*19ed0*/  IADD3 R9, P0, PT, R30, R67, RZ ;  /* 0x000000431e097210 */ /* 0x008fc40007f1e0ff */
[----:B------:R-:W-:-:S03]  /*19ee0*/  IADD3 R13, P3, PT, R18, R67, RZ ;  /* 0x00000043120d7210 */ /* 0x000fc60007f7e0ff */
[----:B------:R0:W-:Y:S01]  /*19ef0*/  STL [R1+0x1038], R9 ;  /* 0x0010380901007387 */ /* 0x0001e20000100800 */
[----:B------:R-:W-:-:S03]  /*19f00*/  IADD3 R11, P4, PT, R16, R67, RZ ;  /* 0x00000043100b7210 */ /* 0x000fc60007f9e0ff */
[----:B------:R1:W-:Y:S01]  /*19f10*/  STL [R1+0x103c], R13 ;  /* 0x00103c0d01007387 */ /* 0x0003e20000100800 */
[----:B0-----:R-:W-:-:S03]  /*19f20*/  IADD3 R9, P5, PT, R2, R67, RZ ;  /* 0x0000004302097210 */ /* 0x001fc60007fbe0ff */
[----:B------:R0:W-:Y:S01]  /*19f30*/  STL [R1+0x1040], R11 ;  /* 0x0010400b01007387 */ /* 0x0001e20000100800 */
[----:B-1----:R-:W-:-:S03]  /*19f40*/  IMAD.X R13, R31, 0x1, R66, P0 ;  /* 0x000000011f0d7824 */ /* 0x002fc600000e0642 */
[----:B------:R1:W-:Y:S01]  /*19f50*/  STL [R1+0x1044], R9 ;  /* 0x0010440901007387 */ /* 0x0003e20000100800 */
[--C-:B------:R-:W-:Y:S02]  /*19f60*/  IMAD.X R2, R3, 0x1, R66.reuse, P5 ;  /* 0x0000000103027824 */ /* 0x100fe400028e0642 */
[--C-:B0-----:R-:W-:Y:S01]  /*19f70*/  IMAD.X R11, R19, 0x1, R66.reuse, P3 ;  /* 0x00000001130b7824 */ /* 0x101fe200018e0642 */
        /* <DEDUP_REMOVED lines=29> */
[----:B---3--:R-:W-:-:S05]  /*1a150*/  IADD3 R9, P0, PT, R30, R67, RZ ;  /* 0x000000431e097210 */ /* 0x008fca0007f1e0ff */
[----:B------:R0:W-:Y:S01]  /*1a160*/  STL [R1+0x1058], R9 ;  /* 0x0010580901007387 */ /* 0x0001e20000100800 */
[-C--:B------:R-:W-:Y:S02]  /*1a170*/  IADD3 R13, P3, PT, R18, R67.reuse, RZ ;  /* 0x00000043120d7210 */ /* 0x080fe40007f7e0ff */
[----:B------:R-:W-:-:S03]  /*1a180*/  IADD3 R11, P4, PT, R16, R67, RZ ;  /* 0x00000043100b7210 */ /* 0x000fc60007f9e0ff */
[----:B------:R1:W-:Y:S01]  /*1a190*/  STL [R1+0x105c], R13 ;  /* 0x00105c0d01007387 */ /* 0x0003e20000100800 */
[----:B0-----:R-:W-:-:S03]  /*1a1a0*/  IADD3 R9, P5, PT, R2, R67, RZ ;  /* 0x0000004302097210 */ /* 0x001fc60007fbe0ff */
[----:B------:R0:W-:Y:S01]  /*1a1b0*/  STL [R1+0x1060], R11 ;  /* 0x0010600b01007387 */ /* 0x0001e20000100800 */
[----:B-1----:R-:W-:-:S03]  /*1a1c0*/  IADD3.X R13, PT, PT, R31, R66, RZ, P0, !PT ;  /* 0x000000421f0d7210 */ /* 0x002fc600007fe4ff */
        /* <DEDUP_REMOVED lines=60> */
[----:B-1----:R-:W-:Y:S02]  /*1a590*/  IMAD.X R11, R39, 0x1, R66, P0 ;  /* 0x00000001270b7824 */ /* 0x002fe400000e0642 */
[----:B------:R-:W-:Y:S01]  /*1a5a0*/  STL [R1+0x1094], R13 ;  /* 0x0010940d01007387 */ /* 0x000fe20000100800 */
[----:B--2---:R-:W-:-:S03]  /*1a5b0*/  IADD3.X R9, PT, PT, R29, R66, RZ, P3, !PT ;  /* 0x000000421d097210 */ /* 0x004fc60001ffe4ff */
        /* <DEDUP_REMOVED lines=59> */
[----:B0-----:R-:W-:Y:S01]  /*1a970*/  IMAD.X R11, R19, 0x1, R66, P3 ;  /* 0x00000001130b7824 */ /* 0x001fe200018e0642 */
[----:B------:R-:W-:Y:S01]  /*1a980*/  STL [R1+0x158], R13 ;  /* 0x0001580d01007387 */ /* 0x000fe20000100800 */
[----:B-1----:R-:W-:-:S03]  /*1a990*/  IADD3.X R9, PT, PT, R17, R66, RZ, P4, !PT ;  /* 0x0000004211097210 */ /* 0x002fc600027fe4ff */
        /* <DEDUP_REMOVED lines=59> */
[----:B------:R-:W-:-:S03]  /*1ad50*/  IADD3.X R4, PT, PT, R5, R66, RZ, P5, !PT ;  /* 0x0000004205047210 */ /* 0x000fc60002ffe4ff */
        /* <DEDUP_REMOVED lines=74> */
[----:B------:R-:W-:Y:S01]  /*1b200*/  IMAD.X R6, R7, 0x1, R66, P4 ;  /* 0x0000000107067824 */ /* 0x000fe200020e0642 */
[----:B-1----:R-:W-:-:S03]  /*1b210*/  IADD3.X R11, PT, PT, R39, R66, RZ, P0, !PT ;  /* 0x00000042270b7210 */ /* 0x002fc600007fe4ff */
        /* <DEDUP_REMOVED lines=60> */
[----:B0-----:R-:W-:-:S03]  /*1b5e0*/  IADD3.X R11, PT, PT, R19, R66, RZ, P3, !PT ;  /* 0x00000042130b7210 */ /* 0x001fc60001ffe4ff */
[----:B------:R-:W-:Y:S01]  /*1b5f0*/  STL [R1+0x298], R13 ;  /* 0x0002980d01007387 */ /* 0x000fe20000100800 */
[--C-:B------:R-:W-:Y:S02]  /*1b600*/  IMAD.X R2, R3, 0x1, R66.reuse, P5 ;  /* 0x0000000103027824 */ /* 0x100fe400028e0642 */
[----:B-1----:R-:W-:Y:S01]  /*1b610*/  IMAD.X R9, R17, 0x1, R66, P4 ;  /* 0x0000000111097824 */ /* 0x002fe200020e0642 */
        /* <DEDUP_REMOVED lines=9> */
[----:B------:R0:W-:Y:S04]  /*1b6b0*/  STL [R1+0x1110], R13 ;  /* 0x0011100d01007387 */ /* 0x0001e80000100800 */
[----:B------:R1:W-:Y:S01]  /*1b6c0*/  STL [R1+0x1114], R11 ;  /* 0x0011140b01007387 */ /* 0x0003e20000100800 */
[-C--:B------:R-:W-:Y:S02]  /*1b6d0*/  IADD3 R9, P4, PT, R6, R67.reuse, RZ ;  /* 0x0000004306097210 */ /* 0x080fe40007f9e0ff */
[----:B0-----:R-:W-:Y:S01]  /*1b6e0*/  IADD3 R13, P5, PT, R4, R67, RZ ;  /* 0x00000043040d7210 */ /* 0x001fe20007fbe0ff */
[--C-:B-1----:R-:W-:Y:S02]  /*1b6f0*/  IMAD.X R11, R39, 0x1, R66.reuse, P0 ;  /* 0x00000001270b7824 */ /* 0x102fe400000e0642 */
[----:B------:R0:W-:Y:S04]  /*1b700*/  STL [R1+0x2c8], R9 ;  /* 0x0002c80901007387 */ /* 0x0001e80000100800 */
[----:B------:R-:W-:Y:S04]  /*1b710*/  STL [R1+0x2d0], R13 ;  /* 0x0002d00d01007387 */ /* 0x000fe80000100800 */
[----:B------:R-:W-:Y:S01]  /*1b720*/  STL [R1+0xfb0], R11 ;  /* 0x000fb00b01007387 */ /* 0x000fe20000100800 */
[----:B0-----:R-:W-:-:S03]  /*1b730*/  IMAD.X R9, R29, 0x1, R66, P3 ;  /* 0x000000011d097824 */ /* 0x001fc600018e0642 */
[----:B------:R-:W2:Y:S01]  /*1b740*/  LDL.LU.64 R38, [R1+0x2f8] ;  /* 0x0002f80001267983 */ /* 0x000ea20000300a00 */
[----:B------:R-:W-:-:S03]  /*1b750*/  IMAD.X R81, R7, 0x1, R66, P4 ;  /* 0x0000000107517824 */ /* 0x000fc600020e0642 */
[----:B------:R3:W-:Y:S01]  /*1b760*/  STL [R1+0xfb4], R9 ;  /* 0x000fb40901007387 */ /* 0x0007e20000100800 */
[----:B------:R-:W-:-:S03]  /*1b770*/  IMAD.X R82, R5, 0x1, R66, P5 ;  /* 0x0000000105527824 */ /* 0x000fc600028e0642 */
[----:B------:R-:W4:Y:S04]  /*1b780*/  LDL.LU.64 R28, [R1+0x308] ;  /* 0x00030800011c7983 */ /* 0x000f280000300a00 */
[----:B------:R-:W4:Y:S04]  /*1b790*/  LDL.LU.64 R6, [R1+0x310] ;  /* 0x0003100001067983 */ /* 0x000f280000300a00 */
[----:B------:R-:W4:Y:S01]  /*1b7a0*/  LDL.LU.64 R4, [R1+0x318] ;  /* 0x0003180001047983 */ /* 0x000f220000300a00 */
[----:B---3--:R-:W-:-:S05]  /*1b7b0*/  IADD3 R9, P0, PT, R30, R67, RZ ;  /* 0x000000431e097210 */ /* 0x008fca0007f1e0ff */
[----:B------:R0:W-:Y:S01]  /*1b7c0*/  STL [R1+0x2d8], R9 ;  /* 0x0002d80901007387 */ /* 0x0001e20000100800 */
[-C--:B------:R-:W-:Y:S01]  /*1b7d0*/  IADD3 R13, P3, PT, R18, R67.reuse, RZ ;  /* 0x00000043120d7210 */ /* 0x080fe20007f7e0ff */
[----:B------:R-:W-:Y:S01]  /*1b7e0*/  IMAD.X R83, R31, 0x1, R66, P0 ;  /* 0x000000011f537824 */ /* 0x000fe200000e0642 */
[----:B------:R-:W-:-:S03]  /*1b7f0*/  IADD3 R11, P4, PT, R16, R67, RZ ;  /* 0x00000043100b7210 */ /* 0x000fc60007f9e0ff */
[----:B------:R-:W-:Y:S01]  /*1b800*/  STL [R1+0x2e0], R13 ;  /* 0x0002e00d01007387 */ /* 0x000fe20000100800 */
[----:B0-----:R-:W-:-:S03]  /*1b810*/  IADD3 R9, P5, PT, R2, R67, RZ ;  /* 0x0000004302097210 */ /* 0x001fc60007fbe0ff */
[----:B------:R-:W-:Y:S04]  /*1b820*/  STL [R1+0x2e8], R11 ;  /* 0x0002e80b01007387 */ /* 0x000fe80000100800 */
[----:B------:R2:W-:Y:S01]  /*1b830*/  STL [R1+0x2f0], R9 ;  /* 0x0002f00901007387 */ /* 0x0005e20000100800 */
[----:B------:R-:W-:-:S03]  /*1b840*/  IMAD.X R84, R19, 0x1, R66, P3 ;  /* 0x0000000113547824 */ /* 0x000fc600018e0642 */
[----:B------:R-:W3:Y:S01]  /*1b850*/  LDL.LU.64 R30, [R1+0x320] ;  /* 0x00032000011e7983 */ /* 0x000ee20000300a00 */
[--C-:B------:R-:W-:Y:S02]  /*1b860*/  IMAD.X R85, R17, 0x1, R66.reuse, P4 ;  /* 0x0000000111557824 */ /* 0x100fe400020e0642 */
[----:B------:R-:W-:Y:S01]  /*1b870*/  IMAD.X R86, R3, 0x1, R66, P5 ;  /* 0x0000000103567824 */ /* 0x000fe200028e0642 */
[----:B------:R-:W3:Y:S04]  /*1b880*/  LDL.LU.64 R18, [R1+0x328] ;  /* 0x0003280001127983 */ /* 0x000ee80000300a00 */
[----:B------:R-:W3:Y:S04]  /*1b890*/  LDL.LU.64 R16, [R1+0x330] ;  /* 0x0003300001107983 */ /* 0x000ee80000300a00 */
[----:B------:R-:W3:Y:S01]  /*1b8a0*/  LDL.LU.64 R2, [R1+0x338] ;  /* 0x0003380001027983 */ /* 0x000ee20000300a00 */
[----:B--2---:R-:W-:-:S05]  /*1b8b0*/  IADD3 R9, P0, PT, R38, R67, RZ ;  /* 0x0000004326097210 */ /* 0x004fca0007f1e0ff */
[----:B------:R0:W-:Y:S01]  /*1b8c0*/  STL [R1+0x2f8], R9 ;  /* 0x0002f80901007387 */ /* 0x0001e20000100800 */
[-C--:B----4-:R-:W-:Y:S02]  /*1b8d0*/  IADD3 R13, P3, PT, R28, R67.reuse, RZ ;  /* 0x000000431c0d7210 */ /* 0x090fe40007f7e0ff */
[----:B------:R-:W-:-:S03]  /*1b8e0*/  IADD3 R11, P4, PT, R6, R67, RZ ;  /* 0x00000043060b7210 */ /* 0x000fc60007f9e0ff */
[----:B------:R-:W-:Y:S01]  /*1b8f0*/  STL [R1+0x308], R13 ;  /* 0x0003080d01007387 */ /* 0x000fe20000100800 */
[----:B0-----:R-:W-:-:S03]  /*1b900*/  IADD3 R9, P5, PT, R4, R67, RZ ;  /* 0x0000004304097210 */ /* 0x001fc60007fbe0ff */
[----:B------:R-:W-:Y:S01]  /*1b910*/  STL [R1+0x310], R11 ;  /* 0x0003100b01007387 */ /* 0x000fe20000100800 */
[--C-:B------:R-:W-:Y:S01]  /*1b920*/  IMAD.X R87, R39, 0x1, R66.reuse, P0 ;  /* 0x0000000127577824 */ /* 0x100fe200000e0642 */
[----:B------:R-:W-:Y:S01]  /*1b930*/  IADD3.X R89, PT, PT, R7, R66, RZ, P4, !PT ;  /* 0x0000004207597210 */ /* 0x000fe200027fe4ff */
[--C-:B------:R-:W-:Y:S01]  /*1b940*/  IMAD.X R88, R29, 0x1, R66.reuse, P3 ;  /* 0x000000011d587824 */ /* 0x100fe200018e0642 */
[----:B------:R3:W-:Y:S04]  /*1b950*/  STL [R1+0x318], R9 ;  /* 0x0003180901007387 */ /* 0x0007e80000100800 */
[----:B------:R-:W2:Y:S04]  /*1b960*/  LDL.LU.64 R38, [R1+0x340] ;  /* 0x0003400001267983 */ /* 0x000ea80000300a00 */
[----:B------:R-:W4:Y:S01]  /*1b970*/  LDL.LU.64 R28, [R1+0x348] ;  /* 0x00034800011c7983 */ /* 0x000f220000300a00 */
[----:B------:R-:W-:-:S03]  /*1b980*/  IMAD.X R90, R5, 0x1, R66, P5 ;  /* 0x00000001055a7824 */ /* 0x000fc600028e0642 */
[----:B------:R-:W4:Y:S04]  /*1b990*/  LDL.LU.64 R6, [R1+0x350] ;  /* 0x0003500001067983 */ /* 0x000f280000300a00 */
[----:B------:R-:W4:Y:S01]  /*1b9a0*/  LDL.LU.64 R4, [R1+0x358] ;  /* 0x0003580001047983 */ /* 0x000f220000300a00 */
[-C--:B---3--:R-:W-:Y:S02]  /*1b9b0*/  IADD3 R9, P0, PT, R30, R67.reuse, RZ ;  /* 0x000000431e097210 */ /* 0x088fe40007f1e0ff */
[----:B------:R-:W-:-:S03]  /*1b9c0*/  IADD3 R13, P3, PT, R18, R67, RZ ;  /* 0x00000043120d7210 */ /* 0x000fc60007f7e0ff */
[----:B------:R0:W-:Y:S01]  /*1b9d0*/  STL [R1+0x320], R9 ;  /* 0x0003200901007387 */ /* 0x0001e20000100800 */
[----:B------:R-:W-:-:S03]  /*1b9e0*/  IADD3 R11, P4, PT, R16, R67, RZ ;  /* 0x00000043100b7210 */ /* 0x000fc60007f9e0ff */
[----:B------:R-:W-:Y:S01]  /*1b9f0*/  STL [R1+0x328], R13 ;  /* 0x0003280d01007387 */ /* 0x000fe20000100800 */
[----:B0-----:R-:W-:-:S03]  /*1ba00*/  IADD3 R9, P5, PT, R2, R67, RZ ;  /* 0x0000004302097210 */ /* 0x001fc60007fbe0ff */
[----:B------:R-:W-:Y:S01]  /*1ba10*/  STL [R1+0x330], R11 ;  /* 0x0003300b01007387 */ /* 0x000fe20000100800 */
[--C-:B------:R-:W-:Y:S02]  /*1ba20*/  IMAD.X R91, R31, 0x1, R66.reuse, P0 ;  /* 0x000000011f5b7824 */ /* 0x100fe400000e0642 */
[--C-:B------:R-:W-:Y:S01]  /*1ba30*/  IMAD.X R2, R3, 0x1, R66.reuse, P5 ;  /* 0x0000000103027824 */ /* 0x100fe200028e0642 */
[----:B------:R-:W-:Y:S01]  /*1ba40*/  STL [R1+0x338], R9 ;  /* 0x0003380901007387 */ /* 0x000fe20000100800 */
[----:B------:R-:W-:-:S03]  /*1ba50*/  IMAD.X R92, R19, 0x1, R66, P3 ;  /* 0x00000001135c7824 */ /* 0x000fc600018e0642 */
[----:B------:R-:W3:Y:S01]  /*1ba60*/  LDL.LU.64 R30, [R1+0x360] ;  /* 0x00036000011e7983 */ /* 0x000ee20000300a00 */
[----:B------:R-:W-:-:S03]  /*1ba70*/  IMAD.X R93, R17, 0x1, R66, P4 ;  /* 0x00000001115d7824 */ /* 0x000fc600020e0642 */
        /* <DEDUP_REMOVED lines=433> */
[--C-:B------:R-:W-:Y:S01]  /*1d590*/  IMAD.X R2, R3, 0x1, R66.reuse, P5 ;  /* 0x0000000103027824 */ /* 0x100fe200028e0642 */
[----:B0-----:R-:W-:Y:S02]  /*1d5a0*/  IADD3.X R11, PT, PT, R19, R66, RZ, P3, !PT ;  /* 0x00000042130b7210 */ /* 0x001fe40001ffe4ff */
        /* <DEDUP_REMOVED lines=9> */
[----:B--2---:R-:W-:-:S05]  /*1d640*/  IADD3 R11, P0, PT, R38, R67, RZ ;  /* 0x00000043260b7210 */ /* 0x004fca0007f1e0ff */
[----:B------:R0:W-:Y:S01]  /*1d650*/  STL [R1+0xe50], R11 ;  /* 0x000e500b01007387 */ /* 0x0001e20000100800 */
[----:B----4-:R-:W-:-:S05]  /*1d660*/  IADD3 R9, P3, PT, R28, R67, RZ ;  /* 0x000000431c097210 */ /* 0x010fca0007f7e0ff */
[----:B------:R1:W-:Y:S01]  /*1d670*/  STL [R1+0xe54], R9 ;  /* 0x000e540901007387 */ /* 0x0003e20000100800 */
[-C--:B------:R-:W-:Y:S02]  /*1d680*/  IADD3 R13, P4, PT, R6, R67.reuse, RZ ;  /* 0x00000043060d7210 */ /* 0x080fe40007f9e0ff */
[----:B0-----:R-:W-:Y:S01]  /*1d690*/  IADD3 R11, P5, PT, R4, R67, RZ ;  /* 0x00000043040b7210 */ /* 0x001fe20007fbe0ff */
[--C-:B-1----:R-:W-:Y:S02]  /*1d6a0*/  IMAD.X R9, R39, 0x1, R66.reuse, P0 ;  /* 0x0000000127097824 */ /* 0x102fe400000e0642 */
[----:B------:R0:W-:Y:S04]  /*1d6b0*/  STL [R1+0xeb0], R13 ;  /* 0x000eb00d01007387 */ /* 0x0001e80000100800 */
[----:B------:R1:W-:Y:S01]  /*1d6c0*/  STL [R1+0xeb4], R11 ;  /* 0x000eb40b01007387 */ /* 0x0003e20000100800 */
[----:B0-----:R-:W-:-:S03]  /*1d6d0*/  IMAD.X R13, R29, 0x1, R66, P3 ;  /* 0x000000011d0d7824 */ /* 0x001fc600018e0642 */
[----:B------:R0:W-:Y:S01]  /*1d6e0*/  STL [R1+0x600], R9 ;  /* 0x0006000901007387 */ /* 0x0001e20000100800 */
[----:B-1----:R-:W-:-:S03]  /*1d6f0*/  IMAD.X R11, R7, 0x1, R66, P4 ;  /* 0x00000001070b7824 */ /* 0x002fc600020e0642 */
[----:B------:R-:W-:Y:S04]  /*1d700*/  STL [R1+0x608], R13 ;  /* 0x0006080d01007387 */ /* 0x000fe80000100800 */
[----:B------:R-:W2:Y:S01]  /*1d710*/  LDL.LU.64 R6, [R1+0x640] ;  /* 0x0006400001067983 */ /* 0x000ea20000300a00 */
[----:B0-----:R-:W-:-:S03]  /*1d720*/  IMAD.X R9, R5, 0x1, R66, P5 ;  /* 0x0000000105097824 */ /* 0x001fc600028e0642 */
[----:B------:R-:W-:Y:S04]  /*1d730*/  STL [R1+0x610], R11 ;  /* 0x0006100b01007387 */ /* 0x000fe80000100800 */
[----:B------:R-:W4:Y:S04]  /*1d740*/  LDL.LU.64 R4, [R1+0x648] ;  /* 0x0006480001047983 */ /* 0x000f280000300a00 */
[----:B------:R3:W-:Y:S04]  /*1d750*/  STL [R1+0x618], R9 ;  /* 0x0006180901007387 */ /* 0x0007e80000100800 */
[----:B------:R-:W4:Y:S04]  /*1d760*/  LDL.LU.64 R38, [R1+0x650] ;  /* 0x0006500001267983 */ /* 0x000f280000300a00 */
[----:B------:R-:W4:Y:S01]  /*1d770*/  LDL.LU.64 R28, [R1+0x658] ;  /* 0x00065800011c7983 */ /* 0x000f220000300a00 */
        /* <DEDUP_REMOVED lines=18> */
[----:B0-----:R-:W3:Y:S04]  /*1d8a0*/  LDL.LU.64 R2, [R1+0x670] ;  /* 0x0006700001027983 */ /* 0x001ee80000300a00 */
[----:B------:R-:W3:Y:S01]  /*1d8b0*/  LDL.LU.64 R16, [R1+0x678] ;  /* 0x0006780001107983 */ /* 0x000ee20000300a00 */
[----:B--2---:R-:W-:-:S05]  /*1d8c0*/  IADD3 R13, P0, PT, R6, R67, RZ ;  /* 0x00000043060d7210 */ /* 0x004fca0007f1e0ff */
[----:B------:R0:W-:Y:S01]  /*1d8d0*/  STL [R1+0xec8], R13 ;  /* 0x000ec80d01007387 */ /* 0x0001e20000100800 */
[----:B----4-:R-:W-:-:S05]  /*1d8e0*/  IADD3 R11, P3, PT, R4, R67, RZ ;  /* 0x00000043040b7210 */ /* 0x010fca0007f7e0ff */
[----:B------:R1:W-:Y:S01]  /*1d8f0*/  STL [R1+0xecc], R11 ;  /* 0x000ecc0b01007387 */ /* 0x0003e20000100800 */
[-C--:B------:R-:W-:Y:S02]  /*1d900*/  IADD3 R9, P4, PT, R38, R67.reuse, RZ ;  /* 0x0000004326097210 */ /* 0x080fe40007f9e0ff */
[----:B0-----:R-:W-:-:S03]  /*1d910*/  IADD3 R13, P5, PT, R28, R67, RZ ;  /* 0x000000431c0d7210 */ /* 0x001fc60007fbe0ff */
[----:B------:R0:W-:Y:S01]  /*1d920*/  STL [R1+0xed0], R9 ;  /* 0x000ed00901007387 */ /* 0x0001e20000100800 */
[----:B-1----:R-:W-:-:S03]  /*1d930*/  IMAD.X R11, R7, 0x1, R66, P0 ;  /* 0x00000001070b7824 */ /* 0x002fc600000e0642 */
[----:B------:R1:W-:Y:S04]  /*1d940*/  STL [R1+0xed4], R13 ;  /* 0x000ed40d01007387 */ /* 0x0003e80000100800 */
[----:B------:R-:W2:Y:S01]  /*1d950*/  LDL.LU.64 R6, [R1+0x680] ;  /* 0x0006800001067983 */ /* 0x000ea20000300a00 */
[----:B0-----:R-:W-:-:S03]  /*1d960*/  IMAD.X R9, R5, 0x1, R66, P3 ;  /* 0x0000000105097824 */ /* 0x001fc600018e0642 */
[----:B------:R-:W-:Y:S04]  /*1d970*/  STL [R1+0x640], R11 ;  /* 0x0006400b01007387 */ /* 0x000fe80000100800 */
[----:B------:R-:W4:Y:S04]  /*1d980*/  LDL.LU.64 R4, [R1+0x688] ;  /* 0x0006880001047983 */ /* 0x000f280000300a00 */
[----:B------:R0:W-:Y:S04]  /*1d990*/  STL [R1+0x648], R9 ;  /* 0x0006480901007387 */ /* 0x0001e80000100800 */
[----:B------:R-:W4:Y:S04]  /*1d9a0*/  LDL.LU.64 R62, [R1+0x690] ;  /* 0x00069000013e7983 */ /* 0x000f280000300a00 */
[----:B------:R-:W4:Y:S01]  /*1d9b0*/  LDL.LU.64 R64, [R1+0x698] ;  /* 0x0006980001407983 */ /* 0x000f220000300a00 */
[----:B-1----:R-:W-:Y:S01]  /*1d9c0*/  IADD3.X R13, PT, PT, R39, R66, RZ, P4, !PT ;  /* 0x00000042270d7210 */ /* 0x002fe200027fe4ff */
[----:B0-----:R-:W-:-:S02]  /*1d9d0*/  IMAD.X R9, R29, 0x1, R66, P5 ;  /* 0x000000011d097824 */ /* 0x001fc400028e0642 */
[----:B------:R0:W5:Y:S04]  /*1d9e0*/  LDL.LU R38, [R1+0x11bc] ;  /* 0x0011bc0001267983 */ /* 0x0001680000300800 */
[----:B------:R1:W-:Y:S04]  /*1d9f0*/  STL [R1+0x650], R13 ;  /* 0x0006500d01007387 */ /* 0x0003e80000100800 */
[----:B------:R0:W-:Y:S01]  /*1da00*/  STL [R1+0x658], R9 ;  /* 0x0006580901007387 */ /* 0x0001e20000100800 */
[-C--:B---3--:R-:W-:Y:S02]  /*1da10*/  IADD3 R11, P0, PT, R30, R67.reuse, RZ ;  /* 0x000000431e0b7210 */ /* 0x088fe40007f1e0ff */
[----:B-1----:R-:W-:-:S03]  /*1da20*/  IADD3 R13, P3, PT, R18, R67, RZ ;  /* 0x00000043120d7210 */ /* 0x002fc60007f7e0ff */
[----:B------:R1:W-:Y:S04]  /*1da30*/  STL [R1+0xed8], R11 ;  /* 0x000ed80b01007387 */ /* 0x0003e80000100800 */
[----:B------:R-:W-:Y:S04]  /*1da40*/  STL [R1+0xedc], R13 ;  /* 0x000edc0d01007387 */ /* 0x000fe80000100800 */
[----:B------:R-:W3:Y:S01]  /*1da50*/  LDL.LU.64 R28, [R1+0x6a0] ;  /* 0x0006a000011c7983 */ /* 0x000ee20000300a00 */
[-C--:B0-----:R-:W-:Y:S02]  /*1da60*/  IADD3 R9, P4, PT, R2, R67.reuse, RZ ;  /* 0x0000004302097210 */ /* 0x081fe40007f9e0ff */
[----:B-1----:R-:W-:-:S03]  /*1da70*/  IADD3 R11, P5, PT, R16, R67, RZ ;  /* 0x00000043100b7210 */ /* 0x002fc60007fbe0ff */
[----:B------:R0:W-:Y:S04]  /*1da80*/  STL [R1+0xee0], R9 ;  /* 0x000ee00901007387 */ /* 0x0001e80000100800 */
[----:B------:R1:W-:Y:S04]  /*1da90*/  STL [R1+0xee4], R11 ;  /* 0x000ee40b01007387 */ /* 0x0003e80000100800 */
[----:B------:R2:W5:Y:S01]  /*1daa0*/  LDL.LU R30, [R1+0x11b8] ;  /* 0x0011b800011e7983 */ /* 0x0005620000300800 */
[----:B0-----:R-:W-:-:S03]  /*1dab0*/  IMAD.X R9, R31, 0x1, R66, P0 ;  /* 0x000000011f097824 */ /* 0x001fc600000e0642 */
[----:B------:R0:W5:Y:S01]  /*1dac0*/  LDL.LU R18, [R1+0x11b4] ;  /* 0x0011b40001127983 */ /* 0x0001620000300800 */
[----:B-1----:R-:W-:-:S03]  /*1dad0*/  IMAD.X R11, R19, 0x1, R66, P3 ;  /* 0x00000001130b7824 */ /* 0x002fc600018e0642 */
[----:B------:R1:W-:Y:S02]  /*1dae0*/  STL [R1+0x660], R9 ;  /* 0x0006600901007387 */ /* 0x0003e40000100800 */
[--C-:B-1----:R-:W-:Y:S02]  /*1daf0*/  IMAD.X R9, R3, 0x1, R66.reuse, P4 ;  /* 0x0000000103097824 */ /* 0x102fe400020e0642 */
[----:B------:R-:W3:Y:S04]  /*1db00*/  LDL.LU.64 R2, [R1+0x6a8] ;  /* 0x0006a80001027983 */ /* 0x000ee80000300a00 */
[----:B------:R1:W-:Y:S04]  /*1db10*/  STL [R1+0x668], R11 ;  /* 0x0006680b01007387 */ /* 0x0003e80000100800 */
[----:B------:R2:W-:Y:S04]  /*1db20*/  STL [R1+0x670], R9 ;  /* 0x0006700901007387 */ /* 0x0005e80000100800 */
[----:B------:R0:W5:Y:S01]  /*1db30*/  LDL.LU R16, [R1+0x11b0] ;  /* 0x0011b00001107983 */ /* 0x0001620000300800 */
[----:B-1----:R-:W-:-:S05]  /*1db40*/  IMAD.X R11, R17, 0x1, R66, P5 ;  /* 0x00000001110b7824 */ /* 0x002fca00028e0642 */
[----:B------:R1:W-:Y:S01]  /*1db50*/  STL [R1+0x678], R11 ;  /* 0x0006780b01007387 */ /* 0x0003e20000100800 */
[----:B--2---:R-:W-:-:S05]  /*1db60*/  IADD3 R9, P0, PT, R6, R67, RZ ;  /* 0x0000004306097210 */ /* 0x004fca0007f1e0ff */
[----:B------:R2:W-:Y:S01]  /*1db70*/  STL [R1+0xee8], R9 ;  /* 0x000ee80901007387 */ /* 0x0005e20000100800 */
[-C--:B----4-:R-:W-:Y:S01]  /*1db80*/  IADD3 R13, P3, PT, R4, R67.reuse, RZ ;  /* 0x00000043040d7210 */ /* 0x090fe20007f7e0ff */
[----:B------:R-:W-:Y:S01]  /*1db90*/  IMAD.X R7, R7, 0x1, R66, P0 ;  /* 0x0000000107077824 */ /* 0x000fe200000e0642 */
[----:B-1----:R-:W-:-:S03]  /*1dba0*/  IADD3 R11, P4, PT, R62, R67, RZ ;  /* 0x000000433e0b7210 */ /* 0x002fc60007f9e0ff */
[----:B------:R-:W-:Y:S01]  /*1dbb0*/  STL [R1+0xeec], R13 ;  /* 0x000eec0d01007387 */ /* 0x000fe20000100800 */
[----:B--2---:R-:W-:-:S03]  /*1dbc0*/  IADD3 R9, P5, PT, R64, R67, RZ ;  /* 0x0000004340097210 */ /* 0x004fc60007fbe0ff */
[----:B------:R-:W-:Y:S01]  /*1dbd0*/  STL [R1+0xef0], R11 ;  /* 0x000ef00b01007387 */ /* 0x000fe20000100800 */
[----:B------:R-:W-:-:S03]  /*1dbe0*/  IMAD.X R4, R5, 0x1, R66, P3 ;  /* 0x0000000105047824 */ /* 0x000fc600018e0642 */
[----:B------:R0:W5:Y:S04]  /*1dbf0*/  LDL.LU R6, [R1+0x11ac] ;  /* 0x0011ac0001067983 */ /* 0x0001680000300800 */
[----:B------:R-:W-:Y:S04]  /*1dc00*/  STL [R1+0xef4], R9 ;  /* 0x000ef40901007387 */ /* 0x000fe80000100800 */
[----:B------:R0:W5:Y:S04]  /*1dc10*/  LDL.LU R5, [R1+0x11a8] ;  /* 0x0011a80001057983 */ /* 0x0001680000300800 */
[----:B------:R1:W-:Y:S02]  /*1dc20*/  STL [R1+0x680], R7 ;  /* 0x0006800701007387 */ /* 0x0003e40000100800 */
[----:B-1----:R-:W-:-:S02]  /*1dc30*/  IMAD.X R7, R63, 0x1, R66, P4 ;  /* 0x000000013f077824 */ /* 0x002fc400020e0642 */
[----:B------:R-:W2:Y:S04]  /*1dc40*/  LDL.LU.64 R62, [R1+0x11a0] ;  /* 0x0011a000013e7983 */ /* 0x000ea80000300a00 */
[----:B------:R1:W-:Y:S02]  /*1dc50*/  STL [R1+0x688], R4 ;  /* 0x0006880401007387 */ /* 0x0003e40000100800 */
[----:B-1----:R-:W-:Y:S02]  /*1dc60*/  IMAD.X R4, R65, 0x1, R66, P5 ;  /* 0x0000000141047824 */ /* 0x002fe400028e0642 */
[----:B------:R-:W4:Y:S04]  /*1dc70*/  LDL.LU.64 R64, [R1+0x1198] ;  /* 0x0011980001407983 */ /* 0x000f280000300a00 */
[----:B------:R-:W-:Y:S04]  /*1dc80*/  STL [R1+0x690], R7 ;  /* 0x0006900701007387 */ /* 0x000fe80000100800 */
[----:B------:R-:W4:Y:S04]  /*1dc90*/  LDL.LU R19, [R1+0xb8c] ;  /* 0x000b8c0001137983 */ /* 0x000f280000300800 */
[----:B------:R-:W4:Y:S04]  /*1dca0*/  LDL.LU R9, [R1+0x9e4] ;  /* 0x0009e40001097983 */ /* 0x000f280000300800 */
[----:B------:R3:W-:Y:S04]  /*1dcb0*/  STL [R1+0x698], R4 ;  /* 0x0006980401007387 */ /* 0x0007e80000100800 */
[----:B------:R-:W4:Y:S04]  /*1dcc0*/  LDL.LU R17, [R1+0xb84] ;  /* 0x000b840001117983 */ /* 0x000f280000300800 */
[----:B------:R-:W4:Y:S01]  /*1dcd0*/  LDL.LU R15, [R1+0xb80] ;  /* 0x000b8000010f7983 */ /* 0x000f220000300800 */
[----:B---3--:R-:W-:-:S05]  /*1dce0*/  IADD3 R4, P0, PT, R28, R67, RZ ;  /* 0x000000431c047210 */ /* 0x008fca0007f1e0ff */
[----:B------:R1:W-:Y:S04]  /*1dcf0*/  STL [R1+0x6a0], R4 ;  /* 0x0006a00401007387 */ /* 0x0003e80000100800 */
[----:B------:R-:W3:Y:S04]  /*1dd00*/  LDL.LU R7, [R1+0xb7c] ;  /* 0x000b7c0001077983 */ /* 0x000ee80000300800 */
[----:B------:R-:W3:Y:S04]  /*1dd10*/  LDL.LU R13, [R1+0xb88] ;  /* 0x000b8800010d7983 */ /* 0x000ee80000300800 */
[----:B------:R-:W3:Y:S01]  /*1dd20*/  LDL.LU R11, [R1+0xb78] ;  /* 0x000b7800010b7983 */ /* 0x000ee20000300800 */
[----:B-1----:R-:W-:-:S05]  /*1dd30*/  IADD3 R4, P3, PT, R2, R67, RZ ;  /* 0x0000004302047210 */ /* 0x002fca0007f7e0ff */
[----:B------:R1:W-:Y:S04]  /*1dd40*/  STL [R1+0x6a8], R4 ;  /* 0x0006a80401007387 */ /* 0x0003e80000100800 */
[----:B-1----:R-:W3:Y:S01]  /*1dd50*/  LDL.LU R4, [R1+0x9d0] ;  /* 0x0009d00001047983 */ /* 0x002ee20000300800 */
[----:B--2---:R-:W-:-:S05]  /*1dd60*/  IADD3 R23, P4, PT, R62, R67, RZ ;  /* 0x000000433e177210 */ /* 0x004fca0007f9e0ff */
[----:B------:R-:W-:Y:S04]  /*1dd70*/  STL [R1+0xef8], R23 ;  /* 0x000ef81701007387 */ /* 0x000fe80000100800 */
[----:B------:R0:W5:Y:S01]  /*1dd80*/  LDL.LU R28, [R1+0x1190] ;  /* 0x00119000011c7983 */ /* 0x0001620000300800 */
[----:B----4-:R-:W-:Y:S01]  /*1dd90*/  IADD3 R21, P5, PT, R64, R67, RZ ;  /* 0x0000004340157210 */ /* 0x010fe20007fbe0ff */
[----:B------:R-:W-:-:S04]  /*1dda0*/  IMAD.X R64, R3, 0x1, R66, P3 ;  /* 0x0000000103407824 */ /* 0x000fc800018e0642 */
[----:B------:R-:W-:Y:S04]  /*1ddb0*/  STL [R1+0xefc], R21 ;  /* 0x000efc1501007387 */ /* 0x000fe80000100800 */
[----:B------:R-:W2:Y:S01]  /*1ddc0*/  LDL.LU.64 R2, [R1+0x1188] ;  /* 0x0011880001027983 */ /* 0x000ea20000300a00 */
[----:B------:R-:W-:Y:S01]  /*1ddd0*/  IADD3.X R65, PT, PT, R65, R66, RZ, P5, !PT ;  /* 0x0000004241417210 */ /* 0x000fe20002ffe4ff */
[--C-:B------:R-:W-:Y:S02]  /*1dde0*/  IMAD.X R63, R63, 0x1, R66.reuse, P4 ;  /* 0x000000013f3f7824 */ /* 0x100fe400020e0642 */
[----:B------:R-:W-:Y:S01]  /*1ddf0*/  IMAD.X R62, R29, 0x1, R66, P0 ;  /* 0x000000011d3e7824 */ /* 0x000fe200000e0642 */
[-C--:B--2---:R-:W-:Y:S02]  /*1de00*/  IADD3 R9, P6, PT, R9, R2.reuse, RZ ;  /* 0x0000000209097210 */ /* 0x084fe40007fde0ff */
[----:B------:R-:W-:-:S03]  /*1de10*/  IADD3 R19, P5, PT, R19, R2, RZ ;  /* 0x0000000213137210 */ /* 0x000fc60007fbe0ff */
[----:B------:R1:W-:Y:S01]  /*1de20*/  STL [R1+0x9e4], R9 ;  /* 0x0009e40901007387 */ /* 0x0003e20000100800 */
[-C--:B---3--:R-:W-:Y:S02]  /*1de30*/  IADD3 R7, P4, PT, R7, R2.reuse, RZ ;  /* 0x0000000207077210 */ /* 0x088fe40007f9e0ff */
[-C--:B------:R-:W-:Y:S01]  /*1de40*/  IADD3 R17, P0, PT, R17, R2.reuse, RZ ;  /* 0x0000000211117210 */ /* 0x080fe20007f1e0ff */
[----:B-1----:R-:W2:Y:S04]  /*1de50*/  LDL.LU R9, [R1+0xb74] ;  /* 0x000b740001097983 */ /* 0x002ea80000300800 */
[----:B------:R-:W-:Y:S04]  /*1de60*/  STL [R1+0xb8c], R19 ;  /* 0x000b8c1301007387 */ /* 0x000fe80000100800 */
[----:B------:R1:W-:Y:S04]  /*1de70*/  STL [R1+0xb7c], R7 ;  /* 0x000b7c0701007387 */ /* 0x0003e80000100800 */
[----:B------:R-:W-:Y:S04]  /*1de80*/  STL [R1+0xb84], R17 ;  /* 0x000b841101007387 */ /* 0x000fe80000100800 */
[----:B-1----:R-:W3:Y:S01]  /*1de90*/  LDL.LU R7, [R1+0x9e0] ;  /* 0x0009e00001077983 */ /* 0x002ee20000300800 */
[-C--:B------:R-:W-:Y:S01]  /*1dea0*/  IADD3 R15, P3, PT, R15, R2.reuse, RZ ;  /* 0x000000020f0f7210 */ /* 0x080fe20007f7e0ff */
[--C-:B------:R-:W-:Y:S01]  /*1deb0*/  IMAD.X R13, R13, 0x1, R0.reuse, P5 ;  /* 0x000000010d0d7824 */ /* 0x100fe200028e0600 */
[----:B------:R-:W-:Y:S01]  /*1dec0*/  IADD3 R11, P5, PT, R11, R2, RZ ;  /* 0x000000020b0b7210 */ /* 0x000fe20007fbe0ff */
[----:B------:R-:W-:-:S02]  /*1ded0*/  IMAD.X R4, R4, 0x1, R0, P6 ;  /* 0x0000000104047824 */ /* 0x000fc400030e0600 */
[----:B------:R-:W-:Y:S04]  /*1dee0*/  STL [R1+0xb80], R15 ;  /* 0x000b800f01007387 */ /* 0x000fe80000100800 */
[----:B------:R-:W4:Y:S04]  /*1def0*/  LDL.LU R61, [R1+0xb6c] ;  /* 0x000b6c00013d7983 */ /* 0x000f280000300800 */
[----:B------:R-:W-:Y:S04]  /*1df00*/  STL [R1+0xb88], R13 ;  /* 0x000b880d01007387 */ /* 0x000fe80000100800 */
[----:B------:R-:W4:Y:S04]  /*1df10*/  LDL.LU R59, [R1+0x9dc] ;  /* 0x0009dc00013b7983 */ /* 0x000f280000300800 */
[----:B------:R-:W-:Y:S04]  /*1df20*/  STL [R1+0xb78], R11 ;  /* 0x000b780b01007387 */ /* 0x000fe80000100800 */
[----:B------:R-:W4:Y:S04]  /*1df30*/  LDL.LU R57, [R1+0xb64] ;  /* 0x000b640001397983 */ /* 0x000f280000300800 */
[----:B------:R1:W-:Y:S04]  /*1df40*/  STL [R1+0x9d0], R4 ;  /* 0x0009d00401007387 */ /* 0x0003e80000100800 */
        /* <DEDUP_REMOVED lines=19> */
[----:B-1----:R-:W4:Y:S04]  /*1e080*/  LDL.LU R4, [R1+0xb14] ;  /* 0x000b140001047983 */ /* 0x002f280000300800 */
[----:B------:R-:W4:Y:S04]  /*1e090*/  LDL.LU R17, [R1+0xb30] ;  /* 0x000b300001117983 */ /* 0x000f280000300800 */
[----:B------:R-:W4:Y:S01]  /*1e0a0*/  LDL.LU R15, [R1+0xb0c] ;  /* 0x000b0c00010f7983 */ /* 0x000f220000300800 */
[----:B--2---:R-:W-:-:S05]  /*1e0b0*/  IADD3 R9, P6, PT, R9, R2, RZ ;  /* 0x0000000209097210 */ /* 0x004fca0007fde0ff */
[----:B------:R1:W-:Y:S04]  /*1e0c0*/  STL [R1+0xb74], R9 ;  /* 0x000b740901007387 */ /* 0x0003e80000100800 */
[----:B-1----:R-:W2:Y:S01]  /*1e0d0*/  LDL.LU R9, [R1+0xb28] ;  /* 0x000b280001097983 */ /* 0x002ea20000300800 */
[----:B---3--:R-:W-:-:S03]  /*1e0e0*/  IMAD.X R7, R7, 0x1, R0, P0 ;  /* 0x0000000107077824 */ /* 0x008fc600000e0600 */
[----:B------:R-:W3:Y:S04]  /*1e0f0*/  LDL.LU R13, [R1+0xb04] ;  /* 0x000b0400010d7983 */ /* 0x000ee80000300800 */
[----:B------:R-:W3:Y:S04]  /*1e100*/  LDL.LU R11, [R1+0xb20] ;  /* 0x000b2000010b7983 */ /* 0x000ee80000300800 */
[----:B------:R1:W-:Y:S04]  /*1e110*/  STL [R1+0x9e0], R7 ;  /* 0x0009e00701007387 */ /* 0x0003e80000100800 */
[----:B-1----:R-:W3:Y:S01]  /*1e120*/  LDL.LU R7, [R1+0xafc] ;  /* 0x000afc0001077983 */ /* 0x002ee20000300800 */
[-C--:B----4-:R-:W-:Y:S01]  /*1e130*/  IADD3 R61, P0, PT, R61, R2.reuse, RZ ;  /* 0x000000023d3d7210 */ /* 0x090fe20007f1e0ff */
[----:B------:R-:W-:Y:S01]  /*1e140*/  IMAD.X R59, R59, 0x1, R0, P3 ;  /* 0x000000013b3b7824 */ /* 0x000fe200018e0600 */
[----:B------:R-:W-:-:S03]  /*1e150*/  IADD3 R57, P3, PT, R57, R2, RZ ;  /* 0x0000000239397210 */ /* 0x000fc60007f7e0ff */
[----:B------:R-:W-:Y:S04]  /*1e160*/  STL [R1+0xb6c], R61 ;  /* 0x000b6c3d01007387 */ /* 0x000fe80000100800 */
[----:B------:R-:W-:Y:S01]  /*1e170*/  STL [R1+0x9dc], R59 ;  /* 0x0009dc3b01007387 */ /* 0x000fe20000100800 */
[----:B------:R-:W-:-:S03]  /*1e180*/  IMAD.X R55, R55, 0x1, R0, P4 ;  /* 0x0000000137377824 */ /* 0x000fc600020e0600 */
[----:B------:R-:W-:Y:S01]  /*1e190*/  STL [R1+0xb64], R57 ;  /* 0x000b643901007387 */ /* 0x000fe20000100800 */
[----:B------:R-:W-:-:S03]  /*1e1a0*/  IADD3 R53, P4, PT, R53, R2, RZ ;  /* 0x0000000235357210 */ /* 0x000fc60007f9e0ff */
        /* <DEDUP_REMOVED lines=29> */
[----:B------:R-:W-:-:S03]  /*1e380*/  IADD3.X R23, PT, PT, R23, R0, RZ, P0, !PT ;  /* 0x0000000017177210 */ /* 0x000fc600007fe4ff */
[----:B------:R-:W-:Y:S01]  /*1e390*/  STL [R1+0xb24], R25 ;  /* 0x000b241901007387 */ /* 0x000fe20000100800 */
[-C--:B------:R-:W-:Y:S01]  /*1e3a0*/  IADD3 R21, P0, PT, R21, R2.reuse, RZ ;  /* 0x0000000215157210 */ /* 0x080fe20007f1e0ff */
[--C-:B------:R-:W-:Y:S01]  /*1e3b0*/  IMAD.X R19, R19, 0x1, R0.reuse, P3 ;  /* 0x0000000113137824 */ /* 0x100fe200018e0600 */
[----:B------:R-:W-:Y:S01]  /*1e3c0*/  IADD3 R4, P3, PT, R4, R2, RZ ;  /* 0x0000000204047210 */ /* 0x000fe20007f7e0ff */
[----:B------:R-:W-:Y:S04]  /*1e3d0*/  STL [R1+0xb40], R23 ;  /* 0x000b401701007387 */ /* 0x000fe80000100800 */
[----:B------:R1:W-:Y:S04]  /*1e3e0*/  STL [R1+0xb14], R4 ;  /* 0x000b140401007387 */ /* 0x0003e80000100800 */
[----:B------:R-:W-:Y:S01]  /*1e3f0*/  STL [R1+0xb1c], R21 ;  /* 0x000b1c1501007387 */ /* 0x000fe20000100800 */
[----:B------:R-:W-:-:S03]  /*1e400*/  IMAD.X R17, R17, 0x1, R0, P4 ;  /* 0x0000000111117824 */ /* 0x000fc600020e0600 */
[----:B-1----:R-:W4:Y:S01]  /*1e410*/  LDL.LU R4, [R1+0xb18] ;  /* 0x000b180001047983 */ /* 0x002f220000300800 */
[----:B------:R-:W-:-:S03]  /*1e420*/  IADD3 R15, P4, PT, R15, R2, RZ ;  /* 0x000000020f0f7210 */ /* 0x000fc60007f9e0ff */
[----:B------:R-:W-:Y:S01]  /*1e430*/  STL [R1+0xb38], R19 ;  /* 0x000b381301007387 */ /* 0x000fe20000100800 */
[----:B--2---:R-:W-:Y:S01]  /*1e440*/  IMAD.X R9, R9, 0x1, R0, P5 ;  /* 0x0000000109097824 */ /* 0x004fe200028e0600 */
[----:B---3--:R-:W-:-:S04]  /*1e450*/  IADD3 R13, P5, PT, R13, R2, RZ ;  /* 0x000000020d0d7210 */ /* 0x008fc80007fbe0ff */
[----:B------:R1:W-:Y:S01]  /*1e460*/  STL [R1+0xb28], R9 ;  /* 0x000b280901007387 */ /* 0x0003e20000100800 */
[----:B------:R-:W-:-:S03]  /*1e470*/  IMAD.X R11, R11, 0x1, R0, P6 ;  /* 0x000000010b0b7824 */ /* 0x000fc600030e0600 */
[----:B------:R-:W-:Y:S04]  /*1e480*/  STL [R1+0xb30], R17 ;  /* 0x000b301101007387 */ /* 0x000fe80000100800 */
[----:B-1----:R-:W2:Y:S04]  /*1e490*/  LDL.LU R9, [R1+0xaf4] ;  /* 0x000af40001097983 */ /* 0x002ea80000300800 */
[----:B------:R-:W-:Y:S01]  /*1e4a0*/  STL [R1+0xb0c], R15 ;  /* 0x000b0c0f01007387 */ /* 0x000fe20000100800 */
[----:B------:R-:W-:-:S03]  /*1e4b0*/  IADD3 R7, P6, PT, R7, R2, RZ ;  /* 0x0000000207077210 */ /* 0x000fc60007fde0ff */
[----:B------:R-:W3:Y:S04]  /*1e4c0*/  LDL.LU R61, [R1+0xb10] ;  /* 0x000b1000013d7983 */ /* 0x000ee80000300800 */
[----:B------:R-:W-:Y:S04]  /*1e4d0*/  STL [R1+0xb04], R13 ;  /* 0x000b040d01007387 */ /* 0x000fe80000100800 */
[----:B------:R-:W3:Y:S04]  /*1e4e0*/  LDL.LU R59, [R1+0xaec] ;  /* 0x000aec00013b7983 */ /* 0x000ee80000300800 */
[----:B------:R-:W-:Y:S04]  /*1e4f0*/  STL [R1+0xb20], R11 ;  /* 0x000b200b01007387 */ /* 0x000fe80000100800 */
[----:B------:R-:W3:Y:S04]  /*1e500*/  LDL.LU R57, [R1+0xb08] ;  /* 0x000b080001397983 */ /* 0x000ee80000300800 */
[----:B------:R1:W-:Y:S04]  /*1e510*/  STL [R1+0xafc], R7 ;  /* 0x000afc0701007387 */ /* 0x0003e80000100800 */
        /* <DEDUP_REMOVED lines=19> */
[----:B-1----:R-:W3:Y:S04]  /*1e650*/  LDL.LU R7, [R1+0xab8] ;  /* 0x000ab80001077983 */ /* 0x002ee80000300800 */
[----:B------:R-:W3:Y:S01]  /*1e660*/  LDL.LU R17, [R1+0xa94] ;  /* 0x000a940001117983 */ /* 0x000ee20000300800 */
[----:B----4-:R-:W-:-:S03]  /*1e670*/  IMAD.X R4, R4, 0x1, R0, P0 ;  /* 0x0000000104047824 */ /* 0x010fc600000e0600 */
[----:B------:R-:W4:Y:S04]  /*1e680*/  LDL.LU R15, [R1+0xab0] ;  /* 0x000ab000010f7983 */ /* 0x000f280000300800 */
[----:B------:R1:W-:Y:S04]  /*1e690*/  STL [R1+0xb18], R4 ;  /* 0x000b180401007387 */ /* 0x0003e80000100800 */
[----:B-1----:R-:W4:Y:S04]  /*1e6a0*/  LDL.LU R4, [R1+0xa8c] ;  /* 0x000a8c0001047983 */ /* 0x002f280000300800 */
[----:B------:R-:W4:Y:S04]  /*1e6b0*/  LDL.LU R13, [R1+0xaa8] ;  /* 0x000aa800010d7983 */ /* 0x000f280000300800 */
[----:B------:R-:W4:Y:S01]  /*1e6c0*/  LDL.LU R11, [R1+0xa84] ;  /* 0x000a8400010b7983 */ /* 0x000f220000300800 */
[----:B--2---:R-:W-:-:S05]  /*1e6d0*/  IADD3 R9, P0, PT, R9, R2, RZ ;  /* 0x0000000209097210 */ /* 0x004fca0007f1e0ff */
[----:B------:R1:W-:Y:S01]  /*1e6e0*/  STL [R1+0xaf4], R9 ;  /* 0x000af40901007387 */ /* 0x0003e20000100800 */
[----:B---3--:R-:W-:-:S03]  /*1e6f0*/  IMAD.X R61, R61, 0x1, R0, P3 ;  /* 0x000000013d3d7824 */ /* 0x008fc600018e0600 */
[----:B-1----:R-:W2:Y:S01]  /*1e700*/  LDL.LU R9, [R1+0xaa0] ;  /* 0x000aa00001097983 */ /* 0x002ea20000300800 */
        /* <DEDUP_REMOVED lines=40> */
[----:B------:R-:W-:-:S05]  /*1e990*/  IMAD.X R7, R7, 0x1, R0, P4 ;  /* 0x0000000107077824 */ /* 0x000fca00020e0600 */
[----:B------:R1:W-:Y:S04]  /*1e9a0*/  STL [R1+0xab8], R7 ;  /* 0x000ab80701007387 */ /* 0x0003e80000100800 */
[----:B------:R-:W-:Y:S04]  /*1e9b0*/  STL [R1+0xac0], R21 ;  /* 0x000ac01501007387 */ /* 0x000fe80000100800 */
[----:B-1----:R-:W3:Y:S01]  /*1e9c0*/  LDL.LU R7, [R1+0xa7c] ;  /* 0x000a7c0001077983 */ /* 0x002ee20000300800 */
[-C--:B------:R-:W-:Y:S01]  /*1e9d0*/  IADD3 R19, P3, PT, R19, R2.reuse, RZ ;  /* 0x0000000213137210 */ /* 0x080fe20007f7e0ff */
[----:B----4-:R-:W-:Y:S01]  /*1e9e0*/  IMAD.X R15, R15, 0x1, R0, P5 ;  /* 0x000000010f0f7824 */ /* 0x010fe200028e0600 */
[----:B------:R-:W-:-:S02]  /*1e9f0*/  IADD3 R17, P4, PT, R17, R2, RZ ;  /* 0x0000000211117210 */ /* 0x000fc40007f9e0ff */
[----:B------:R-:W-:Y:S01]  /*1ea00*/  IADD3 R4, P5, PT, R4, R2, RZ ;  /* 0x0000000204047210 */ /* 0x000fe20007fbe0ff */
[----:B------:R-:W-:Y:S01]  /*1ea10*/  STL [R1+0xa9c], R19 ;  /* 0x000a9c1301007387 */ /* 0x000fe20000100800 */
[----:B------:R-:W-:-:S03]  /*1ea20*/  IMAD.X R13, R13, 0x1, R0, P6 ;  /* 0x000000010d0d7824 */ /* 0x000fc600030e0600 */
[----:B------:R1:W-:Y:S01]  /*1ea30*/  STL [R1+0xa8c], R4 ;  /* 0x000a8c0401007387 */ /* 0x0003e20000100800 */
[----:B------:R-:W-:-:S03]  /*1ea40*/  IADD3 R11, P6, PT, R11, R2, RZ ;  /* 0x000000020b0b7210 */ /* 0x000fc60007fde0ff */
[----:B------:R-:W-:Y:S04]  /*1ea50*/  STL [R1+0xa94], R17 ;  /* 0x000a941101007387 */ /* 0x000fe80000100800 */
[----:B-1----:R-:W4:Y:S04]  /*1ea60*/  LDL.LU R4, [R1+0xa98] ;  /* 0x000a980001047983 */ /* 0x002f280000300800 */
[----:B------:R-:W-:Y:S04]  /*1ea70*/  STL [R1+0xab0], R15 ;  /* 0x000ab00f01007387 */ /* 0x000fe80000100800 */
[----:B------:R-:W4:Y:S04]  /*1ea80*/  LDL.LU R61, [R1+0xa74] ;  /* 0x000a7400013d7983 */ /* 0x000f280000300800 */
[----:B------:R-:W-:Y:S04]  /*1ea90*/  STL [R1+0xaa8], R13 ;  /* 0x000aa80d01007387 */ /* 0x000fe80000100800 */
[----:B------:R-:W4:Y:S04]  /*1eaa0*/  LDL.LU R59, [R1+0xa90] ;  /* 0x000a9000013b7983 */ /* 0x000f280000300800 */
[----:B------:R-:W-:Y:S04]  /*1eab0*/  STL [R1+0xa84], R11 ;  /* 0x000a840b01007387 */ /* 0x000fe80000100800 */
[----:B------:R-:W4:Y:S01]  /*1eac0*/  LDL.LU R57, [R1+0xa6c] ;  /* 0x000a6c0001397983 */ /* 0x000f220000300800 */
[----:B--2---:R-:W-:-:S05]  /*1ead0*/  IMAD.X R9, R9, 0x1, R0, P0 ;  /* 0x0000000109097824 */ /* 0x004fca00000e0600 */
[----:B------:R1:W-:Y:S04]  /*1eae0*/  STL [R1+0xaa0], R9 ;  /* 0x000aa00901007387 */ /* 0x0003e80000100800 */
        /* <DEDUP_REMOVED lines=19> */
[----:B-1----:R-:W2:Y:S04]  /*1ec20*/  LDL.LU R9, [R1+0xa1c] ;  /* 0x000a1c0001097983 */ /* 0x002ea80000300800 */
[----:B------:R-:W2:Y:S04]  /*1ec30*/  LDL.LU R17, [R1+0xa38] ;  /* 0x000a380001117983 */ /* 0x000ea80000300800 */
[----:B------:R-:W2:Y:S01]  /*1ec40*/  LDL.LU R15, [R1+0xa14] ;  /* 0x000a1400010f7983 */ /* 0x000ea20000300800 */
[----:B---3--:R-:W-:-:S05]  /*1ec50*/  IADD3 R7, P0, PT, R7, R2, RZ ;  /* 0x0000000207077210 */ /* 0x008fca0007f1e0ff */
[----:B------:R1:W-:Y:S04]  /*1ec60*/  STL [R1+0xa7c], R7 ;  /* 0x000a7c0701007387 */ /* 0x0003e80000100800 */
[----:B-1----:R-:W3:Y:S04]  /*1ec70*/  LDL.LU R7, [R1+0xa30] ;  /* 0x000a300001077983 */ /* 0x002ee80000300800 */
[----:B------:R-:W3:Y:S01]  /*1ec80*/  LDL.LU R13, [R1+0xa0c] ;  /* 0x000a0c00010d7983 */ /* 0x000ee20000300800 */
[----:B----4-:R-:W-:-:S03]  /*1ec90*/  IMAD.X R4, R4, 0x1, R0, P3 ;  /* 0x0000000104047824 */ /* 0x010fc600018e0600 */
[----:B------:R-:W4:Y:S04]  /*1eca0*/  LDL.LU R11, [R1+0xa28] ;  /* 0x000a2800010b7983 */ /* 0x000f280000300800 */
[----:B------:R1:W-:Y:S01]  /*1ecb0*/  STL [R1+0xa98], R4 ;  /* 0x000a980401007387 */ /* 0x0003e20000100800 */
[----:B------:R-:W-:-:S03]  /*1ecc0*/  IADD3 R61, P3, PT, R61, R2, RZ ;  /* 0x000000023d3d7210 */ /* 0x000fc60007f7e0ff */
[----:B-1----:R-:W4:Y:S01]  /*1ecd0*/  LDL.LU R4, [R1+0xa04] ;  /* 0x000a040001047983 */ /* 0x002f220000300800 */
[----:B------:R-:W-:-:S03]  /*1ece0*/  IMAD.X R59, R59, 0x1, R0, P4 ;  /* 0x000000013b3b7824 */ /* 0x000fc600020e0600 */
[----:B------:R-:W-:Y:S01]  /*1ecf0*/  STL [R1+0xa74], R61 ;  /* 0x000a743d01007387 */ /* 0x000fe20000100800 */
[----:B------:R-:W-:-:S03]  /*1ed00*/  IADD3 R57, P4, PT, R57, R2, RZ ;  /* 0x0000000239397210 */ /* 0x000fc60007f9e0ff */
[----:B------:R-:W-:Y:S04]  /*1ed10*/  STL [R1+0xa90], R59 ;  /* 0x000a903b01007387 */ /* 0x000fe80000100800 */
[----:B------:R-:W-:Y:S01]  /*1ed20*/  STL [R1+0xa6c], R57 ;  /* 0x000a6c3901007387 */ /* 0x000fe20000100800 */
[----:B--2---:R-:W-:Y:S01]  /*1ed30*/  IMAD.X R55, R55, 0x1, R0, P5 ;  /* 0x0000000137377824 */ /* 0x004fe200028e0600 */
[----:B------:R-:W-:-:S04]  /*1ed40*/  IADD3 R53, P5, PT, R53, R2, RZ ;  /* 0x0000000235357210 */ /* 0x000fc80007fbe0ff */
        /* <DEDUP_REMOVED lines=38> */
[----:B-1----:R-:W2:Y:S04]  /*1efb0*/  LDL.LU R9, [R1+0xa20] ;  /* 0x000a200001097983 */ /* 0x002ea80000300800 */
[----:B------:R-:W-:Y:S01]  /*1efc0*/  STL [R1+0xa40], R19 ;  /* 0x000a401301007387 */ /* 0x000fe20000100800 */
[----:B---3--:R-:W-:-:S05]  /*1efd0*/  IMAD.X R7, R7, 0x1, R0, P6 ;  /* 0x0000000107077824 */ /* 0x008fca00030e0600 */
[----:B------:R1:W-:Y:S04]  /*1efe0*/  STL [R1+0xa30], R7 ;  /* 0x000a300701007387 */ /* 0x0003e80000100800 */
[----:B------:R-:W-:Y:S04]  /*1eff0*/  STL [R1+0xa38], R17 ;  /* 0x000a381101007387 */ /* 0x000fe80000100800 */
[----:B-1----:R-:W3:Y:S01]  /*1f000*/  LDL.LU R7, [R1+0x9fc] ;  /* 0x0009fc0001077983 */ /* 0x002ee20000300800 */
[-C--:B------:R-:W-:Y:S02]  /*1f010*/  IADD3 R15, P5, PT, R15, R2.reuse, RZ ;  /* 0x000000020f0f7210 */ /* 0x080fe40007fbe0ff */
[----:B------:R-:W-:Y:S01]  /*1f020*/  IADD3 R13, P6, PT, R13, R2, RZ ;  /* 0x000000020d0d7210 */ /* 0x000fe20007fde0ff */
[----:B----4-:R-:W-:-:S02]  /*1f030*/  IMAD.X R11, R11, 0x1, R0, P0 ;  /* 0x000000010b0b7824 */ /* 0x010fc400000e0600 */
[----:B------:R-:W-:Y:S01]  /*1f040*/  STL [R1+0xa14], R15 ;  /* 0x000a140f01007387 */ /* 0x000fe20000100800 */
[----:B------:R-:W-:-:S03]  /*1f050*/  IADD3 R4, P0, PT, R4, R2, RZ ;  /* 0x0000000204047210 */ /* 0x000fc60007f1e0ff */
        /* <DEDUP_REMOVED lines=28> */
[----:B--2---:R-:W-:-:S05]  /*1f220*/  IMAD.X R9, R9, 0x1, R0, P3 ;  /* 0x0000000109097824 */ /* 0x004fca00018e0600 */
[----:B------:R1:W-:Y:S04]  /*1f230*/  STL [R1+0xa20], R9 ;  /* 0x000a200901007387 */ /* 0x0003e80000100800 */
[----:B-1----:R-:W2:Y:S04]  /*1f240*/  LDL.LU R9, [R1+0xd8c] ;  /* 0x000d8c0001097983 */ /* 0x002ea80000300800 */
[----:B------:R-:W2:Y:S04]  /*1f250*/  LDL.LU R13, [R1+0xda8] ;  /* 0x000da800010d7983 */ /* 0x000ea80000300800 */
[----:B------:R-:W2:Y:S01]  /*1f260*/  LDL.LU R11, [R1+0xd84] ;  /* 0x000d8400010b7983 */ /* 0x000ea20000300800 */
[----:B---3--:R-:W-:-:S05]  /*1f270*/  IADD3 R7, P3, PT, R7, R2, RZ ;  /* 0x0000000207077210 */ /* 0x008fca0007f7e0ff */
[----:B------:R1:W-:Y:S04]  /*1f280*/  STL [R1+0x9fc], R7 ;  /* 0x0009fc0701007387 */ /* 0x0003e80000100800 */
[----:B-1----:R-:W3:Y:S01]  /*1f290*/  LDL.LU R7, [R1+0xda0] ;  /* 0x000da00001077983 */ /* 0x002ee20000300800 */
[----:B----4-:R-:W-:Y:S01]  /*1f2a0*/  IMAD.X R61, R61, 0x1, R0, P4 ;  /* 0x000000013d3d7824 */ /* 0x010fe200020e0600 */
[----:B------:R-:W-:-:S04]  /*1f2b0*/  IADD3 R59, P4, PT, R59, R2, RZ ;  /* 0x000000023b3b7210 */ /* 0x000fc80007f9e0ff */
        /* <DEDUP_REMOVED lines=40> */
[----:B------:R-:W-:Y:S01]  /*1f540*/  IMAD.X R4, R4, 0x1, R0, P5 ;  /* 0x0000000104047824 */ /* 0x000fe200028e0600 */
[----:B------:R-:W-:-:S04]  /*1f550*/  IADD3 R17, P5, PT, R17, R2, RZ ;  /* 0x0000000211117210 */ /* 0x000fc80007fbe0ff */
[----:B------:R1:W-:Y:S01]  /*1f560*/  STL [R1+0xdb8], R4 ;  /* 0x000db80401007387 */ /* 0x0003e20000100800 */
[----:B------:R-:W-:-:S03]  /*1f570*/  IMAD.X R15, R15, 0x1, R0, P6 ;  /* 0x000000010f0f7824 */ /* 0x000fc600030e0600 */
[----:B------:R-:W-:Y:S04]  /*1f580*/  STL [R1+0xdc0], R21 ;  /* 0x000dc01501007387 */ /* 0x000fe80000100800 */
[----:B-1----:R-:W4:Y:S04]  /*1f590*/  LDL.LU R4, [R1+0xd7c] ;  /* 0x000d7c0001047983 */ /* 0x002f280000300800 */
[----:B------:R-:W-:Y:S01]  /*1f5a0*/  STL [R1+0xd9c], R19 ;  /* 0x000d9c1301007387 */ /* 0x000fe20000100800 */
[----:B--2---:R-:W-:Y:S01]  /*1f5b0*/  IADD3 R9, P6, PT, R9, R2, RZ ;  /* 0x0000000209097210 */ /* 0x004fe20007fde0ff */
[----:B------:R-:W-:-:S04]  /*1f5c0*/  IMAD.X R13, R13, 0x1, R0, P0 ;  /* 0x000000010d0d7824 */ /* 0x000fc800000e0600 */
[----:B------:R1:W-:Y:S01]  /*1f5d0*/  STL [R1+0xd8c], R9 ;  /* 0x000d8c0901007387 */ /* 0x0003e20000100800 */
[----:B------:R-:W-:-:S03]  /*1f5e0*/  IADD3 R11, P0, PT, R11, R2, RZ ;  /* 0x000000020b0b7210 */ /* 0x000fc60007f1e0ff */
[----:B------:R-:W-:Y:S04]  /*1f5f0*/  STL [R1+0xd94], R17 ;  /* 0x000d941101007387 */ /* 0x000fe80000100800 */
[----:B-1----:R-:W2:Y:S04]  /*1f600*/  LDL.LU R9, [R1+0xd98] ;  /* 0x000d980001097983 */ /* 0x002ea80000300800 */
[----:B------:R-:W-:Y:S04]  /*1f610*/  STL [R1+0xdb0], R15 ;  /* 0x000db00f01007387 */ /* 0x000fe80000100800 */
[----:B------:R-:W2:Y:S04]  /*1f620*/  LDL.LU R61, [R1+0xd74] ;  /* 0x000d7400013d7983 */ /* 0x000ea80000300800 */
[----:B------:R-:W-:Y:S04]  /*1f630*/  STL [R1+0xda8], R13 ;  /* 0x000da80d01007387 */ /* 0x000fe80000100800 */
[----:B------:R-:W2:Y:S04]  /*1f640*/  LDL.LU R59, [R1+0xd90] ;  /* 0x000d9000013b7983 */ /* 0x000ea80000300800 */
[----:B------:R-:W-:Y:S01]  /*1f650*/  STL [R1+0xd84], R11 ;  /* 0x000d840b01007387 */ /* 0x000fe20000100800 */
[----:B---3--:R-:W-:-:S03]  /*1f660*/  IMAD.X R7, R7, 0x1, R0, P3 ;  /* 0x0000000107077824 */ /* 0x008fc600018e0600 */
        /* <DEDUP_REMOVED lines=22> */
[----:B------:R-:W3:Y:S04]  /*1f7d0*/  LDL.LU R17, [R1+0xd38] ;  /* 0x000d380001117983 */ /* 0x000ee80000300800 */
[----:B------:R-:W3:Y:S01]  /*1f7e0*/  LDL.LU R15, [R1+0xd14] ;  /* 0x000d1400010f7983 */ /* 0x000ee20000300800 */
[----:B----4-:R-:W-:-:S05]  /*1f7f0*/  IADD3 R4, P3, PT, R4, R2, RZ ;  /* 0x0000000204047210 */ /* 0x010fca0007f7e0ff */
[----:B------:R1:W-:Y:S04]  /*1f800*/  STL [R1+0xd7c], R4 ;  /* 0x000d7c0401007387 */ /* 0x0003e80000100800 */
[----:B-1----:R-:W4:Y:S04]  /*1f810*/  LDL.LU R4, [R1+0xd30] ;  /* 0x000d300001047983 */ /* 0x002f280000300800 */
[----:B------:R-:W4:Y:S04]  /*1f820*/  LDL.LU R13, [R1+0xd0c] ;  /* 0x000d0c00010d7983 */ /* 0x000f280000300800 */
[----:B------:R-:W4:Y:S01]  /*1f830*/  LDL.LU R11, [R1+0xd28] ;  /* 0x000d2800010b7983 */ /* 0x000f220000300800 */
[----:B--2---:R-:W-:-:S05]  /*1f840*/  IADD3.X R9, PT, PT, R9, R0, RZ, P4, !PT ;  /* 0x0000000009097210 */ /* 0x004fca00027fe4ff */
[----:B------:R1:W-:Y:S01]  /*1f850*/  STL [R1+0xd98], R9 ;  /* 0x000d980901007387 */ /* 0x0003e20000100800 */
[----:B------:R-:W-:-:S03]  /*1f860*/  IADD3 R61, P4, PT, R61, R2, RZ ;  /* 0x000000023d3d7210 */ /* 0x000fc60007f9e0ff */
[----:B-1----:R-:W2:Y:S01]  /*1f870*/  LDL.LU R9, [R1+0xd04] ;  /* 0x000d040001097983 */ /* 0x002ea20000300800 */
[----:B------:R-:W-:-:S03]  /*1f880*/  IMAD.X R59, R59, 0x1, R0, P5 ;  /* 0x000000013b3b7824 */ /* 0x000fc600028e0600 */
[----:B------:R-:W-:Y:S01]  /*1f890*/  STL [R1+0xd74], R61 ;  /* 0x000d743d01007387 */ /* 0x000fe20000100800 */
[----:B---3--:R-:W-:-:S03]  /*1f8a0*/  IADD3 R57, P5, PT, R57, R2, RZ ;  /* 0x0000000239397210 */ /* 0x008fc60007fbe0ff */
        /* <DEDUP_REMOVED lines=37> */
[-C--:B------:R-:W-:Y:S01]  /*1fb00*/  IADD3 R7, P5, PT, R7, R2.reuse, RZ ;  /* 0x0000000207077210 */ /* 0x080fe20007fbe0ff */
[----:B------:R-:W-:Y:S04]  /*1fb10*/  STL [R1+0xd48], R23 ;  /* 0x000d481701007387 */ /* 0x000fe80000100800 */
[----:B------:R1:W-:Y:S04]  /*1fb20*/  STL [R1+0xd1c], R7 ;  /* 0x000d1c0701007387 */ /* 0x0003e80000100800 */
[----:B------:R-:W-:Y:S04]  /*1fb30*/  STL [R1+0xd24], R21 ;  /* 0x000d241501007387 */ /* 0x000fe80000100800 */
[----:B-1----:R-:W3:Y:S01]  /*1fb40*/  LDL.LU R7, [R1+0xd20] ;  /* 0x000d200001077983 */ /* 0x002ee20000300800 */
[----:B------:R-:W-:Y:S01]  /*1fb50*/  IMAD.X R17, R17, 0x1, R0, P6 ;  /* 0x0000000111117824 */ /* 0x000fe200030e0600 */
[----:B------:R-:W-:-:S02]  /*1fb60*/  IADD3 R15, P6, PT, R15, R2, RZ ;  /* 0x000000020f0f7210 */ /* 0x000fc40007fde0ff */
[----:B------:R-:W-:Y:S01]  /*1fb70*/  STL [R1+0xd40], R19 ;  /* 0x000d401301007387 */ /* 0x000fe20000100800 */
[----:B----4-:R-:W-:Y:S02]  /*1fb80*/  IADD3.X R4, PT, PT, R4, R0, RZ, P0, !PT ;  /* 0x0000000004047210 */ /* 0x010fe400007fe4ff */
[----:B------:R-:W-:-:S03]  /*1fb90*/  IADD3 R13, P0, PT, R13, R2, RZ ;  /* 0x000000020d0d7210 */ /* 0x000fc60007f1e0ff */
[----:B------:R1:W-:Y:S01]  /*1fba0*/  STL [R1+0xd30], R4 ;  /* 0x000d300401007387 */ /* 0x0003e20000100800 */
[----:B------:R-:W-:-:S03]  /*1fbb0*/  IMAD.X R11, R11, 0x1, R0, P3 ;  /* 0x000000010b0b7824 */ /* 0x000fc600018e0600 */
        /* <DEDUP_REMOVED lines=8> */
[----:B--2---:R-:W-:-:S05]  /*1fc40*/  IADD3 R9, P3, PT, R9, R2, RZ ;  /* 0x0000000209097210 */ /* 0x004fca0007f7e0ff */
        /* <DEDUP_REMOVED lines=23> */
[----:B---3--:R-:W-:-:S05]  /*1fdc0*/  IMAD.X R7, R7, 0x1, R0, P4 ;  /* 0x0000000107077824 */ /* 0x008fca00020e0600 */
[----:B------:R1:W-:Y:S04]  /*1fdd0*/  STL [R1+0xd20], R7 ;  /* 0x000d200701007387 */ /* 0x0003e80000100800 */
[----:B-1----:R-:W3:Y:S04]  /*1fde0*/  LDL.LU R7, [R1+0xc94] ;  /* 0x000c940001077983 */ /* 0x002ee80000300800 */
[----:B------:R-:W3:Y:S04]  /*1fdf0*/  LDL.LU R13, [R1+0xcb0] ;  /* 0x000cb000010d7983 */ /* 0x000ee80000300800 */
[----:B------:R-:W3:Y:S01]  /*1fe00*/  LDL.LU R11, [R1+0xc8c] ;  /* 0x000c8c00010b7983 */ /* 0x000ee20000300800 */
[----:B----4-:R-:W-:-:S05]  /*1fe10*/  IADD3 R4, P4, PT, R4, R2, RZ ;  /* 0x0000000204047210 */ /* 0x010fca0007f9e0ff */
[----:B------:R1:W-:Y:S01]  /*1fe20*/  STL [R1+0xcfc], R4 ;  /* 0x000cfc0401007387 */ /* 0x0003e20000100800 */
[----:B------:R-:W-:-:S03]  /*1fe30*/  IMAD.X R61, R61, 0x1, R0, P5 ;  /* 0x000000013d3d7824 */ /* 0x000fc600028e0600 */
[----:B-1----:R-:W4:Y:S01]  /*1fe40*/  LDL.LU R4, [R1+0xca8] ;  /* 0x000ca80001047983 */ /* 0x002f220000300800 */
[----:B------:R-:W-:-:S03]  /*1fe50*/  IADD3 R59, P5, PT, R59, R2, RZ ;  /* 0x000000023b3b7210 */ /* 0x000fc60007fbe0ff */
[----:B------:R-:W-:Y:S01]  /*1fe60*/  STL [R1+0xd18], R61 ;  /* 0x000d183d01007387 */ /* 0x000fe20000100800 */
[----:B------:R-:W-:-:S03]  /*1fe70*/  IMAD.X R57, R57, 0x1, R0, P6 ;  /* 0x0000000139397824 */ /* 0x000fc600030e0600 */
[----:B------:R-:W-:Y:S04]  /*1fe80*/  STL [R1+0xcf4], R59 ;  /* 0x000cf43b01007387 */ /* 0x000fe80000100800 */
[----:B------:R-:W-:Y:S01]  /*1fe90*/  STL [R1+0xd10], R57 ;  /* 0x000d103901007387 */ /* 0x000fe20000100800 */
[----:B--2---:R-:W-:Y:S01]  /*1fea0*/  IADD3 R55, P6, PT, R55, R2, RZ ;  /* 0x0000000237377210 */ /* 0x004fe20007fde0ff */
[----:B------:R-:W-:-:S04]  /*1feb0*/  IMAD.X R53, R53, 0x1, R0, P0 ;  /* 0x0000000135357824 */ /* 0x000fc800000e0600 */
        /* <DEDUP_REMOVED lines=34> */
[----:B------:R-:W-:Y:S01]  /*200e0*/  IMAD.X R9, R9, 0x1, R0, P6 ;  /* 0x0000000109097824 */ /* 0x000fe200030e0600 */
[----:B------:R-:W-:-:S04]  /*200f0*/  IADD3 R17, P6, PT, R17, R2, RZ ;  /* 0x0000000211117210 */ /* 0x000fc80007fde0ff */
[----:B------:R1:W-:Y:S01]  /*20100*/  STL [R1+0xcc0], R9 ;  /* 0x000cc00901007387 */ /* 0x0003e20000100800 */
[----:B------:R-:W-:-:S03]  /*20110*/  IMAD.X R15, R15, 0x1, R0, P0 ;  /* 0x000000010f0f7824 */ /* 0x000fc600000e0600 */
[----:B------:R-:W-:Y:S04]  /*20120*/  STL [R1+0xcc8], R21 ;  /* 0x000cc81501007387 */ /* 0x000fe80000100800 */
[----:B-1----:R-:W2:Y:S04]  /*20130*/  LDL.LU R9, [R1+0xc84] ;  /* 0x000c840001097983 */ /* 0x002ea80000300800 */
[----:B------:R-:W-:Y:S01]  /*20140*/  STL [R1+0xca4], R19 ;  /* 0x000ca41301007387 */ /* 0x000fe20000100800 */
[----:B---3--:R-:W-:-:S05]  /*20150*/  IADD3 R7, P0, PT, R7, R2, RZ ;  /* 0x0000000207077210 */ /* 0x008fca0007f1e0ff */
[----:B------:R1:W-:Y:S04]  /*20160*/  STL [R1+0xc94], R7 ;  /* 0x000c940701007387 */ /* 0x0003e80000100800 */
[----:B------:R-:W-:Y:S04]  /*20170*/  STL [R1+0xc9c], R17 ;  /* 0x000c9c1101007387 */ /* 0x000fe80000100800 */
[----:B-1----:R-:W3:Y:S01]  /*20180*/  LDL.LU R7, [R1+0xca0] ;  /* 0x000ca00001077983 */ /* 0x002ee20000300800 */
[----:B------:R-:W-:Y:S01]  /*20190*/  IMAD.X R13, R13, 0x1, R0, P3 ;  /* 0x000000010d0d7824 */ /* 0x000fe200018e0600 */
[----:B------:R-:W-:-:S02]  /*201a0*/  IADD3 R11, P3, PT, R11, R2, RZ ;  /* 0x000000020b0b7210 */ /* 0x000fc40007f7e0ff */
[----:B------:R-:W-:Y:S04]  /*201b0*/  STL [R1+0xcb8], R15 ;  /* 0x000cb80f01007387 */ /* 0x000fe80000100800 */
[----:B------:R-:W3:Y:S04]  /*201c0*/  LDL.LU R61, [R1+0xc7c] ;  /* 0x000c7c00013d7983 */ /* 0x000ee80000300800 */
[----:B------:R-:W-:Y:S04]  /*201d0*/  STL [R1+0xcb0], R13 ;  /* 0x000cb00d01007387 */ /* 0x000fe80000100800 */
[----:B------:R-:W3:Y:S04]  /*201e0*/  LDL.LU R59, [R1+0xc98] ;  /* 0x000c9800013b7983 */ /* 0x000ee80000300800 */
[----:B------:R-:W-:Y:S04]  /*201f0*/  STL [R1+0xc8c], R11 ;  /* 0x000c8c0b01007387 */ /* 0x000fe80000100800 */
[----:B------:R-:W3:Y:S01]  /*20200*/  LDL.LU R57, [R1+0xc74] ;  /* 0x000c740001397983 */ /* 0x000ee20000300800 */
[----:B----4-:R-:W-:-:S05]  /*20210*/  IMAD.X R4, R4, 0x1, R0, P4 ;  /* 0x0000000104047824 */ /* 0x010fca00020e0600 */
        /* <DEDUP_REMOVED lines=22> */
[----:B------:R-:W4:Y:S04]  /*20380*/  LDL.LU R15, [R1+0xc1c] ;  /* 0x000c1c00010f7983 */ /* 0x000f280000300800 */
[----:B------:R-:W4:Y:S01]  /*20390*/  LDL.LU R13, [R1+0xc38] ;  /* 0x000c3800010d7983 */ /* 0x000f220000300800 */
[----:B--2---:R-:W-:-:S05]  /*203a0*/  IADD3 R9, P4, PT, R9, R2, RZ ;  /* 0x0000000209097210 */ /* 0x004fca0007f9e0ff */
[----:B------:R1:W-:Y:S04]  /*203b0*/  STL [R1+0xc84], R9 ;  /* 0x000c840901007387 */ /* 0x0003e80000100800 */
[----:B------:R-:W2:Y:S04]  /*203c0*/  LDL.LU R11, [R1+0xc30] ;  /* 0x000c3000010b7983 */ /* 0x000ea80000300800 */
[----:B-1----:R-:W2:Y:S01]  /*203d0*/  LDL.LU R9, [R1+0xc14] ;  /* 0x000c140001097983 */ /* 0x002ea20000300800 */
[----:B---3--:R-:W-:-:S05]  /*203e0*/  IMAD.X R7, R7, 0x1, R0, P5 ;  /* 0x0000000107077824 */ /* 0x008fca00028e0600 */
[----:B------:R1:W-:Y:S04]  /*203f0*/  STL [R1+0xca0], R7 ;  /* 0x000ca00701007387 */ /* 0x0003e80000100800 */
[----:B-1----:R-:W3:Y:S01]  /*20400*/  LDL.LU R7, [R1+0xc28] ;  /* 0x000c280001077983 */ /* 0x002ee20000300800 */
[----:B------:R-:W-:Y:S01]  /*20410*/  IADD3 R61, P5, PT, R61, R2, RZ ;  /* 0x000000023d3d7210 */ /* 0x000fe20007fbe0ff */
[----:B------:R-:W-:-:S04]  /*20420*/  IMAD.X R59, R59, 0x1, R0, P6 ;  /* 0x000000013b3b7824 */ /* 0x000fc800030e0600 */
[----:B------:R1:W-:Y:S01]  /*20430*/  STL [R1+0xc7c], R61 ;  /* 0x000c7c3d01007387 */ /* 0x0003e20000100800 */
[----:B------:R-:W-:-:S03]  /*20440*/  IADD3 R57, P6, PT, R57, R2, RZ ;  /* 0x0000000239397210 */ /* 0x000fc60007fde0ff */
[----:B------:R0:W-:Y:S04]  /*20450*/  STL [R1+0xc98], R59 ;  /* 0x000c983b01007387 */ /* 0x0001e80000100800 */
[----:B------:R0:W-:Y:S01]  /*20460*/  STL [R1+0xc74], R57 ;  /* 0x000c743901007387 */ /* 0x0001e20000100800 */
[----:B----4-:R-:W-:Y:S01]  /*20470*/  IMAD.X R55, R55, 0x1, R0, P0 ;  /* 0x0000000137377824 */ /* 0x010fe200000e0600 */
[----:B------:R-:W-:-:S04]  /*20480*/  IADD3 R53, P0, PT, R53, R2, RZ ;  /* 0x0000000235357210 */ /* 0x000fc80007f1e0ff */
[----:B------:R4:W-:Y:S01]  /*20490*/  STL [R1+0xc90], R55 ;  /* 0x000c903701007387 */ /* 0x0009e20000100800 */
[----:B------:R-:W-:-:S03]  /*204a0*/  IMAD.X R51, R51, 0x1, R0, P3 ;  /* 0x0000000133337824 */ /* 0x000fc600018e0600 */
[----:B------:R0:W-:Y:S01]  /*204b0*/  STL [R1+0xc6c], R53 ;  /* 0x000c6c3501007387 */ /* 0x0001e20000100800 */
[----:B------:R-:W-:-:S03]  /*204c0*/  IADD3 R49, P3, PT, R49, R2, RZ ;  /* 0x0000000231317210 */ /* 0x000fc60007f7e0ff */
        /* <DEDUP_REMOVED lines=17> */
[----:B------:R-:W-:-:S03]  /*205e0*/  IADD3.X R31, PT, PT, R31, R0, RZ, P3, !PT ;  /* 0x000000001f1f7210 */ /* 0x000fc60001ffe4ff */
        /* <DEDUP_REMOVED lines=9> */
[-C--:B------:R-:W-:Y:S01]  /*20680*/  IADD3 R21, P5, PT, R21, R2.reuse, RZ ;  /* 0x0000000215157210 */ /* 0x080fe20007fbe0ff */
[--C-:B------:R-:W-:Y:S01]  /*20690*/  IMAD.X R19, R19, 0x1, R0.reuse, P6 ;  /* 0x0000000113137824 */ /* 0x100fe200030e0600 */
[----:B------:R-:W-:Y:S01]  /*206a0*/  IADD3 R4, P6, PT, R4, R2, RZ ;  /* 0x0000000204047210 */ /* 0x000fe20007fde0ff */
[----:B------:R0:W-:Y:S01]  /*206b0*/  STL [R1+0xc50], R23 ;  /* 0x000c501701007387 */ /* 0x0001e20000100800 */
[----:B------:R-:W-:-:S03]  /*206c0*/  IMAD.X R17, R17, 0x1, R0, P0 ;  /* 0x0000000111117824 */ /* 0x000fc600000e0600 */
[----:B------:R-:W-:Y:S01]  /*206d0*/  STL [R1+0xc24], R4 ;  /* 0x000c240401007387 */ /* 0x000fe20000100800 */
[----:B------:R-:W-:-:S03]  /*206e0*/  IADD3 R15, P0, PT, R15, R2, RZ ;  /* 0x000000020f0f7210 */ /* 0x000fc60007f1e0ff */
[----:B------:R0:W-:Y:S01]  /*206f0*/  STL [R1+0xc2c], R21 ;  /* 0x000c2c1501007387 */ /* 0x0001e20000100800 */
[----:B------:R-:W-:-:S03]  /*20700*/  IMAD.X R13, R13, 0x1, R0, P3 ;  /* 0x000000010d0d7824 */ /* 0x000fc600018e0600 */
[----:B------:R0:W-:Y:S04]  /*20710*/  STL [R1+0xc48], R19 ;  /* 0x000c481301007387 */ /* 0x0001e80000100800 */
[----:B------:R0:W-:Y:S04]  /*20720*/  STL [R1+0xc40], R17 ;  /* 0x000c401101007387 */ /* 0x0001e80000100800 */
[----:B------:R0:W-:Y:S04]  /*20730*/  STL [R1+0xc1c], R15 ;  /* 0x000c1c0f01007387 */ /* 0x0001e80000100800 */
[----:B------:R0:W-:Y:S04]  /*20740*/  STL [R1+0xc38], R13 ;  /* 0x000c380d01007387 */ /* 0x0001e80000100800 */
[----:B------:R-:W4:Y:S01]  /*20750*/  LDL.LU R73, [R1+0xc0c] ;  /* 0x000c0c0001497983 */ /* 0x000f220000300800 */
[----:B--2---:R-:W-:Y:S01]  /*20760*/  IMAD.X R11, R11, 0x1, R0, P4 ;  /* 0x000000010b0b7824 */ /* 0x004fe200020e0600 */
[----:B------:R-:W-:-:S04]  /*20770*/  IADD3 R9, P4, PT, R9, R2, RZ ;  /* 0x0000000209097210 */ /* 0x000fc80007f9e0ff */
[----:B------:R2:W-:Y:S04]  /*20780*/  STL [R1+0xc30], R11 ;  /* 0x000c300b01007387 */ /* 0x0005e80000100800 */
[----:B------:R-:W4:Y:S04]  /*20790*/  LDL.LU R71, [R1+0xc20] ;  /* 0x000c200001477983 */ /* 0x000f280000300800 */
[----:B------:R0:W-:Y:S04]  /*207a0*/  STL [R1+0xc14], R9 ;  /* 0x000c140901007387 */ /* 0x0001e80000100800 */
[----:B------:R-:W4:Y:S01]  /*207b0*/  LDL.LU R69, [R1+0xc04] ;  /* 0x000c040001457983 */ /* 0x000f220000300800 */
[----:B---3--:R-:W-:-:S05]  /*207c0*/  IMAD.X R7, R7, 0x1, R0, P5 ;  /* 0x0000000107077824 */ /* 0x008fca00028e0600 */
[----:B------:R3:W-:Y:S04]  /*207d0*/  STL [R1+0xc28], R7 ;  /* 0x000c280701007387 */ /* 0x0007e80000100800 */
[----:B-1----:R-:W4:Y:S04]  /*207e0*/  LDL.LU R61, [R1+0xc18] ;  /* 0x000c1800013d7983 */ /* 0x002f280000300800 */
[----:B0-----:R-:W4:Y:S04]  /*207f0*/  LDL.LU R59, [R1+0xbfc] ;  /* 0x000bfc00013b7983 */ /* 0x001f280000300800 */
[----:B------:R-:W4:Y:S04]  /*20800*/  LDL.LU R57, [R1+0xc10] ;  /* 0x000c100001397983 */ /* 0x000f280000300800 */
[----:B----4-:R-:W4:Y:S04]  /*20810*/  LDL.LU R55, [R1+0xbf4] ;  /* 0x000bf40001377983 */ /* 0x010f280000300800 */
        /* <DEDUP_REMOVED lines=21> */
[----:B--2---:R-:W2:Y:S04]  /*20970*/  LDL.LU R11, [R1+0xbb0] ;  /* 0x000bb000010b7983 */ /* 0x004ea80000300800 */
[----:B------:R-:W2:Y:S04]  /*20980*/  LDL.LU R9, [R1+0xba8] ;  /* 0x000ba80001097983 */ /* 0x000ea80000300800 */
[----:B---3--:R-:W3:Y:S01]  /*20990*/  LDL.LU R7, [R1+0xba0] ;  /* 0x000ba00001077983 */ /* 0x008ee20000300800 */
[----:B------:R-:W-:Y:S01]  /*209a0*/  USHF.L.U32 UR15, UR60, 0x1f, URZ ;  /* 0x0000001f3c0f7899 */ /* 0x000fe200080006ff */
[----:B------:R-:W-:-:S05]  /*209b0*/  IADD3 R73, P5, PT, R73, R2, RZ ;  /* 0x0000000249497210 */ /* 0x000fca0007fbe0ff */
[----:B------:R-:W-:Y:S01]  /*209c0*/  IMAD.U32 R4, RZ, RZ, UR15 ;  /* 0x0000000fff047e24 */ /* 0x000fe2000f8e00ff */
[----:B------:R0:W-:Y:S03]  /*209d0*/  STL [R1+0xc0c], R73 ;  /* 0x000c0c4901007387 */ /* 0x0001e60000100800 */
[----:B------:R-:W1:Y:S01]  /*209e0*/  SYNCS.PHASECHK.TRANS64.TRYWAIT P3, [UR8], R4 ;  /* 0x00000004ff0075a7 */ /* 0x000e620008061108 */
[----:B------:R-:W-:Y:S01]  /*209f0*/  IMAD.X R71, R71, 0x1, R0, P6 ;  /* 0x0000000147477824 */ /* 0x000fe200030e0600 */
[----:B------:R-:W-:-:S04]  /*20a00*/  IADD3 R69, P6, PT, R69, R2, RZ ;  /* 0x0000000245457210 */ /* 0x000fc80007fde0ff */
[----:B------:R0:W-:Y:S04]  /*20a10*/  STL [R1+0xc20], R71 ;  /* 0x000c204701007387 */ /* 0x0001e80000100800 */
[----:B------:R0:W-:Y:S01]  /*20a20*/  STL [R1+0xc04], R69 ;  /* 0x000c044501007387 */ /* 0x0001e20000100800 */
[----:B------:R-:W-:Y:S01]  /*20a30*/  IMAD.X R61, R61, 0x1, R0, P0 ;  /* 0x000000013d3d7824 */ /* 0x000fe200000e0600 */
[----:B------:R-:W-:-:S04]  /*20a40*/  IADD3 R59, P0, PT, R59, R2, RZ ;  /* 0x000000023b3b7210 */ /* 0x000fc80007f1e0ff */
[----:B------:R0:W-:Y:S01]  /*20a50*/  STL [R1+0xc18], R61 ;  /* 0x000c183d01007387 */ /* 0x0001e20000100800 */
[----:B------:R-:W-:-:S03]  /*20a60*/  IMAD.X R57, R57, 0x1, R0, P4 ;  /* 0x0000000139397824 */ /* 0x000fc600020e0600 */
[----:B------:R0:W-:Y:S01]  /*20a70*/  STL [R1+0xbfc], R59 ;  /* 0x000bfc3b01007387 */ /* 0x0001e20000100800 */
[----:B----4-:R-:W-:-:S03]  /*20a80*/  IADD3 R55, P4, PT, R55, R2, RZ ;  /* 0x0000000237377210 */ /* 0x010fc60007f9e0ff */
        /* <DEDUP_REMOVED lines=20> */
[----:B------:R-:W-:Y:S02]  /*20bd0*/  IMAD.X R33, R33, 0x1, R0, P6 ;  /* 0x0000000121217824 */ /* 0x000fe400030e0600 */
        /* <DEDUP_REMOVED lines=18> */
[----:B------:R0:W-:Y:S01]  /*20d00*/  STL [R1+0xbc8], R21 ;  /* 0x000bc81501007387 */ /* 0x0001e20000100800 */
[----:B--2---:R-:W-:-:S03]  /*20d10*/  IMAD.X R11, R11, 0x1, R0, P4 ;  /* 0x000000010b0b7824 */ /* 0x004fc600020e0600 */
[----:B------:R0:W-:Y:S01]  /*20d20*/  STL [R1+0xbac], R19 ;  /* 0x000bac1301007387 */ /* 0x0001e20000100800 */
[----:B------:R-:W-:-:S03]  /*20d30*/  IMAD.X R9, R9, 0x1, R0, P5 ;  /* 0x0000000109097824 */ /* 0x000fc600028e0600 */
[----:B------:R0:W-:Y:S01]  /*20d40*/  STL [R1+0xbc0], R17 ;  /* 0x000bc01101007387 */ /* 0x0001e20000100800 */
[----:B---3--:R-:W-:-:S03]  /*20d50*/  IMAD.X R7, R7, 0x1, R0, P6 ;  /* 0x0000000107077824 */ /* 0x008fc600030e0600 */
[----:B------:R0:W-:Y:S04]  /*20d60*/  STL [R1+0xba4], R15 ;  /* 0x000ba40f01007387 */ /* 0x0001e80000100800 */
[----:B------:R0:W-:Y:S04]  /*20d70*/  STL [R1+0xbb8], R13 ;  /* 0x000bb80d01007387 */ /* 0x0001e80000100800 */
[----:B------:R0:W-:Y:S04]  /*20d80*/  STL [R1+0xba0], R7 ;  /* 0x000ba00701007387 */ /* 0x0001e80000100800 */
[----:B------:R0:W-:Y:S04]  /*20d90*/  STL [R1+0xbb0], R11 ;  /* 0x000bb00b01007387 */ /* 0x0001e80000100800 */
[----:B------:R0:W-:Y:S01]  /*20da0*/  STL [R1+0xba8], R9 ;  /* 0x000ba80901007387 */ /* 0x0001e20000100800 */
[----:B-1----:R-:W-:Y:S05]  /*20db0*/  @!P3 BRA `(.L_x_8) ;  /* 0x000001c80034b947 */ /* 0x002fea0003800000 */
.L_x_16:
        /* <DEDUP_REMOVED lines=67> */
[----:B------:R1:W-:Y:S04]  /*211f0*/  STL [R1+0x1e34], R80 ;  /* 0x001e345001007387 */ /* 0x0003e80000100800 */
        /* <DEDUP_REMOVED lines=34> */
[----:B-----5:R-:W-:Y:S04]  /*21420*/  STL [R1+0x1c9c], R5 ;  /* 0x001c9c0501007387 */ /* 0x020fe80000100800 */
        /* <DEDUP_REMOVED lines=51> */
[----:B0-----:R-:W2:Y:S01]  /*21760*/  LDL.LU R15, [R1+0x9cc] ;  /* 0x0009cc00010f7983 */ /* 0x001ea20000300800 */
[----:B-1----:R-:W-:-:S03]  /*21770*/  PRMT R80, RZ, 0x7610, R80 ;  /* 0x00007610ff507816 */ /* 0x002fc60000000050 */
        /* <DEDUP_REMOVED lines=47> */
[----:B------:R-:W-:Y:S04]  /*21a70*/  STL.64 [R1+0x15d8], R2 ;  /* 0x0015d80201007387 */ /* 0x000fe80000100a00 */
[----:B------:R-:W-:Y:S04]  /*21a80*/  STL [R1+0x1184], R0 ;  /* 0x0011840001007387 */ /* 0x000fe80000100800 */
[----:B------:R-:W-:Y:S04]  /*21a90*/  STL [R1+0x1414], R0 ;  /* 0x0014140001007387 */ /* 0x000fe80000100800 */
[----:B------:R0:W-:Y:S04]  /*21aa0*/  STL.S16 [R1+0x9c8], R80 ;  /* 0x0009c85001007387 */ /* 0x0001e80000100600 */
[----:B0-----:R-:W3:Y:S01]  /*21ab0*/  LDL.LU R80, [R1+0x1e34] ;  /* 0x001e340001507983 */ /* 0x001ee20000300800 */
[----:B--2---:R-:W-:-:S02]  /*21ac0*/  IADD3 R15, PT, PT, R15, 0x1, RZ ;  /* 0x000000010f0f7810 */ /* 0x004fc40007ffe0ff */
[----:B---3--:R-:W-:-:S05]  /*21ad0*/  PRMT R80, RZ, 0x7610, R80 ;  /* 0x00007610ff507816 */ /* 0x008fca0000000050 */
[----:B------:R0:W-:Y:S04]  /*21ae0*/  STL.S16 [R1+0x9c4], R80 ;  /* 0x0009c45001007387 */ /* 0x0001e80000100600 */
[----:B0-----:R-:W2:Y:S04]  /*21af0*/  LDL.LU R80, [R1+0x1e30] ;  /* 0x001e300001507983 */ /* 0x001ea80000300800 */
[----:B------:R-:W-:Y:S01]  /*21b00*/  STL [R1+0x9cc], R15 ;  /* 0x0009cc0f01007387 */ /* 0x000fe20000100800 */
[----:B--2---:R-:W-:-:S05]  /*21b10*/  PRMT R80, RZ, 0x7610, R80 ;  /* 0x00007610ff507816 */ /* 0x004fca0000000050 */
[----:B------:R0:W-:Y:S04]  /*21b20*/  STL.S16 [R1+0x9c0], R80 ;  /* 0x0009c05001007387 */ /* 0x0001e80000100600 */
[----:B0-----:R-:W2:Y:S02]  /*21b30*/  LDL.LU R80, [R1+0x1e2c] ;  /* 0x001e2c0001507983 */ /* 0x001ea40000300800 */
        /* <DEDUP_REMOVED lines=125> */
[----:B0-----:R-:W2:Y:S01]  /*22310*/  LDL.LU R80, [R1+0x1d84] ;  /* 0x001d840001507983 */ /* 0x001ea20000300800 */
[----:B------:R-:W-:-:S05]  /*22320*/  PRMT R67, RZ, 0x7610, R67 ;  /* 0x00007610ff437816 */ /* 0x000fca0000000043 */
        /* <DEDUP_REMOVED lines=43> */
[----:B------:R-:W-:Y:S02]  /*225e0*/  PRMT R0, RZ, 0x7610, R0 ;  /* 0x00007610ff007816 */ /* 0x000fe40000000000 */
[----:B------:R-:W-:-:S03]  /*225f0*/  PRMT R66, RZ, 0x7610, R66 ;  /* 0x00007610ff427816 */ /* 0x000fc60000000042 */
[----:B------:R-:W-:Y:S04]  /*22600*/  STL [R1+0x19d0], R0 ;  /* 0x0019d00001007387 */ /* 0x000fe80000100800 */
        /* <DEDUP_REMOVED lines=26> */
[----:B------:R-:W-:Y:S02]  /*227b0*/  PRMT R77, RZ, 0x7610, R77 ;  /* 0x00007610ff4d7816 */ /* 0x000fe4000000004d */
[----:B------:R-:W-:Y:S02]  /*227c0*/  PRMT R75, RZ, 0x7610, R75 ;  /* 0x00007610ff4b7816 */ /* 0x000fe4000000004b */
[----:B------:R-:W-:-:S02]  /*227d0*/  PRMT R73, RZ, 0x7610, R73 ;  /* 0x00007610ff497816 */ /* 0x000fc40000000049 */
[----:B------:R-:W-:Y:S02]  /*227e0*/  PRMT R71, RZ, 0x7610, R71 ;  /* 0x00007610ff477816 */ /* 0x000fe40000000047 */
[----:B------:R-:W-:Y:S02]  /*227f0*/  PRMT R69, RZ, 0x7610, R69 ;  /* 0x00007610ff457816 */ /* 0x000fe40000000045 */
        /* <DEDUP_REMOVED lines=33> */
[----:B--2---:R-:W-:-:S05]  /*22a10*/  PRMT R80, RZ, 0x7610, R80 ;  /* 0x00007610ff507816 */ /* 0x004fca0000000050 */
[----:B------:R0:W-:Y:S04]  /*22a20*/  STL.S16 [R1+0x8d0], R80 ;  /* 0x0008d05001007387 */ /* 0x0001e80000100600 */
[----:B0-----:R-:W2:Y:S04]  /*22a30*/  LDL.LU R80, [R1+0x1d28] ;  /* 0x001d280001507983 */ /* 0x001ea80000300800 */
[----:B------:R0:W-:Y:S04]  /*22a40*/  STL.S16 [R1+0x8cc], R79 ;  /* 0x0008cc4f01007387 */ /* 0x0001e80000100600 */
[----:B0-----:R-:W3:Y:S04]  /*22a50*/  LDL.LU R79, [R1+0x1d24] ;  /* 0x001d2400014f7983 */ /* 0x001ee80000300800 */
[----:B------:R0:W-:Y:S04]  /*22a60*/  STL.S16 [R1+0x8c8], R77 ;  /* 0x0008c84d01007387 */ /* 0x0001e80000100600 */
[----:B0-----:R-:W4:Y:S04]  /*22a70*/  LDL.LU R77, [R1+0x1d20] ;  /* 0x001d2000014d7983 */ /* 0x001f280000300800 */
[----:B------:R0:W-:Y:S04]  /*22a80*/  STL.S16 [R1+0x8c4], R75 ;  /* 0x0008c44b01007387 */ /* 0x0001e80000100600 */
[----:B0-----:R-:W2:Y:S04]  /*22a90*/  LDL.LU R75, [R1+0x1d1c] ;  /* 0x001d1c00014b7983 */ /* 0x001ea80000300800 */
        /* <DEDUP_REMOVED lines=58> */
[----:B------:R0:W-:Y:S01]  /*22e40*/  STL.S16 [R1+0x86c], R17 ;  /* 0x00086c1101007387 */ /* 0x0001e20000100600 */
[----:B------:R-:W-:-:S03]  /*22e50*/  PRMT R30, RZ, 0x7610, R30 ;  /* 0x00007610ff1e7816 */ /* 0x000fc6000000001e */
        /* <DEDUP_REMOVED lines=75> */
[----:B0-----:R-:W3:Y:S04]  /*23310*/  LDL.LU R52, [R1+0x1c40] ;  /* 0x001c400001347983 */ /* 0x001ee80000300800 */
[----:B------:R0:W-:Y:S01]  /*23320*/  STL.S16 [R1+0x81c], R58 ;  /* 0x00081c3a01007387 */ /* 0x0001e20000100600 */
[----:B------:R-:W-:-:S03]  /*23330*/  PRMT R14, RZ, 0x7610, R14 ;  /* 0x00007610ff0e7816 */ /* 0x000fc6000000000e */
[----:B0-----:R-:W4:Y:S04]  /*23340*/  LDL.LU R58, [R1+0x1c3c] ;  /* 0x001c3c00013a7983 */ /* 0x001f280000300800 */
        /* <DEDUP_REMOVED lines=61> */
[----:B--2---:R-:W-:-:S03]  /*23720*/  PRMT R80, RZ, 0x7610, R80 ;  /* 0x00007610ff507816 */ /* 0x004fc60000000050 */
[----:B0-----:R-:W2:Y:S04]  /*23730*/  LDL.LU R91, [R1+0x1be8] ;  /* 0x001be800015b7983 */ /* 0x001ea80000300800 */
[----:B------:R0:W-:Y:S01]  /*23740*/  STL.S16 [R1+0x7c4], R92 ;  /* 0x0007c45c01007387 */ /* 0x0001e20000100600 */
[----:B---3--:R-:W-:-:S03]  /*23750*/  PRMT R79, RZ, 0x7610, R79 ;  /* 0x00007610ff4f7816 */ /* 0x008fc6000000004f */
[----:B0-----:R-:W3:Y:S04]  /*23760*/  LDL.LU R92, [R1+0x1be4] ;  /* 0x001be400015c7983 */ /* 0x001ee80000300800 */
[----:B------:R0:W-:Y:S01]  /*23770*/  STL.S16 [R1+0x7c0], R93 ;  /* 0x0007c05d01007387 */ /* 0x0001e20000100600 */
[----:B----4-:R-:W-:Y:S02]  /*23780*/  PRMT R77, RZ, 0x7610, R77 ;  /* 0x00007610ff4d7816 */ /* 0x010fe4000000004d */
[----:B------:R-:W-:Y:S01]  /*23790*/  PRMT R75, RZ, 0x7610, R75 ;  /* 0x00007610ff4b7816 */ /* 0x000fe2000000004b */
[----:B0-----:R-:W3:Y:S04]  /*237a0*/  LDL.LU R93, [R1+0x1be0] ;  /* 0x001be000015d7983 */ /* 0x001ee80000300800 */
[----:B------:R0:W-:Y:S01]  /*237b0*/  STL.S16 [R1+0x7bc], R62 ;  /* 0x0007bc3e01007387 */ /* 0x0001e20000100600 */
[----:B------:R-:W-:-:S02]  /*237c0*/  PRMT R73, RZ, 0x7610, R73 ;  /* 0x00007610ff497816 */ /* 0x000fc40000000049 */
[----:B------:R-:W-:Y:S01]  /*237d0*/  PRMT R71, RZ, 0x7610, R71 ;  /* 0x00007610ff477816 */ /* 0x000fe20000000047 */
[----:B0-----:R-:W4:Y:S04]  /*237e0*/  LDL.LU R62, [R1+0x1bdc] ;  /* 0x001bdc00013e7983 */ /* 0x001f280000300800 */
[----:B------:R0:W-:Y:S01]  /*237f0*/  STL.S16 [R1+0x7b8], R64 ;  /* 0x0007b84001007387 */ /* 0x0001e20000100600 */
[----:B------:R-:W-:Y:S02]  /*23800*/  PRMT R69, RZ, 0x7610, R69 ;  /* 0x00007610ff457816 */ /* 0x000fe40000000045 */
[----:B------:R-:W-:Y:S01]  /*23810*/  PRMT R67, RZ, 0x7610, R67 ;  /* 0x00007610ff437816 */ /* 0x000fe20000000043 */
[----:B0-----:R-:W2:Y:S04]  /*23820*/  LDL.LU R64, [R1+0x1bd8] ;  /* 0x001bd80001407983 */ /* 0x001ea80000300800 */
[----:B------:R0:W-:Y:S01]  /*23830*/  STL.S16 [R1+0x7b4], R63 ;  /* 0x0007b43f01007387 */ /* 0x0001e20000100600 */
[----:B------:R-:W-:-:S02]  /*23840*/  PRMT R66, RZ, 0x7610, R66 ;  /* 0x00007610ff427816 */ /* 0x000fc40000000042 */
[----:B------:R-:W-:Y:S01]  /*23850*/  PRMT R61, RZ, 0x7610, R61 ;  /* 0x00007610ff3d7816 */ /* 0x000fe2000000003d */
[----:B0-----:R-:W2:Y:S04]  /*23860*/  LDL.LU R63, [R1+0x1bd4] ;  /* 0x001bd400013f7983 */ /* 0x001ea80000300800 */
[----:B------:R0:W-:Y:S01]  /*23870*/  STL.S16 [R1+0x7b0], R65 ;  /* 0x0007b04101007387 */ /* 0x0001e20000100600 */
[----:B------:R-:W-:Y:S02]  /*23880*/  PRMT R59, RZ, 0x7610, R59 ;  /* 0x00007610ff3b7816 */ /* 0x000fe4000000003b */
[----:B------:R-:W-:Y:S01]  /*23890*/  PRMT R57, RZ, 0x7610, R57 ;  /* 0x00007610ff397816 */ /* 0x000fe20000000039 */
[----:B0-----:R-:W2:Y:S04]  /*238a0*/  LDL.LU R65, [R1+0x1bd0] ;  /* 0x001bd00001417983 */ /* 0x001ea80000300800 */
[----:B------:R0:W-:Y:S04]  /*238b0*/  STL.S16 [R1+0x7ac], R80 ;  /* 0x0007ac5001007387 */ /* 0x0001e80000100600 */
[----:B------:R-:W-:Y:S04]  /*238c0*/  STL.S16 [R1+0x7a8], R79 ;  /* 0x0007a84f01007387 */ /* 0x000fe80000100600 */
[----:B------:R-:W-:Y:S01]  /*238d0*/  STL.S16 [R1+0x7a4], R77 ;  /* 0x0007a44d01007387 */ /* 0x000fe20000100600 */
[----:B------:R-:W-:Y:S01]  /*238e0*/  PRMT R55, RZ, 0x7610, R55 ;  /* 0x00007610ff377816 */ /* 0x000fe20000000037 */
[----:B0-----:R-:W0:Y:S02]  /*238f0*/  LDC R80, c[0x0][0x3a0] ;  /* 0x0000e800ff507b82 */ /* 0x001e240000000800 */
[----:B------:R-:W-:Y:S04]  /*23900*/  STL.S16 [R1+0x798], R75 ;  /* 0x0007984b01007387 */ /* 0x000fe80000100600 */
[----:B------:R-:W-:Y:S01]  /*23910*/  STL.S16 [R1+0x794], R73 ;  /* 0x0007944901007387 */ /* 0x000fe20000100600 */
[----:B------:R-:W-:-:S03]  /*23920*/  PRMT R53, RZ, 0x7610, R53 ;  /* 0x00007610ff357816 */ /* 0x000fc60000000035 */
[----:B------:R-:W-:Y:S01]  /*23930*/  STL.S16 [R1+0x790], R71 ;  /* 0x0007904701007387 */ /* 0x000fe20000100600 */
[----:B------:R-:W-:-:S03]  /*23940*/  PRMT R51, RZ, 0x7610, R51 ;  /* 0x00007610ff337816 */ /* 0x000fc60000000033 */
[----:B------:R-:W-:Y:S01]  /*23950*/  STL.S16 [R1+0x78c], R69 ;  /* 0x00078c4501007387 */ /* 0x000fe20000100600 */
[----:B------:R-:W-:-:S03]  /*23960*/  PRMT R2, RZ, 0x7610, R2 ;  /* 0x00007610ff027816 */ /* 0x000fc60000000002 */
[----:B------:R-:W-:Y:S04]  /*23970*/  STL.S16 [R1+0x788], R67 ;  /* 0x0007884301007387 */ /* 0x000fe80000100600 */
[----:B------:R-:W-:Y:S04]  /*23980*/  STL.S16 [R1+0x784], R66 ;  /* 0x0007844201007387 */ /* 0x000fe80000100600 */
[----:B------:R-:W-:Y:S04]  /*23990*/  STL.S16 [R1+0x780], R61 ;  /* 0x0007803d01007387 */ /* 0x000fe80000100600 */
[----:B------:R-:W-:Y:S01]  /*239a0*/  STL.S16 [R1+0x77c], R59 ;  /* 0x00077c3b01007387 */ /* 0x000fe20000100600 */
[----:B------:R-:W-:-:S03]  /*239b0*/  PRMT R49, RZ, 0x7610, R49 ;  /* 0x00007610ff317816 */ /* 0x000fc60000000031 */
[----:B------:R-:W-:Y:S01]  /*239c0*/  STL.S16 [R1+0x778], R57 ;  /* 0x0007783901007387 */ /* 0x000fe20000100600 */
[----:B------:R-:W-:-:S03]  /*239d0*/  PRMT R7, RZ, 0x7610, R7 ;  /* 0x00007610ff077816 */ /* 0x000fc60000000007 */
[----:B------:R-:W-:Y:S04]  /*239e0*/  STL.S16 [R1+0x774], R55 ;  /* 0x0007743701007387 */ /* 0x000fe80000100600 */
[----:B------:R-:W-:Y:S04]  /*239f0*/  STL.S16 [R1+0x768], R53 ;  /* 0x0007683501007387 */ /* 0x000fe80000100600 */
[----:B------:R-:W-:Y:S04]  /*23a00*/  STL.S16 [R1+0x764], R51 ;  /* 0x0007643301007387 */ /* 0x000fe80000100600 */
[----:B------:R1:W-:Y:S04]  /*23a10*/  STL.S16 [R1+0x760], R2 ;  /* 0x0007600201007387 */ /* 0x0003e80000100600 */
[----:B-1----:R-:W2:Y:S04]  /*23a20*/  LDL.LU R2, [R1+0x1118] ;  /* 0x0011180001027983 */ /* 0x002ea80000300800 */
[----:B------:R-:W-:Y:S04]  /*23a30*/  STL.S16 [R1+0x75c], R49 ;  /* 0x00075c3101007387 */ /* 0x000fe80000100600 */
[----:B------:R1:W-:Y:S04]  /*23a40*/  STL.S16 [R1+0x758], R7 ;  /* 0x0007580701007387 */ /* 0x0003e80000100600 */
[----:B-1----:R-:W3:Y:S01]  /*23a50*/  LDL.LU R7, [R1+0x111c] ;  /* 0x00111c0001077983 */ /* 0x002ee20000300800 */
[----:B------:R-:W-:-:S02]  /*23a60*/  PRMT R47, RZ, 0x7610, R47 ;  /* 0x00007610ff2f7816 */ /* 0x000fc4000000002f */
[----:B------:R-:W-:-:S03]  /*23a70*/  PRMT R0, RZ, 0x7610, R0 ;  /* 0x00007610ff007816 */ /* 0x000fc60000000000 */
[----:B------:R-:W-:Y:S04]  /*23a80*/  STL.S16 [R1+0x754], R47 ;  /* 0x0007542f01007387 */ /* 0x000fe80000100600 */
[----:B------:R1:W-:Y:S04]  /*23a90*/  STL.S16 [R1+0x750], R0 ;  /* 0x0007500001007387 */ /* 0x0003e80000100600 */
[----:B-1----:R-:W4:Y:S01]  /*23aa0*/  LDL.LU R0, [R1+0x1120] ;  /* 0x0011200001007983 */ /* 0x002f220000300800 */
[----:B------:R-:W-:Y:S02]  /*23ab0*/  PRMT R45, RZ, 0x7610, R45 ;  /* 0x00007610ff2d7816 */ /* 0x000fe4000000002d */
[----:B------:R-:W-:-:S02]  /*23ac0*/  PRMT R13, RZ, 0x7610, R13 ;  /* 0x00007610ff0d7816 */ /* 0x000fc4000000000d */
[----:B------:R-:W-:Y:S01]  /*23ad0*/  PRMT R43, RZ, 0x7610, R43 ;  /* 0x00007610ff2b7816 */ /* 0x000fe2000000002b */
[----:B------:R-:W-:Y:S01]  /*23ae0*/  STL.S16 [R1+0x74c], R45 ;  /* 0x00074c2d01007387 */ /* 0x000fe20000100600 */
[----:B------:R-:W-:Y:S02]  /*23af0*/  PRMT R9, RZ, 0x7610, R9 ;  /* 0x00007610ff097816 */ /* 0x000fe40000000009 */
[----:B------:R-:W-:Y:S01]  /*23b00*/  PRMT R41, RZ, 0x7610, R41 ;  /* 0x00007610ff297816 */ /* 0x000fe20000000029 */
[----:B------:R1:W-:Y:S01]  /*23b10*/  STL.S16 [R1+0x738], R13 ;  /* 0x0007380d01007387 */ /* 0x0003e20000100600 */
[----:B------:R-:W-:Y:S02]  /*23b20*/  PRMT R39, RZ, 0x7610, R39 ;  /* 0x00007610ff277816 */ /* 0x000fe40000000027 */
[----:B------:R-:W-:Y:S02]  /*23b30*/  PRMT R37, RZ, 0x7610, R37 ;  /* 0x00007610ff257816 */ /* 0x000fe40000000025 */
[----:B------:R-:W-:Y:S01]  /*23b40*/  PRMT R35, RZ, 0x7610, R35 ;  /* 0x00007610ff237816 */ /* 0x000fe20000000023 */
[----:B-1----:R-:W4:Y:S01]  /*23b50*/  LDL.LU R13, [R1+0x1124] ;  /* 0x00112400010d7983 */ /* 0x002f220000300800 */
[----:B------:R-:W-:-:S03]  /*23b60*/  PRMT R33, RZ, 0x7610, R33 ;  /* 0x00007610ff217816 */ /* 0x000fc60000000021 */
[----:B------:R-:W-:Y:S01]  /*23b70*/  STL.S16 [R1+0x734], R43 ;  /* 0x0007342b01007387 */ /* 0x000fe20000100600 */
[----:B------:R-:W-:-:S03]  /*23b80*/  PRMT R31, RZ, 0x7610, R31 ;  /* 0x00007610ff1f7816 */ /* 0x000fc6000000001f */
[----:B------:R1:W-:Y:S01]  /*23b90*/  STL.S16 [R1+0x730], R9 ;  /* 0x0007300901007387 */ /* 0x0003e20000100600 */
[----:B------:R-:W-:Y:S02]  /*23ba0*/  PRMT R29, RZ, 0x7610, R29 ;  /* 0x00007610ff1d7816 */ /* 0x000fe4000000001d */
[----:B------:R-:W-:Y:S02]  /*23bb0*/  PRMT R27, RZ, 0x7610, R27 ;  /* 0x00007610ff1b7816 */ /* 0x000fe4000000001b */
[----:B------:R-:W-:Y:S01]  /*23bc0*/  PRMT R11, RZ, 0x7610, R11 ;  /* 0x00007610ff0b7816 */ /* 0x000fe2000000000b */
[----:B-1----:R-:W4:Y:S04]  /*23bd0*/  LDL.LU R9, [R1+0x1128] ;  /* 0x0011280001097983 */ /* 0x002f280000300800 */
[----:B------:R-:W-:Y:S04]  /*23be0*/  STL.S16 [R1+0x72c], R41 ;  /* 0x00072c2901007387 */ /* 0x000fe80000100600 */
[----:B------:R-:W-:Y:S04]  /*23bf0*/  STL.S16 [R1+0x728], R39 ;  /* 0x0007282701007387 */ /* 0x000fe80000100600 */
[----:B------:R-:W-:Y:S04]  /*23c00*/  STL.S16 [R1+0x724], R37 ;  /* 0x0007242501007387 */ /* 0x000fe80000100600 */
[----:B------:R-:W-:Y:S04]  /*23c10*/  STL.S16 [R1+0x720], R35 ;  /* 0x0007202301007387 */ /* 0x000fe80000100600 */
[----:B------:R-:W-:Y:S04]  /*23c20*/  STL.S16 [R1+0x708], R33 ;  /* 0x0007082101007387 */ /* 0x000fe80000100600 */
[----:B------:R-:W-:Y:S04]  /*23c30*/  STL.S16 [R1+0x704], R31 ;  /* 0x0007041f01007387 */ /* 0x000fe80000100600 */
[----:B------:R-:W-:Y:S04]  /*23c40*/  STL.S16 [R1+0x700], R29 ;  /* 0x0007001d01007387 */ /* 0x000fe80000100600 */
[----:B------:R-:W-:Y:S01]  /*23c50*/  STL.S16 [R1+0x6fc], R27 ;  /* 0x0006fc1b01007387 */ /* 0x000fe20000100600 */
[----:B------:R-:W-:-:S03]  /*23c60*/  PRMT R25, RZ, 0x7610, R25 ;  /* 0x00007610ff197816 */ /* 0x000fc60000000019 */
[----:B------:R1:W-:Y:S01]  /*23c70*/  STL.S16 [R1+0x6f8], R11 ;  /* 0x0006f80b01007387 */ /* 0x0003e20000100600 */
[----:B------:R-:W-:Y:S02]  /*23c80*/  PRMT R23, RZ, 0x7610, R23 ;  /* 0x00007610ff177816 */ /* 0x000fe40000000017 */
[----:B------:R-:W-:Y:S02]  /*23c90*/  PRMT R21, RZ, 0x7610, R21 ;  /* 0x00007610ff157816 */ /* 0x000fe40000000015 */
[----:B------:R-:W-:Y:S01]  /*23ca0*/  PRMT R19, RZ, 0x7610, R19 ;  /* 0x00007610ff137816 */ /* 0x000fe20000000013 */
[----:B-1----:R-:W4:Y:S01]  /*23cb0*/  LDL.LU R11, [R1+0x112c] ;  /* 0x00112c00010b7983 */ /* 0x002f220000300800 */
[----:B------:R-:W-:Y:S02]  /*23cc0*/  PRMT R17, RZ, 0x7610, R17 ;  /* 0x00007610ff117816 */ /* 0x000fe40000000011 */
[----:B------:R-:W-:Y:S01]  /*23cd0*/  PRMT R3, RZ, 0x7610, R3 ;  /* 0x00007610ff037816 */ /* 0x000fe20000000003 */
[----:B------:R-:W-:Y:S04]  /*23ce0*/  STL.S16 [R1+0x6f4], R25 ;  /* 0x0006f41901007387 */ /* 0x000fe80000100600 */
[----:B------:R-:W-:Y:S04]  /*23cf0*/  STL.S16 [R1+0x6d8], R23 ;  /* 0x0006d81701007387 */ /* 0x000fe80000100600 */
[----:B------:R1:W-:Y:S04]  /*23d00*/  STL.S16 [R1+0x6d4], R21 ;  /* 0x0006d41501007387 */ /* 0x0003e80000100600 */
[----:B------:R-:W-:Y:S04]  /*23d10*/  STL.S16 [R1+0x6d0], R19 ;  /* 0x0006d01301007387 */ /* 0x000fe80000100600 */
[----:B-1----:R-:W4:Y:S04]  /*23d20*/  LDL.LU R21, [R1+0x1130] ;  /* 0x0011300001157983 */ /* 0x002f280000300800 */
[----:B------:R-:W-:Y:S04]  /*23d30*/  STL.S16 [R1+0x6cc], R17 ;  /* 0x0006cc1101007387 */ /* 0x000fe80000100600 */
[----:B------:R1:W-:Y:S01]  /*23d40*/  STL.S16 [R1+0x6c8], R3 ;  /* 0x0006c80301007387 */ /* 0x0003e20000100600 */
[----:B------:R-:W-:-:S03]  /*23d50*/  PRMT R4, RZ, 0x7610, R4 ;  /* 0x00007610ff047816 */ /* 0x000fc60000000004 */
[----:B-1----:R-:W4:Y:S04]  /*23d60*/  LDL.LU R3, [R1+0x1134] ;  /* 0x0011340001037983 */ /* 0x002f280000300800 */
[----:B------:R2:W-:Y:S01]  /*23d70*/  STL.S16 [R1+0x6c4], R4 ;  /* 0x0006c40401007387 */ /* 0x0005e20000100600 */
[----:B0-----:R-:W-:Y:S02]  /*23d80*/  IMAD R80, R15, -0x80, R80 ;  /* 0xffffff800f507824 */ /* 0x001fe400078e0250 */
[----:B------:R-:W-:Y:S02]  /*23d90*/  IMAD.MOV.U32 R17, RZ, RZ, R16 ;  /* 0x000000ffff117224 */ /* 0x000fe400078e0010 */
[----:B--2---:R-:W-:Y:S02]  /*23da0*/  IMAD.MOV.U32 R4, RZ, RZ, R2 ;  /* 0x000000ffff047224 */ /* 0x004fe400078e0002 */
[----:B------:R-:W2:Y:S04]  /*23db0*/  LDL.LU R2, [R1+0x1138] ;  /* 0x0011380001027983 */ /* 0x000ea80000300800 */
[----:B------:R-:W-:Y:S01]  /*23dc0*/  STL.64 [R1+0x15e0], R4 ;  /* 0x0015e00401007387 */ /* 0x000fe20000100a00 */
[----:B---3--:R-:W-:-:S04]  /*23dd0*/  LOP3.LUT R7, R7, R6, RZ, 0x3c, !PT ;  /* 0x0000000607077212 */ /* 0x008fc800078e3cff */
[----:B------:R-:W-:-:S04]  /*23de0*/  LOP3.LUT R6, R7, R6, RZ, 0x3c, !PT ;  /* 0x0000000607067212 */ /* 0x000fc800078e3cff */
[----:B------:R-:W-:-:S05]  /*23df0*/  LOP3.LUT R7, R7, R6, RZ, 0x3c, !PT ;  /* 0x0000000607077212 */ /* 0x000fca00078e3cff */
[----:B------:R0:W-:Y:S04]  /*23e00*/  STL.64 [R1+0x15e8], R6 ;  /* 0x0015e80601007387 */ /* 0x0001e80000100a00 */
[----:B------:R-:W3:Y:S01]  /*23e10*/  LDL.LU R15, [R1+0x113c] ;  /* 0x00113c00010f7983 */ /* 0x000ee20000300800 */
[----:B----4-:R-:W-:-:S03]  /*23e20*/  IMAD.MOV.U32 R16, RZ, RZ, R0 ;  /* 0x000000ffff107224 */ /* 0x010fc600078e0000 */
[----:B------:R-:W4:Y:S01]  /*23e30*/  LDL.LU R0, [R1+0x1140] ;  /* 0x0011400001007983 */ /* 0x000f220000300800 */
[----:B------:R-:W-:Y:S02]  /*23e40*/  IMAD.MOV.U32 R19, RZ, RZ, R18 ;  /* 0x000000ffff137224 */ /* 0x000fe400078e0012 */
[----:B------:R-:W-:Y:S01]  /*23e50*/  IMAD.MOV.U32 R29, RZ, RZ, R28 ;  /* 0x000000ffff1d7224 */ /* 0x000fe200078e001c */
[----:B------:R1:W-:Y:S01]  /*23e60*/  STL.64 [R1+0x1600], R16 ;  /* 0x0016001001007387 */ /* 0x0003e20000100a00 */
[----:B------:R-:W-:Y:S02]  /*23e70*/  IMAD.MOV.U32 R31, RZ, RZ, R30 ;  /* 0x000000ffff1f7224 */ /* 0x000fe400078e001e */
[----:B------:R-:W-:Y:S02]  /*23e80*/  IMAD.MOV.U32 R18, RZ, RZ, R13 ;  /* 0x000000ffff127224 */ /* 0x000fe400078e000d */
[----:B------:R-:W4:Y:S04]  /*23e90*/  LDL.LU R13, [R1+0x1144] ;  /* 0x00114400010d7983 */ /* 0x000f280000300800 */
[----:B------:R0:W-:Y:S01]  /*23ea0*/  STL.64 [R1+0x1608], R18 ;  /* 0x0016081201007387 */ /* 0x0001e20000100a00 */
[----:B------:R-:W-:-:S03]  /*23eb0*/  IMAD.MOV.U32 R28, RZ, RZ, R9 ;  /* 0x000000ffff1c7224 */ /* 0x000fc600078e0009 */
[----:B------:R-:W4:Y:S04]  /*23ec0*/  LDL.LU R9, [R1+0x1148] ;  /* 0x0011480001097983 */ /* 0x000f280000300800 */
[----:B0-----:R-:W4:Y:S04]  /*23ed0*/  LDL.LU R7, [R1+0x114c] ;  /* 0x00114c0001077983 */ /* 0x001f280000300800 */
[----:B------:R-:W4:Y:S04]  /*23ee0*/  LDL.LU R6, [R1+0xfb8] ;  /* 0x000fb80001067983 */ /* 0x000f280000300800 */
[----:B------:R-:W-:Y:S04]  /*23ef0*/  STL [R1+0x161c], R28 ;  /* 0x00161c1c01007387 */ /* 0x000fe80000100800 */
[----:B------:R-:W-:Y:S04]  /*23f00*/  STL [R1+0x1620], R28 ;  /* 0x0016201c01007387 */ /* 0x000fe80000100800 */
[----:B------:R-:W-:Y:S04]  /*23f10*/  STL [R1+0x1638], R28 ;  /* 0x0016381c01007387 */ /* 0x000fe80000100800 */
[----:B------:R-:W-:Y:S04]  /*23f20*/  STL [R1+0x1618], R29 ;  /* 0x0016181d01007387 */ /* 0x000fe80000100800 */
[----:B------:R-:W-:Y:S04]  /*23f30*/  STL [R1+0x1624], R29 ;  /* 0x0016241d01007387 */ /* 0x000fe80000100800 */
[----:B------:R-:W-:Y:S01]  /*23f40*/  STL [R1+0x1648], R29 ;  /* 0x0016481d01007387 */ /* 0x000fe20000100800 */
[----:B------:R-:W-:-:S02]  /*23f50*/  IMAD.MOV.U32 R39, RZ, RZ, R38 ;  /* 0x000000ffff277224 */ /* 0x000fc400078e0026 */
[----:B------:R-:W-:Y:S02]  /*23f60*/  IMAD.MOV.U32 R30, RZ, RZ, R11 ;  /* 0x000000ffff1e7224 */ /* 0x000fe400078e000b */
[----:B------:R-:W4:Y:S01]  /*23f70*/  LDL.LU R11, [R1+0xfbc] ;  /* 0x000fbc00010b7983 */ /* 0x000f220000300800 */
[----:B------:R-:W-:-:S03]  /*23f80*/  IMAD.MOV.U32 R41, RZ, RZ, R40 ;  /* 0x000000ffff297224 */ /* 0x000fc600078e0028 */
[----:B------:R-:W4:Y:S04]  /*23f90*/  LDL.LU R5, [R1+0xfc0] ;  /* 0x000fc00001057983 */ /* 0x000f280000300800 */
[----:B------:R-:W-:Y:S04]  /*23fa0*/  STL [R1+0x1658], R30 ;  /* 0x0016581e01007387 */ /* 0x000fe80000100800 */
[----:B------:R-:W-:Y:S04]  /*23fb0*/  STL [R1+0x1628], R31 ;  /* 0x0016281f01007387 */ /* 0x000fe80000100800 */
[----:B------:R-:W4:Y:S01]  /*23fc0*/  LDL.LU R4, [R1+0xfc4] ;  /* 0x000fc40001047983 */ /* 0x000f220000300800 */
[----:B------:R-:W-:-:S05]  /*23fd0*/  IMAD.MOV.U32 R38, RZ, RZ, R21 ;  /* 0x000000ffff267224 */ /* 0x000fca00078e0015 */
[----:B------:R-:W-:Y:S04]  /*23fe0*/  STL.64 [R1+0x16a0], R38 ;  /* 0x0016a02601007387 */ /* 0x000fe80000100a00 */
[----:B-1----:R-:W4:Y:S01]  /*23ff0*/  LDL.LU R17, [R1+0xfc8] ;  /* 0x000fc80001117983 */ /* 0x002f220000300800 */
[----:B------:R-:W-:-:S05]  /*24000*/  MOV R40, R3 ;  /* 0x0000000300287202 */ /* 0x000fca0000000f00 */
[----:B------:R-:W-:Y:S04]  /*24010*/  STL.64 [R1+0x16a8], R40 ;  /* 0x0016a82801007387 */ /* 0x000fe80000100a00 */
[----:B------:R-:W4:Y:S01]  /*24020*/  LDL.LU R3, [R1+0xfcc] ;  /* 0x000fcc0001037983 */ /* 0x000f220000300800 */
[----:B------:R-:W-:Y:S02]  /*24030*/  IMAD.MOV.U32 R47, RZ, RZ, R46 ;  /* 0x000000ffff2f7224 */ /* 0x000fe400078e002e */
[----:B------:R-:W-:Y:S02]  /*24040*/  IMAD.MOV.U32 R49, RZ, RZ, R48 ;  /* 0x000000ffff317224 */ /* 0x000fe400078e0030 */
[----:B------:R-:W-:Y:S02]  /*24050*/  IMAD.MOV.U32 R55, RZ, RZ, R54 ;  /* 0x000000ffff377224 */ /* 0x000fe400078e0036 */
[----:B--2---:R-:W-:-:S02]  /*24060*/  IMAD.MOV.U32 R46, RZ, RZ, R2 ;  /* 0x000000ffff2e7224 */ /* 0x004fc400078e0002 */
[----:B------:R-:W2:Y:S04]  /*24070*/  LDL.LU R2, [R1+0xfd0] ;  /* 0x000fd00001027983 */ /* 0x000ea80000300800 */
[----:B------:R-:W-:Y:S01]  /*24080*/  STL.64 [R1+0x16d0], R46 ;  /* 0x0016d02e01007387 */ /* 0x000fe20000100a00 */
[----:B---3--:R-:W-:-:S05]  /*24090*/  IMAD.MOV.U32 R48, RZ, RZ, R15 ;  /* 0x000000ffff307224 */ /* 0x008fca00078e000f */
[----:B------:R-:W-:Y:S01]  /*240a0*/  STL.64 [R1+0x16d8], R48 ;  /* 0x0016d83001007387 */ /* 0x000fe20000100a00 */
[----:B----4-:R-:W-:-:S03]  /*240b0*/  IMAD.MOV.U32 R54, RZ, RZ, R0 ;  /* 0x000000ffff367224 */ /* 0x010fc600078e0000 */
[----:B------:R-:W3:Y:S04]  /*240c0*/  LDL.LU R0, [R1+0xfd4] ;  /* 0x000fd40001007983 */ /* 0x000ee80000300800 */
[----:B------:R-:W-:Y:S01]  /*240d0*/  STL.64 [R1+0x1720], R54 ;  /* 0x0017203601007387 */ /* 0x000fe20000100a00 */
[----:B------:R-:W-:-:S03]  /*240e0*/  IMAD.MOV.U32 R57, RZ, RZ, R56 ;  /* 0x000000ffff397224 */ /* 0x000fc600078e0038 */
[----:B------:R-:W4:Y:S04]  /*240f0*/  LDL.LU R16, [R1+0xfd8] ;  /* 0x000fd80001107983 */ /* 0x000f280000300800 */
[----:B------:R-:W4:Y:S01]  /*24100*/  LDL.LU R15, [R1+0xfdc] ;  /* 0x000fdc00010f7983 */ /* 0x000f220000300800 */
[----:B------:R-:W-:Y:S02]  /*24110*/  IMAD.MOV.U32 R56, RZ, RZ, R13 ;  /* 0x000000ffff387224 */ /* 0x000fe400078e000d */
[----:B------:R-:W-:-:S03]  /*24120*/  IMAD.MOV.U32 R79, RZ, RZ, R78 ;  /* 0x000000ffff4f7224 */ /* 0x000fc600078e004e */
[----:B------:R-:W-:Y:S01]  /*24130*/  STL.64 [R1+0x1728], R56 ;  /* 0x0017283801007387 */ /* 0x000fe20000100a00 */
[----:B------:R-:W-:-:S03]  /*24140*/  IMAD.MOV.U32 R77, RZ, RZ, R76 ;  /* 0x000000ffff4d7224 */ /* 0x000fc600078e004c */
[----:B------:R-:W4:Y:S01]  /*24150*/  LDL.LU R13, [R1+0xfe0] ;  /* 0x000fe000010d7983 */ /* 0x000f220000300800 */
[----:B------:R-:W-:Y:S02]  /*24160*/  IMAD.MOV.U32 R21, RZ, RZ, R20 ;  /* 0x000000ffff157224 */ /* 0x000fe400078e0014 */
[----:B------:R-:W-:Y:S01]  /*24170*/  IMAD.MOV.U32 R78, RZ, RZ, R9 ;  /* 0x000000ffff4e7224 */ /* 0x000fe200078e0009 */
[----:B------:R-:W-:Y:S01]  /*24180*/  MOV R9, R8 ;  /* 0x0000000800097202 */ /* 0x000fe20000000f00 */
[----:B------:R-:W-:-:S03]  /*24190*/  IMAD.MOV.U32 R76, RZ, RZ, R7 ;  /* 0x000000ffff4c7224 */ /* 0x000fc600078e0007 */
[----:B------:R-:W-:Y:S01]  /*241a0*/  STL.64 [R1+0x1520], R78 ;  /* 0x0015204e01007387 */ /* 0x000fe20000100a00 */
[----:B------:R-:W-:-:S03]  /*241b0*/  IMAD.MOV.U32 R8, RZ, RZ, R6 ;  /* 0x000000ffff087224 */ /* 0x000fc600078e0006 */
[----:B------:R-:W4:Y:S04]  /*241c0*/  LDL.LU R7, [R1+0xfe4] ;  /* 0x000fe40001077983 */ /* 0x000f280000300800 */
[----:B------:R-:W-:Y:S04]  /*241d0*/  STL.64 [R1+0x1528], R76 ;  /* 0x0015284c01007387 */ /* 0x000fe80000100a00 */
[----:B------:R-:W4:Y:S04]  /*241e0*/  LDL.LU R6, [R1+0xfe8] ;  /* 0x000fe80001067983 */ /* 0x000f280000300800 */
[----:B------:R-:W-:Y:S01]  /*241f0*/  STL.64 [R1+0x15f0], R8 ;  /* 0x0015f00801007387 */ /* 0x000fe20000100a00 */
[----:B------:R-:W-:-:S02]  /*24200*/  IMAD.MOV.U32 R23, RZ, RZ, R22 ;  /* 0x000000ffff177224 */ /* 0x000fc400078e0016 */
[----:B------:R-:W-:Y:S02]  /*24210*/  IMAD.MOV.U32 R33, RZ, RZ, R32 ;  /* 0x000000ffff217224 */ /* 0x000fe400078e0020 */
[----:B------:R-:W-:Y:S01]  /*24220*/  IMAD.MOV.U32 R35, RZ, RZ, R34 ;  /* 0x000000ffff237224 */ /* 0x000fe200078e0022 */
[----:B------:R-:W-:-:S04]  /*24230*/  LOP3.LUT R11, R11, R10, RZ, 0x3c, !PT ;  /* 0x0000000a0b0b7212 */ /* 0x000fc800078e3cff */
[----:B------:R-:W-:Y:S01]  /*24240*/  LOP3.LUT R10, R11, R10, RZ, 0x3c, !PT ;  /* 0x0000000a0b0a7212 */ /* 0x000fe200078e3cff */
[----:B------:R-:W-:-:S03]  /*24250*/  IMAD.MOV.U32 R20, RZ, RZ, R5 ;  /* 0x000000ffff147224 */ /* 0x000fc600078e0005 */
[----:B------:R-:W-:-:S05]  /*24260*/  LOP3.LUT R11, R11, R10, RZ, 0x3c, !PT ;  /* 0x0000000a0b0b7212 */ /* 0x000fca00078e3cff */
[----:B------:R0:W-:Y:S04]  /*24270*/  STL.64 [R1+0x15f8], R10 ;  /* 0x0015f80a01007387 */ /* 0x0001e80000100a00 */
[----:B------:R1:W-:Y:S01]  /*24280*/  STL.64 [R1+0x1610], R20 ;  /* 0x0016101401007387 */ /* 0x0003e20000100a00 */
[----:B------:R-:W-:-:S03]  /*24290*/  IMAD.MOV.U32 R22, RZ, RZ, R4 ;  /* 0x000000ffff167224 */ /* 0x000fc600078e0004 */
[----:B------:R-:W4:Y:S01]  /*242a0*/  LDL.LU R5, [R1+0xfec] ;  /* 0x000fec0001057983 */ /* 0x000f220000300800 */
[----:B------:R-:W-:-:S03]  /*242b0*/  IMAD.MOV.U32 R43, RZ, RZ, R42 ;  /* 0x000000ffff2b7224 */ /* 0x000fc600078e002a */
[----:B------:R-:W4:Y:S01]  /*242c0*/  LDL.LU R4, [R1+0xff0] ;  /* 0x000ff00001047983 */ /* 0x000f220000300800 */
[----:B------:R-:W-:-:S03]  /*242d0*/  IMAD.MOV.U32 R32, RZ, RZ, R17 ;  /* 0x000000ffff207224 */ /* 0x000fc600078e0011 */
[----:B------:R0:W-:Y:S04]  /*242e0*/  STL.64 [R1+0x1630], R22 ;  /* 0x0016301601007387 */ /* 0x0001e80000100a00 */
[----:B------:R-:W-:Y:S01]  /*242f0*/  STL.64 [R1+0x1640], R32 ;  /* 0x0016402001007387 */ /* 0x000fe20000100a00 */
[----:B------:R-:W-:-:S05]  /*24300*/  IMAD.MOV.U32 R34, RZ, RZ, R3 ;  /* 0x000000ffff227224 */ /* 0x000fca00078e0003 */
[----:B------:R-:W-:Y:S04]  /*24310*/  STL.64 [R1+0x1650], R34 ;  /* 0x0016502201007387 */ /* 0x000fe80000100a00 */
[----:B------:R-:W4:Y:S01]  /*24320*/  LDL.LU R3, [R1+0xff4] ;  /* 0x000ff40001037983 */ /* 0x000f220000300800 */
[----:B------:R-:W-:Y:S02]  /*24330*/  IMAD.MOV.U32 R45, RZ, RZ, R44 ;  /* 0x000000ffff2d7224 */ /* 0x000fe400078e002c */
[----:B--2---:R-:W-:Y:S02]  /*24340*/  IMAD.MOV.U32 R42, RZ, RZ, R2 ;  /* 0x000000ffff2a7224 */ /* 0x004fe400078e0002 */
[----:B------:R-:W2:Y:S04]  /*24350*/  LDL.LU R2, [R1+0xff8] ;  /* 0x000ff80001027983 */ /* 0x000ea80000300800 */
[----:B------:R-:W-:Y:S01]  /*24360*/  STL.64 [R1+0x16b0], R42 ;  /* 0x0016b02a01007387 */ /* 0x000fe20000100a00 */
[----:B---3--:R-:W-:-:S03]  /*24370*/  MOV R44, R0 ;  /* 0x00000000002c7202 */ /* 0x008fc60000000f00 */
[----:B------:R-:W3:Y:S01]  /*24380*/  LDL.LU R0, [R1+0xffc] ;  /* 0x000ffc0001007983 */ /* 0x000ee20000300800 */
[----:B------:R-:W-:Y:S02]  /*24390*/  IMAD.MOV.U32 R51, RZ, RZ, R50 ;  /* 0x000000ffff337224 */ /* 0x000fe400078e0032 */
[----:B------:R-:W-:Y:S02]  /*243a0*/  IMAD.MOV.U32 R53, RZ, RZ, R52 ;  /* 0x000000ffff357224 */ /* 0x000fe400078e0034 */
[----:B----4-:R-:W-:Y:S01]  /*243b0*/  IMAD.MOV.U32 R50, RZ, RZ, R16 ;  /* 0x000000ffff327224 */ /* 0x010fe200078e0010 */
[----:B------:R-:W-:Y:S01]  /*243c0*/  STL.64 [R1+0x16b8], R44 ;  /* 0x0016b82c01007387 */ /* 0x000fe20000100a00 */
[----:B------:R-:W-:-:S03]  /*243d0*/  IMAD.MOV.U32 R52, RZ, RZ, R15 ;  /* 0x000000ffff347224 */ /* 0x000fc600078e000f */
[----:B------:R-:W-:Y:S01]  /*243e0*/  STL.64 [R1+0x16e0], R50 ;  /* 0x0016e03201007387 */ /* 0x000fe20000100a00 */
[----:B------:R-:W-:-:S03]  /*243f0*/  IMAD.MOV.U32 R59, RZ, RZ, R58 ;  /* 0x000000ffff3b7224 */ /* 0x000fc600078e003a */
[----:B------:R-:W-:Y:S04]  /*24400*/  STL.64 [R1+0x16e8], R52 ;  /* 0x0016e83401007387 */ /* 0x000fe80000100a00 */
[----:B------:R-:W4:Y:S04]  /*24410*/  LDL.LU R19, [R1+0x1000] ;  /* 0x0010000001137983 */ /* 0x000f280000300800 */
[----:B------:R-:W4:Y:S01]  /*24420*/  LDL.LU R18, [R1+0x1004] ;  /* 0x0010040001127983 */ /* 0x000f220000300800 */
[----:B------:R-:W-:Y:S02]  /*24430*/  IMAD.MOV.U32 R58, RZ, RZ, R13 ;  /* 0x000000ffff3a7224 */ /* 0x000fe400078e000d */
[----:B------:R-:W-:-:S03]  /*24440*/  IMAD.MOV.U32 R61, RZ, RZ, R60 ;  /* 0x000000ffff3d7224 */ /* 0x000fc600078e003c */
[----:B------:R-:W-:Y:S04]  /*24450*/  STL.64 [R1+0x1730], R58 ;  /* 0x0017303a01007387 */ /* 0x000fe80000100a00 */
[----:B------:R-:W4:Y:S01]  /*24460*/  LDL.LU R17, [R1+0x1008] ;  /* 0x0010080001117983 */ /* 0x000f220000300800 */
[----:B------:R-:W-:Y:S02]  /*24470*/  IMAD.MOV.U32 R75, RZ, RZ, R74 ;  /* 0x000000ffff4b7224 */ /* 0x000fe400078e004a */
[----:B------:R-:W-:Y:S02]  /*24480*/  IMAD.MOV.U32 R60, RZ, RZ, R7 ;  /* 0x000000ffff3c7224 */ /* 0x000fe400078e0007 */
[----:B------:R-:W-:-:S03]  /*24490*/  IMAD.MOV.U32 R73, RZ, RZ, R72 ;  /* 0x000000ffff497224 */ /* 0x000fc600078e0048 */
[----:B------:R-:W-:Y:S04]  /*244a0*/  STL.64 [R1+0x1738], R60 ;  /* 0x0017383c01007387 */ /* 0x000fe80000100a00 */
[----:B------:R-:W4:Y:S01]  /*244b0*/  LDL.LU R16, [R1] ;  /* 0x0000000001107983 */ /* 0x000f220000300800 */
[----:B------:R-:W-:-:S03]  /*244c0*/  IMAD.MOV.U32 R74, RZ, RZ, R6 ;  /* 0x000000ffff4a7224 */ /* 0x000fc600078e0006 */
[----:B0-----:R-:W4:Y:S04]  /*244d0*/  LDL.LU R11, [R1+0x100c] ;  /* 0x00100c00010b7983 */ /* 0x001f280000300800 */
[----:B------:R-:W4:Y:S04]  /*244e0*/  LDL.LU R10, [R1+0x8] ;  /* 0x00000800010a7983 */ /* 0x000f280000300800 */
[----:B------:R-:W4:Y:S04]  /*244f0*/  LDL.LU R9, [R1+0x1010] ;  /* 0x0010100001097983 */ /* 0x000f280000300800 */
[----:B------:R-:W-:Y:S01]  /*24500*/  STL.64 [R1+0x1530], R74 ;  /* 0x0015304a01007387 */ /* 0x000fe20000100a00 */
[----:B------:R-:W-:Y:S01]  /*24510*/  MOV R71, R70 ;  /* 0x0000004600477202 */ /* 0x000fe20000000f00 */
[----:B------:R-:W-:-:S02]  /*24520*/  IMAD.MOV.U32 R69, RZ, RZ, R68 ;  /* 0x000000ffff457224 */ /* 0x000fc400078e0044 */
[----:B------:R-:W-:Y:S02]  /*24530*/  IMAD.MOV.U32 R13, RZ, RZ, R12 ;  /* 0x000000ffff0d7224 */ /* 0x000fe400078e000c */
[----:B------:R-:W-:-:S05]  /*24540*/  IMAD.MOV.U32 R72, RZ, RZ, R5 ;  /* 0x000000ffff487224 */ /* 0x000fca00078e0005 */
[----:B------:R-:W-:Y:S01]  /*24550*/  STL.64 [R1+0x1538], R72 ;  /* 0x0015384801007387 */ /* 0x000fe20000100a00 */
[----:B------:R-:W-:-:S03]  /*24560*/  IMAD.MOV.U32 R70, RZ, RZ, R4 ;  /* 0x000000ffff467224 */ /* 0x000fc600078e0004 */
[----:B------:R-:W4:Y:S04]  /*24570*/  LDL.LU R8, [R1+0x10] ;  /* 0x0000100001087983 */ /* 0x000f280000300800 */
[----:B------:R-:W4:Y:S04]  /*24580*/  LDL.LU R7, [R1+0x1014] ;  /* 0x0010140001077983 */ /* 0x000f280000300800 */
[----:B------:R-:W4:Y:S04]  /*24590*/  LDL.LU R6, [R1+0x18] ;  /* 0x0000180001067983 */ /* 0x000f280000300800 */
[----:B------:R-:W4:Y:S04]  /*245a0*/  LDL.LU R5, [R1+0x1018] ;  /* 0x0010180001057983 */ /* 0x000f280000300800 */
[----:B------:R-:W-:Y:S01]  /*245b0*/  STL.64 [R1+0x1540], R70 ;  /* 0x0015404601007387 */ /* 0x000fe20000100a00 */
[----:B------:R-:W-:-:S05]  /*245c0*/  IMAD.MOV.U32 R68, RZ, RZ, R3 ;  /* 0x000000ffff447224 */ /* 0x000fca00078e0003 */
[----:B------:R-:W-:Y:S01]  /*245d0*/  STL.64 [R1+0x1548], R68 ;  /* 0x0015484401007387 */ /* 0x000fe20000100a00 */
[----:B------:R-:W-:Y:S02]  /*245e0*/  IMAD.MOV.U32 R15, RZ, RZ, R14 ;  /* 0x000000ffff0f7224 */ /* 0x000fe400078e000e */
[----:B--2---:R-:W-:-:S05]  /*245f0*/  IMAD.MOV.U32 R12, RZ, RZ, R2 ;  /* 0x000000ffff0c7224 */ /* 0x004fca00078e0002 */
[----:B------:R0:W-:Y:S04]  /*24600*/  STL.64 [R1+0x1660], R12 ;  /* 0x0016600c01007387 */ /* 0x0001e80000100a00 */
[----:B------:R-:W2:Y:S04]  /*24610*/  LDL.LU R4, [R1+0x20] ;  /* 0x0000200001047983 */ /* 0x000ea80000300800 */
[----:B------:R-:W2:Y:S04]  /*24620*/  LDL.LU R3, [R1+0x101c] ;  /* 0x00101c0001037983 */ /* 0x000ea80000300800 */
[----:B------:R-:W2:Y:S01]  /*24630*/  LDL.LU R2, [R1+0x28] ;  /* 0x0000280001027983 */ /* 0x000ea20000300800 */
[----:B---3--:R-:W-:-:S03]  /*24640*/  IMAD.MOV.U32 R14, RZ, RZ, R0 ;  /* 0x000000ffff0e7224 */ /* 0x008fc600078e0000 */
[----:B------:R-:W3:Y:S01]  /*24650*/  LDL.LU R0, [R1+0x1020] ;  /* 0x0010200001007983 */ /* 0x000ee20000300800 */
[----:B------:R-:W-:Y:S02]  /*24660*/  IMAD.MOV.U32 R25, RZ, RZ, R24 ;  /* 0x000000ffff197224 */ /* 0x000fe400078e0018 */
[----:B------:R-:W-:Y:S01]  /*24670*/  IMAD.MOV.U32 R27, RZ, RZ, R26 ;  /* 0x000000ffff1b7224 */ /* 0x000fe200078e001a */
[----:B------:R-:W-:Y:S04]  /*24680*/  STL [R1+0x1678], R14 ;  /* 0x0016780e01007387 */ /* 0x000fe80000100800 */
[----:B------:R0:W-:Y:S01]  /*24690*/  STL [R1+0x1668], R15 ;  /* 0x0016680f01007387 */ /* 0x0001e20000100800 */
[----:B------:R-:W-:Y:S02]  /*246a0*/  IMAD.MOV.U32 R37, RZ, RZ, R36 ;  /* 0x000000ffff257224 */ /* 0x000fe400078e0024 */
[----:B----4-:R-:W-:-:S02]  /*246b0*/  IMAD.MOV.U32 R24, RZ, RZ, R19 ;  /* 0x000000ffff187224 */ /* 0x010fc400078e0013 */
[----:B------:R-:W-:-:S03]  /*246c0*/  IMAD.MOV.U32 R26, RZ, RZ, R18 ;  /* 0x000000ffff1a7224 */ /* 0x000fc600078e0012 */
[----:B------:R-:W-:Y:S04]  /*246d0*/  STL.64 [R1+0x1670], R24 ;  /* 0x0016701801007387 */ /* 0x000fe80000100a00 */
[----:B------:R-:W-:Y:S04]  /*246e0*/  STL.64 [R1+0x1680], R26 ;  /* 0x0016801a01007387 */ /* 0x000fe80000100a00 */
[----:B-1----:R-:W4:Y:S01]  /*246f0*/  LDL.LU R20, [R1+0x30] ;  /* 0x0000300001147983 */ /* 0x002f220000300800 */
[----:B------:R-:W-:-:S03]  /*24700*/  MOV R36, R17 ;  /* 0x0000001100247202 */ /* 0x000fc60000000f00 */
[----:B------:R-:W4:Y:S04]  /*24710*/  LDL.LU R19, [R1+0x1024] ;  /* 0x0010240001137983 */ /* 0x000f280000300800 */
[----:B------:R-:W4:Y:S04]  /*24720*/  LDL.LU R18, [R1+0x38] ;  /* 0x0000380001127983 */ /* 0x000f280000300800 */
[----:B------:R-:W4:Y:S04]  /*24730*/  LDL.LU R17, [R1+0x1028] ;  /* 0x0010280001117983 */ /* 0x000f280000300800 */
[----:B------:R-:W-:Y:S01]  /*24740*/  STL.64 [R1+0x1688], R36 ;  /* 0x0016882401007387 */ /* 0x000fe20000100a00 */
[----:B------:R-:W-:-:S03]  /*24750*/  IMAD.MOV.U32 R23, RZ, RZ, R16 ;  /* 0x000000ffff177224 */ /* 0x000fc600078e0010 */
[----:B------:R-:W4:Y:S01]  /*24760*/  LDL.LU R16, [R1+0x40] ;  /* 0x0000400001107983 */ /* 0x000f220000300800 */
[----:B------:R-:W-:-:S03]  /*24770*/  IMAD.MOV.U32 R22, RZ, RZ, R11 ;  /* 0x000000ffff167224 */ /* 0x000fc600078e000b */
[----:B0-----:R-:W4:Y:S01]  /*24780*/  LDL.LU R13, [R1+0x102c] ;  /* 0x00102c00010d7983 */ /* 0x001f220000300800 */
[----:B------:R-:W-:-:S03]  /*24790*/  IMAD.MOV.U32 R15, RZ, RZ, R10 ;  /* 0x000000ffff0f7224 */ /* 0x000fc600078e000a */
[----:B------:R-:W4:Y:S01]  /*247a0*/  LDL.LU R12, [R1+0x48] ;  /* 0x00004800010c7983 */ /* 0x000f220000300800 */
[----:B------:R-:W-:-:S03]  /*247b0*/  IMAD.MOV.U32 R14, RZ, RZ, R9 ;  /* 0x000000ffff0e7224 */ /* 0x000fc600078e0009 */
[----:B------:R-:W4:Y:S04]  /*247c0*/  LDL.LU R11, [R1+0x1030] ;  /* 0x00103000010b7983 */ /* 0x000f280000300800 */
[----:B------:R-:W4:Y:S04]  /*247d0*/  LDL.LU R10, [R1+0x50] ;  /* 0x00005000010a7983 */ /* 0x000f280000300800 */
[----:B------:R-:W4:Y:S04]  /*247e0*/  LDL.LU R9, [R1+0x1034] ;  /* 0x0010340001097983 */ /* 0x000f280000300800 */
[----:B------:R-:W-:Y:S04]  /*247f0*/  STL.64 [R1], R22 ;  /* 0x0000001601007387 */ /* 0x000fe80000100a00 */
[----:B------:R-:W-:Y:S04]  /*24800*/  STL.64 [R1+0x8], R14 ;  /* 0x0000080e01007387 */ /* 0x000fe80000100a00 */
[----:B------:R0:W-:Y:S01]  /*24810*/  STL.64 [R1+0x16c0], R14 ;  /* 0x0016c00e01007387 */ /* 0x0001e20000100a00 */
[----:B------:R-:W-:-:S02]  /*24820*/  IMAD.MOV.U32 R31, RZ, RZ, R8 ;  /* 0x000000ffff1f7224 */ /* 0x000fc400078e0008 */
[----:B------:R-:W-:Y:S02]  /*24830*/  IMAD.MOV.U32 R30, RZ, RZ, R7 ;  /* 0x000000ffff1e7224 */ /* 0x000fe400078e0007 */
[----:B------:R-:W-:Y:S02]  /*24840*/  IMAD.MOV.U32 R47, RZ, RZ, R6 ;  /* 0x000000ffff2f7224 */ /* 0x000fe400078e0006 */
[----:B------:R-:W-:-:S05]  /*24850*/  IMAD.MOV.U32 R46, RZ, RZ, R5 ;  /* 0x000000ffff2e7224 */ /* 0x000fca00078e0005 */
[----:B------:R-:W-:Y:S04]  /*24860*/  STL.64 [R1+0x18], R46 ;  /* 0x0000182e01007387 */ /* 0x000fe80000100a00 */
[----:B------:R-:W-:Y:S04]  /*24870*/  STL.64 [R1+0x16f0], R46 ;  /* 0x0016f02e01007387 */ /* 0x000fe80000100a00 */
[----:B------:R-:W-:Y:S04]  /*24880*/  STL.64 [R1+0x10], R30 ;  /* 0x0000101e01007387 */ /* 0x000fe80000100a00 */
[----:B------:R-:W-:Y:S04]  /*24890*/  STL.64 [R1+0x16c8], R30 ;  /* 0x0016c81e01007387 */ /* 0x000fe80000100a00 */
[----:B------:R1:W-:Y:S01]  /*248a0*/  STL.64 [R1+0x1690], R22 ;  /* 0x0016901601007387 */ /* 0x0003e20000100a00 */
[----:B--2---:R-:W-:-:S02]  /*248b0*/  IMAD.MOV.U32 R49, RZ, RZ, R4 ;  /* 0x000000ffff317224 */ /* 0x004fc400078e0004 */
[----:B------:R-:W-:Y:S02]  /*248c0*/  IMAD.MOV.U32 R48, RZ, RZ, R3 ;  /* 0x000000ffff307224 */ /* 0x000fe400078e0003 */
[----:B------:R-:W2:Y:S01]  /*248d0*/  LDL.LU R3, [R1+0x58] ;  /* 0x0000580001037983 */ /* 0x000ea20000300800 */
[----:B------:R-:W-:-:S03]  /*248e0*/  IMAD.MOV.U32 R55, RZ, RZ, R2 ;  /* 0x000000ffff377224 */ /* 0x000fc600078e0002 */
[----:B------:R-:W2:Y:S04]  /*248f0*/  LDL.LU R2, [R1+0x1038] ;  /* 0x0010380001027983 */ /* 0x000ea80000300800 */
[----:B------:R-:W2:Y:S04]  /*24900*/  LDL.LU R5, [R1+0x60] ;  /* 0x0000600001057983 */ /* 0x000ea80000300800 */
[----:B------:R-:W2:Y:S04]  /*24910*/  LDL.LU R4, [R1+0x103c] ;  /* 0x00103c0001047983 */ /* 0x000ea80000300800 */
[----:B------:R-:W2:Y:S04]  /*24920*/  LDL.LU R8, [R1+0x68] ;  /* 0x0000680001087983 */ /* 0x000ea80000300800 */
[----:B------:R-:W2:Y:S04]  /*24930*/  LDL.LU R7, [R1+0x1040] ;  /* 0x0010400001077983 */ /* 0x000ea80000300800 */
[----:B------:R-:W2:Y:S01]  /*24940*/  LDL.LU R6, [R1+0x70] ;  /* 0x0000700001067983 */ /* 0x000ea20000300800 */
[----:B---3--:R-:W-:-:S03]  /*24950*/  IMAD.MOV.U32 R54, RZ, RZ, R0 ;  /* 0x000000ffff367224 */ /* 0x008fc600078e0000 */
[----:B------:R-:W3:Y:S04]  /*24960*/  LDL.LU R0, [R1+0x1044] ;  /* 0x0010440001007983 */ /* 0x000ee80000300800 */
[----:B------:R-:W-:Y:S04]  /*24970*/  STL.64 [R1+0x20], R48 ;  /* 0x0000203001007387 */ /* 0x000fe80000100a00 */
[----:B------:R-:W-:Y:S04]  /*24980*/  STL.64 [R1+0x28], R54 ;  /* 0x0000283601007387 */ /* 0x000fe80000100a00 */
[----:B------:R-:W-:Y:S01]  /*24990*/  STL.64 [R1+0x1740], R54 ;  /* 0x0017403601007387 */ /* 0x000fe20000100a00 */
[----:B----4-:R-:W-:Y:S01]  /*249a0*/  IMAD.MOV.U32 R57, RZ, RZ, R20 ;  /* 0x000000ffff397224 */ /* 0x010fe200078e0014 */
[----:B------:R-:W-:-:S05]  /*249b0*/  MOV R56, R19 ;  /* 0x0000001300387202 */ /* 0x000fca0000000f00 */
[----:B------:R-:W-:Y:S04]  /*249c0*/  STL.64 [R1+0x30], R56 ;  /* 0x0000303801007387 */ /* 0x000fe80000100a00 */
[----:B------:R-:W-:Y:S04]  /*249d0*/  STL.64 [R1+0x1748], R56 ;  /* 0x0017483801007387 */ /* 0x000fe80000100a00 */
[----:B------:R-:W-:Y:S01]  /*249e0*/  STL.64 [R1+0x16f8], R48 ;  /* 0x0016f83001007387 */ /* 0x000fe20000100a00 */
[----:B------:R-:W-:-:S03]  /*249f0*/  IMAD.MOV.U32 R77, RZ, RZ, R16 ;  /* 0x000000ffff4d7224 */ /* 0x000fc600078e0010 */
[----:B------:R-:W4:Y:S04]  /*24a00*/  LDL.LU R16, [R1+0x78] ;  /* 0x0000780001107983 */ /* 0x000f280000300800 */
[----:B0-----:R-:W4:Y:S04]  /*24a10*/  LDL.LU R15, [R1+0x1048] ;  /* 0x00104800010f7983 */ /* 0x001f280000300800 */
[----:B------:R-:W4:Y:S01]  /*24a20*/  LDL.LU R14, [R1+0x80] ;  /* 0x00008000010e7983 */ /* 0x000f220000300800 */
[----:B------:R-:W-:Y:S02]  /*24a30*/  IMAD.MOV.U32 R76, RZ, RZ, R13 ;  /* 0x000000ffff4c7224 */ /* 0x000fe400078e000d */
[----:B------:R-:W-:Y:S01]  /*24a40*/  IMAD.MOV.U32 R78, RZ, RZ, R17 ;  /* 0x000000ffff4e7224 */ /* 0x000fe200078e0011 */
[----:B------:R-:W4:Y:S01]  /*24a50*/  LDL.LU R13, [R1+0x104c] ;  /* 0x00104c00010d7983 */ /* 0x000f220000300800 */
[----:B------:R-:W-:-:S02]  /*24a60*/  IMAD.MOV.U32 R79, RZ, RZ, R18 ;  /* 0x000000ffff4f7224 */ /* 0x000fc400078e0012 */
[----:B------:R-:W-:Y:S02]  /*24a70*/  IMAD.MOV.U32 R75, RZ, RZ, R12 ;  /* 0x000000ffff4b7224 */ /* 0x000fe400078e000c */
[----:B------:R-:W-:Y:S01]  /*24a80*/  IMAD.MOV.U32 R74, RZ, RZ, R11 ;  /* 0x000000ffff4a7224 */ /* 0x000fe200078e000b */
[----:B------:R-:W4:Y:S01]  /*24a90*/  LDL.LU R12, [R1+0x88] ;  /* 0x00008800010c7983 */ /* 0x000f220000300800 */
[----:B------:R-:W-:Y:S02]  /*24aa0*/  IMAD.MOV.U32 R73, RZ, RZ, R10 ;  /* 0x000000ffff497224 */ /* 0x000fe400078e000a */
[----:B------:R-:W-:Y:S01]  /*24ab0*/  IMAD.MOV.U32 R72, RZ, RZ, R9 ;  /* 0x000000ffff487224 */ /* 0x000fe200078e0009 */
[----:B------:R-:W4:Y:S04]  /*24ac0*/  LDL.LU R11, [R1+0x1050] ;  /* 0x00105000010b7983 */ /* 0x000f280000300800 */
[----:B------:R-:W4:Y:S04]  /*24ad0*/  LDL.LU R10, [R1+0x90] ;  /* 0x00009000010a7983 */ /* 0x000f280000300800 */
[----:B------:R-:W4:Y:S04]  /*24ae0*/  LDL.LU R9, [R1+0x1054] ;  /* 0x0010540001097983 */ /* 0x000f280000300800 */
[----:B------:R-:W-:Y:S04]  /*24af0*/  STL.64 [R1+0x38], R78 ;  /* 0x0000384e01007387 */ /* 0x000fe80000100a00 */
[----:B------:R-:W-:Y:S04]  /*24b00*/  STL.64 [R1+0x1550], R78 ;  /* 0x0015504e01007387 */ /* 0x000fe80000100a00 */
[----:B------:R-:W-:Y:S04]  /*24b10*/  STL.64 [R1+0x40], R76 ;  /* 0x0000404c01007387 */ /* 0x000fe80000100a00 */
[----:B------:R-:W-:Y:S04]  /*24b20*/  STL.64 [R1+0x1558], R76 ;  /* 0x0015584c01007387 */ /* 0x000fe80000100a00 */
[----:B------:R-:W-:Y:S04]  /*24b30*/  STL.64 [R1+0x48], R74 ;  /* 0x0000484a01007387 */ /* 0x000fe80000100a00 */
[----:B------:R-:W-:Y:S04]  /*24b40*/  STL.64 [R1+0x1560], R74 ;  /* 0x0015604a01007387 */ /* 0x000fe80000100a00 */
[----:B------:R-:W-:Y:S04]  /*24b50*/  STL.64 [R1+0x50], R72 ;  /* 0x0000504801007387 */ /* 0x000fe80000100a00 */
[----:B------:R-:W-:Y:S04]  /*24b60*/  STL.64 [R1+0x1568], R72 ;  /* 0x0015684801007387 */ /* 0x000fe80000100a00 */
[----:B------:R-:W4:Y:S04]  /*24b70*/  LDL.LU R24, [R1+0x98] ;  /* 0x0000980001187983 */ /* 0x000f280000300800 */
[----:B-1----:R-:W4:Y:S04]  /*24b80*/  LDL.LU R23, [R1+0x1058] ;  /* 0x0010580001177983 */ /* 0x002f280000300800 */
[----:B------:R-:W4:Y:S04]  /*24b90*/  LDL.LU R22, [R1+0xa0] ;  /* 0x0000a00001167983 */ /* 0x000f280000300800 */
[----:B------:R-:W4:Y:S01]  /*24ba0*/  LDL.LU R17, [R1+0x105c] ;  /* 0x00105c0001117983 */ /* 0x000f220000300800 */
[----:B--2---:R-:W-:-:S03]  /*24bb0*/  IMAD.MOV.U32 R19, RZ, RZ, R8 ;  /* 0x000000ffff137224 */ /* 0x004fc600078e0008 */
[----:B------:R-:W2:Y:S01]  /*24bc0*/  LDL.LU R8, [R1+0xa8] ;  /* 0x0000a80001087983 */ /* 0x000ea20000300800 */
[----:B------:R-:W-:-:S03]  /*24bd0*/  IMAD.MOV.U32 R18, RZ, RZ, R7 ;  /* 0x000000ffff127224 */ /* 0x000fc600078e0007 */
[----:B------:R-:W2:Y:S01]  /*24be0*/  LDL.LU R7, [R1+0x1060] ;  /* 0x0010600001077983 */ /* 0x000ea20000300800 */
[----:B------:R-:W-:-:S03]  /*24bf0*/  MOV R21, R6 ;  /* 0x0000000600157202 */ /* 0x000fc60000000f00 */
[----:B------:R-:W2:Y:S01]  /*24c00*/  LDL.LU R6, [R1+0xb0] ;  /* 0x0000b00001067983 */ /* 0x000ea20000300800 */
[----:B---3--:R-:W-:-:S03]  /*24c10*/  IMAD.MOV.U32 R20, RZ, RZ, R0 ;  /* 0x000000ffff147224 */ /* 0x008fc600078e0000 */
[----:B------:R-:W3:Y:S04]  /*24c20*/  LDL.LU R0, [R1+0x1064] ;  /* 0x0010640001007983 */ /* 0x000ee80000300800 */
[----:B------:R-:W-:Y:S04]  /*24c30*/  STL.64 [R1+0x58], R2 ;  /* 0x0000580201007387 */ /* 0x000fe80000100a00 */
[----:B------:R-:W-:Y:S04]  /*24c40*/  STL.64 [R1+0x1698], R2 ;  /* 0x0016980201007387 */ /* 0x000fe80000100a00 */
[----:B------:R-:W-:Y:S04]  /*24c50*/  STL.64 [R1+0x60], R4 ;  /* 0x0000600401007387 */ /* 0x000fe80000100a00 */
[----:B------:R0:W-:Y:S04]  /*24c60*/  STL.64 [R1+0x1700], R4 ;  /* 0x0017000401007387 */ /* 0x0001e80000100a00 */
[----:B------:R-:W-:Y:S04]  /*24c70*/  STL.64 [R1+0x68], R18 ;  /* 0x0000681201007387 */ /* 0x000fe80000100a00 */
[----:B------:R-:W-:Y:S04]  /*24c80*/  STL.64 [R1+0x1708], R18 ;  /* 0x0017081201007387 */ /* 0x000fe80000100a00 */
[----:B------:R-:W-:Y:S04]  /*24c90*/  STL.64 [R1+0x70], R20 ;  /* 0x0000701401007387 */ /* 0x000fe80000100a00 */
[----:B------:R1:W-:Y:S01]  /*24ca0*/  STL.64 [R1+0x1710], R20 ;  /* 0x0017101401007387 */ /* 0x0003e20000100a00 */
[----:B----4-:R-:W-:-:S03]  /*24cb0*/  IMAD.MOV.U32 R33, RZ, RZ, R16 ;  /* 0x000000ffff217224 */ /* 0x010fc600078e0010 */
[----:B------:R-:W4:Y:S01]  /*24cc0*/  LDL.LU R16, [R1+0xb8] ;  /* 0x0000b80001107983 */ /* 0x000f220000300800 */
[----:B------:R-:W-:-:S03]  /*24cd0*/  IMAD.MOV.U32 R32, RZ, RZ, R15 ;  /* 0x000000ffff207224 */ /* 0x000fc600078e000f */
        /* <DEDUP_REMOVED lines=20> */
[----:B------:R-:W-:Y:S01]  /*24e20*/  STL.64 [R1+0x1760], R40 ;  /* 0x0017602801007387 */ /* 0x000fe20000100a00 */
[----:B--2---:R-:W-:Y:S01]  /*24e30*/  IMAD.MOV.U32 R59, RZ, RZ, R8 ;  /* 0x000000ffff3b7224 */ /* 0x004fe200078e0008 */
[----:B------:R-:W-:-:S02]  /*24e40*/  MOV R58, R7 ;  /* 0x00000007003a7202 */ /* 0x000fc40000000f00 */
[----:B------:R-:W2:Y:S01]  /*24e50*/  LDL.LU R7, [R1+0xd8] ;  /* 0x0000d80001077983 */ /* 0x000ea20000300800 */
[----:B------:R-:W-:-:S03]  /*24e60*/  IMAD.MOV.U32 R61, RZ, RZ, R6 ;  /* 0x000000ffff3d7224 */ /* 0x000fc600078e0006 */
[----:B------:R-:W2:Y:S04]  /*24e70*/  LDL.LU R6, [R1+0x1078] ;  /* 0x0010780001067983 */ /* 0x000ea80000300800 */
[----:B------:R-:W2:Y:S04]  /*24e80*/  LDL.LU R8, [R1+0xe0] ;  /* 0x0000e00001087983 */ /* 0x000ea80000300800 */
[----:B0-----:R-:W2:Y:S04]  /*24e90*/  LDL.LU R5, [R1+0x107c] ;  /* 0x00107c0001057983 */ /* 0x001ea80000300800 */
[----:B------:R-:W2:Y:S01]  /*24ea0*/  LDL.LU R4, [R1+0xe8] ;  /* 0x0000e80001047983 */ /* 0x000ea20000300800 */
[----:B---3--:R-:W-:-:S03]  /*24eb0*/  IMAD.MOV.U32 R60, RZ, RZ, R0 ;  /* 0x000000ffff3c7224 */ /* 0x008fc600078e0000 */
[----:B------:R-:W3:Y:S04]  /*24ec0*/  LDL.LU R3, [R1+0x1080] ;  /* 0x0010800001037983 */ /* 0x000ee80000300800 */
[----:B------:R-:W3:Y:S04]  /*24ed0*/  LDL.LU R2, [R1+0xf0] ;  /* 0x0000f00001027983 */ /* 0x000ee80000300800 */
[----:B------:R-:W3:Y:S01]  /*24ee0*/  LDL.LU R0, [R1+0x1084] ;  /* 0x0010840001007983 */ /* 0x000ee20000300800 */
[----:B------:R-:W-:Y:S02]  /*24ef0*/  IMAD.MOV.U32 R50, RZ, RZ, R23 ;  /* 0x000000ffff327224 */ /* 0x000fe400078e0017 */
[----:B------:R-:W-:-:S02]  /*24f00*/  IMAD.MOV.U32 R51, RZ, RZ, R24 ;  /* 0x000000ffff337224 */ /* 0x000fc400078e0018 */
[----:B------:R-:W-:Y:S02]  /*24f10*/  IMAD.MOV.U32 R52, RZ, RZ, R17 ;  /* 0x000000ffff347224 */ /* 0x000fe400078e0011 */
[----:B------:R-:W-:Y:S01]  /*24f20*/  IMAD.MOV.U32 R53, RZ, RZ, R22 ;  /* 0x000000ffff357224 */ /* 0x000fe200078e0016 */
        /* <DEDUP_REMOVED lines=8> */
[----:B------:R-:W3:Y:S01]  /*24fb0*/  LDL.LU R22, [R1+0xf8] ;  /* 0x0000f80001167983 */ /* 0x000ee20000300800 */
[----:B----4-:R-:W-:-:S03]  /*24fc0*/  IMAD.MOV.U32 R71, RZ, RZ, R16 ;  /* 0x000000ffff477224 */ /* 0x010fc600078e0010 */
[----:B-1----:R-:W4:Y:S01]  /*24fd0*/  LDL.LU R21, [R1+0x1088] ;  /* 0x0010880001157983 */ /* 0x002f220000300800 */
[----:B------:R-:W-:-:S03]  /*24fe0*/  IMAD.MOV.U32 R70, RZ, RZ, R15 ;  /* 0x000000ffff467224 */ /* 0x000fc600078e000f */
[----:B------:R-:W4:Y:S01]  /*24ff0*/  LDL.LU R20, [R1+0x100] ;  /* 0x0001000001147983 */ /* 0x000f220000300800 */
[----:B------:R-:W-:-:S03]  /*25000*/  IMAD.MOV.U32 R69, RZ, RZ, R14 ;  /* 0x000000ffff457224 */ /* 0x000fc600078e000e */
[----:B------:R-:W4:Y:S04]  /*25010*/  LDL.LU R19, [R1+0x108c] ;  /* 0x00108c0001137983 */ /* 0x000f280000300800 */
[----:B------:R-:W4:Y:S04]  /*25020*/  LDL.LU R18, [R1+0x108] ;  /* 0x0001080001127983 */ /* 0x000f280000300800 */
[----:B------:R-:W4:Y:S04]  /*25030*/  LDL.LU R16, [R1+0x1090] ;  /* 0x0010900001107983 */ /* 0x000f280000300800 */
[----:B------:R-:W4:Y:S04]  /*25040*/  LDL.LU R15, [R1+0x110] ;  /* 0x00011000010f7983 */ /* 0x000f280000300800 */
[----:B------:R-:W4:Y:S01]  /*25050*/  LDL.LU R14, [R1+0x1094] ;  /* 0x00109400010e7983 */ /* 0x000f220000300800 */
[----:B------:R-:W-:-:S02]  /*25060*/  IMAD.MOV.U32 R68, RZ, RZ, R13 ;  /* 0x000000ffff447224 */ /* 0x000fc400078e000d */
[----:B------:R-:W-:Y:S01]  /*25070*/  IMAD.MOV.U32 R78, RZ, RZ, R11 ;  /* 0x000000ffff4e7224 */ /* 0x000fe200078e000b */
[----:B------:R-:W-:Y:S01]  /*25080*/  STL.64 [R1+0xb8], R70 ;  /* 0x0000b84601007387 */ /* 0x000fe20000100a00 */
[----:B------:R-:W-:Y:S02]  /*25090*/  IMAD.MOV.U32 R79, RZ, RZ, R12 ;  /* 0x000000ffff4f7224 */ /* 0x000fe400078e000c */
[----:B------:R-:W-:Y:S01]  /*250a0*/  IMAD.MOV.U32 R76, RZ, RZ, R9 ;  /* 0x000000ffff4c7224 */ /* 0x000fe200078e0009 */
[----:B------:R-:W-:Y:S01]  /*250b0*/  STL.64 [R1+0x1570], R70 ;  /* 0x0015704601007387 */ /* 0x000fe20000100a00 */
[----:B------:R-:W-:-:S03]  /*250c0*/  IMAD.MOV.U32 R77, RZ, RZ, R10 ;  /* 0x000000ffff4d7224 */ /* 0x000fc600078e000a */
[----:B------:R-:W-:Y:S04]  /*250d0*/  STL.64 [R1+0xc0], R68 ;  /* 0x0000c04401007387 */ /* 0x000fe80000100a00 */
[----:B------:R-:W-:Y:S04]  /*250e0*/  STL.64 [R1+0x1578], R68 ;  /* 0x0015784401007387 */ /* 0x000fe80000100a00 */
[----:B------:R-:W-:Y:S04]  /*250f0*/  STL.64 [R1+0xc8], R78 ;  /* 0x0000c84e01007387 */ /* 0x000fe80000100a00 */
[----:B------:R-:W-:Y:S04]  /*25100*/  STL.64 [R1+0x1580], R78 ;  /* 0x0015804e01007387 */ /* 0x000fe80000100a00 */
[----:B------:R-:W-:Y:S04]  /*25110*/  STL.64 [R1+0xd0], R76 ;  /* 0x0000d04c01007387 */ /* 0x000fe80000100a00 */
[----:B------:R-:W-:Y:S04]  /*25120*/  STL.64 [R1+0x1590], R76 ;  /* 0x0015904c01007387 */ /* 0x000fe80000100a00 */
[----:B------:R-:W4:Y:S04]  /*25130*/  LDL.LU R17, [R1+0x118] ;  /* 0x0001180001117983 */ /* 0x000f280000300800 */
[----:B------:R-:W4:Y:S04]  /*25140*/  LDL.LU R11, [R1+0x1098] ;  /* 0x00109800010b7983 */ /* 0x000f280000300800 */
[----:B------:R-:W4:Y:S01]  /*25150*/  LDL.LU R10, [R1+0x120] ;  /* 0x00012000010a7983 */ /* 0x000f220000300800 */
[----:B--2---:R-:W-:Y:S01]  /*25160*/  IMAD.MOV.U32 R9, RZ, RZ, R8 ;  /* 0x000000ffff097224 */ /* 0x004fe200078e0008 */
[----:B------:R-:W-:-:S02]  /*25170*/  MOV R8, R5 ;  /* 0x0000000500087202 */ /* 0x000fc40000000f00 */
[----:B------:R-:W2:Y:S01]  /*25180*/  LDL.LU R5, [R1+0x109c] ;  /* 0x00109c0001057983 */ /* 0x000ea20000300800 */
[----:B------:R-:W-:-:S03]  /*25190*/  IMAD.MOV.U32 R13, RZ, RZ, R4 ;  /* 0x000000ffff0d7224 */ /* 0x000fc600078e0004 */
[----:B------:R-:W2:Y:S01]  /*251a0*/  LDL.LU R4, [R1+0x128] ;  /* 0x0001280001047983 */ /* 0x000ea20000300800 */
[----:B---3--:R-:W-:-:S03]  /*251b0*/  IMAD.MOV.U32 R12, RZ, RZ, R3 ;  /* 0x000000ffff0c7224 */ /* 0x008fc600078e0003 */
[----:B------:R-:W3:Y:S01]  /*251c0*/  LDL.LU R3, [R1+0x10a0] ;  /* 0x0010a00001037983 */ /* 0x000ee20000300800 */
[----:B------:R-:W-:-:S03]  /*251d0*/  IMAD.MOV.U32 R25, RZ, RZ, R2 ;  /* 0x000000ffff197224 */ /* 0x000fc600078e0002 */
[----:B------:R-:W3:Y:S01]  /*251e0*/  LDL.LU R2, [R1+0x130] ;  /* 0x0001300001027983 */ /* 0x000ee20000300800 */
[----:B------:R-:W-:-:S03]  /*251f0*/  IMAD.MOV.U32 R24, RZ, RZ, R0 ;  /* 0x000000ffff187224 */ /* 0x000fc600078e0000 */
[----:B------:R-:W3:Y:S04]  /*25200*/  LDL.LU R0, [R1+0x10a4] ;  /* 0x0010a40001007983 */ /* 0x000ee80000300800 */
[----:B------:R-:W-:Y:S04]  /*25210*/  STL.64 [R1+0xd8], R6 ;  /* 0x0000d80601007387 */ /* 0x000fe80000100a00 */
[----:B------:R-:W-:Y:S04]  /*25220*/  STL.64 [R1+0x1788], R6 ;  /* 0x0017880601007387 */ /* 0x000fe80000100a00 */
[----:B------:R-:W-:Y:S04]  /*25230*/  STL.64 [R1+0xe0], R8 ;  /* 0x0000e00801007387 */ /* 0x000fe80000100a00 */
[----:B------:R-:W-:Y:S04]  /*25240*/  STL [R1+0x1790], R9 ;  /* 0x0017900901007387 */ /* 0x000fe80000100800 */
[----:B------:R-:W-:Y:S04]  /*25250*/  STL [R1+0x1858], R8 ;  /* 0x0018580801007387 */ /* 0x000fe80000100800 */
[----:B------:R-:W-:Y:S04]  /*25260*/  STL.64 [R1+0xe8], R12 ;  /* 0x0000e80c01007387 */ /* 0x000fe80000100a00 */
[----:B------:R0:W-:Y:S04]  /*25270*/  STL.64 [R1+0x1798], R12 ;  /* 0x0017980c01007387 */ /* 0x0001e80000100a00 */
[----:B------:R-:W-:Y:S04]  /*25280*/  STL.64 [R1+0xf0], R24 ;  /* 0x0000f01801007387 */ /* 0x000fe80000100a00 */
[----:B------:R1:W-:Y:S01]  /*25290*/  STL.64 [R1+0x17a0], R24 ;  /* 0x0017a01801007387 */ /* 0x0003e20000100a00 */
[----:B------:R-:W-:-:S02]  /*252a0*/  IMAD.MOV.U32 R27, RZ, RZ, R22 ;  /* 0x000000ffff1b7224 */ /* 0x000fc400078e0016 */
[----:B----4-:R-:W-:Y:S02]  /*252b0*/  IMAD.MOV.U32 R26, RZ, RZ, R21 ;  /* 0x000000ffff1a7224 */ /* 0x010fe400078e0015 */
[----:B------:R-:W-:Y:S02]  /*252c0*/  IMAD.MOV.U32 R42, RZ, RZ, R16 ;  /* 0x000000ffff2a7224 */ /* 0x000fe400078e0010 */
[----:B------:R-:W4:Y:S01]  /*252d0*/  LDL.LU R16, [R1+0x138] ;  /* 0x0001380001107983 */ /* 0x000f220000300800 */
[----:B------:R-:W-:-:S03]  /*252e0*/  IMAD.MOV.U32 R45, RZ, RZ, R15 ;  /* 0x000000ffff2d7224 */ /* 0x000fc600078e000f */
[----:B------:R-:W4:Y:S01]  /*252f0*/  LDL.LU R15, [R1+0x10a8] ;  /* 0x0010a800010f7983 */ /* 0x000f220000300800 */
[----:B------:R-:W-:-:S03]  /*25300*/  IMAD.MOV.U32 R44, RZ, RZ, R14 ;  /* 0x000000ffff2c7224 */ /* 0x000fc600078e000e */
[----:B------:R-:W4:Y:S04]  /*25310*/  LDL.LU R14, [R1+0x140] ;  /* 0x00014000010e7983 */ /* 0x000f280000300800 */
[----:B0-----:R-:W4:Y:S04]  /*25320*/  LDL.LU R13, [R1+0x10ac] ;  /* 0x0010ac00010d7983 */ /* 0x001f280000300800 */
[----:B------:R-:W4:Y:S04]  /*25330*/  LDL.LU R12, [R1+0x148] ;  /* 0x00014800010c7983 */ /* 0x000f280000300800 */
[----:B------:R-:W4:Y:S04]  /*25340*/  LDL.LU R8, [R1+0x10b0] ;  /* 0x0010b00001087983 */ /* 0x000f280000300800 */
[----:B------:R-:W4:Y:S04]  /*25350*/  LDL.LU R7, [R1+0x150] ;  /* 0x0001500001077983 */ /* 0x000f280000300800 */
[----:B------:R-:W4:Y:S01]  /*25360*/  LDL.LU R6, [R1+0x10b4] ;  /* 0x0010b40001067983 */ /* 0x000f220000300800 */
[----:B------:R-:W-:-:S02]  /*25370*/  IMAD.MOV.U32 R36, RZ, RZ, R19 ;  /* 0x000000ffff247224 */ /* 0x000fc400078e0013 */
[----:B------:R-:W-:Y:S01]  /*25380*/  IMAD.MOV.U32 R37, RZ, RZ, R20 ;  /* 0x000000ffff257224 */ /* 0x000fe200078e0014 */
[----:B------:R-:W-:Y:S01]  /*25390*/  STL.64 [R1+0xf8], R26 ;  /* 0x0000f81a01007387 */ /* 0x000fe20000100a00 */
[----:B------:R-:W-:-:S03]  /*253a0*/  IMAD.MOV.U32 R43, RZ, RZ, R18 ;  /* 0x000000ffff2b7224 */ /* 0x000fc600078e0012 */
[----:B------:R-:W-:Y:S04]  /*253b0*/  STL.64 [R1+0x17a8], R26 ;  /* 0x0017a81a01007387 */ /* 0x000fe80000100a00 */
[----:B------:R-:W-:Y:S04]  /*253c0*/  STL.64 [R1+0x100], R36 ;  /* 0x0001002401007387 */ /* 0x000fe80000100a00 */
[----:B------:R-:W-:Y:S04]  /*253d0*/  STL.64 [R1+0x17b0], R36 ;  /* 0x0017b02401007387 */ /* 0x000fe80000100a00 */
[----:B------:R-:W-:Y:S01]  /*253e0*/  STL.64 [R1+0x108], R42 ;  /* 0x0001082a01007387 */ /* 0x000fe20000100a00 */
[----:B------:R-:W-:-:S03]  /*253f0*/  MOV R46, R11 ;  /* 0x0000000b002e7202 */ /* 0x000fc60000000f00 */
[----:B------:R-:W-:Y:S01]  /*25400*/  STL.64 [R1+0x17b8], R42 ;  /* 0x0017b82a01007387 */ /* 0x000fe20000100a00 */
[----:B------:R-:W-:-:S03]  /*25410*/  IMAD.MOV.U32 R49, RZ, RZ, R10 ;  /* 0x000000ffff317224 */ /* 0x000fc600078e000a */
[----:B------:R-:W-:Y:S04]  /*25420*/  STL.64 [R1+0x110], R44 ;  /* 0x0001102c01007387 */ /* 0x000fe80000100a00 */
[----:B------:R-:W-:Y:S04]  /*25430*/  STL.64 [R1+0x17c0], R44 ;  /* 0x0017c02c01007387 */ /* 0x000fe80000100a00 */
[----:B------:R-:W4:Y:S04]  /*25440*/  LDL.LU R11, [R1+0x158] ;  /* 0x00015800010b7983 */ /* 0x000f280000300800 */
[----:B------:R-:W4:Y:S04]  /*25450*/  LDL.LU R10, [R1+0x10b8] ;  /* 0x0010b800010a7983 */ /* 0x000f280000300800 */
[----:B------:R-:W4:Y:S01]  /*25460*/  LDL.LU R9, [R1+0x160] ;  /* 0x0001600001097983 */ /* 0x000f220000300800 */
[----:B--2---:R-:W-:-:S03]  /*25470*/  IMAD.MOV.U32 R48, RZ, RZ, R5 ;  /* 0x000000ffff307224 */ /* 0x004fc600078e0005 */
        /* <DEDUP_REMOVED lines=8> */
[----:B------:R-:W3:Y:S01]  /*25500*/  LDL.LU R0, [R1+0x10c4] ;  /* 0x0010c40001007983 */ /* 0x000ee20000300800 */
[----:B------:R-:W-:-:S05]  /*25510*/  IMAD.MOV.U32 R47, RZ, RZ, R17 ;  /* 0x000000ffff2f7224 */ /* 0x000fca00078e0011 */
        /* <DEDUP_REMOVED lines=10> */
[----:B------:R-:W4:Y:S01]  /*255c0*/  LDL.LU R15, [R1+0x10c8] ;  /* 0x0010c800010f7983 */ /* 0x000f220000300800 */
[----:B------:R-:W-:-:S03]  /*255d0*/  IMAD.MOV.U32 R73, RZ, RZ, R14 ;  /* 0x000000ffff497224 */ /* 0x000fc600078e000e */
[----:B------:R-:W4:Y:S01]  /*255e0*/  LDL.LU R14, [R1+0x180] ;  /* 0x00018000010e7983 */ /* 0x000f220000300800 */
[----:B------:R-:W-:-:S03]  /*255f0*/  IMAD.MOV.U32 R72, RZ, RZ, R13 ;  /* 0x000000ffff487224 */ /* 0x000fc600078e000d */
[----:B------:R-:W4:Y:S01]  /*25600*/  LDL.LU R13, [R1+0x10cc] ;  /* 0x0010cc00010d7983 */ /* 0x000f220000300800 */
[----:B------:R-:W-:-:S03]  /*25610*/  MOV R71, R12 ;  /* 0x0000000c00477202 */ /* 0x000fc60000000f00 */
[----:B------:R-:W4:Y:S01]  /*25620*/  LDL.LU R12, [R1+0x188] ;  /* 0x00018800010c7983 */ /* 0x000f220000300800 */
[----:B------:R-:W-:-:S03]  /*25630*/  IMAD.MOV.U32 R70, RZ, RZ, R8 ;  /* 0x000000ffff467224 */ /* 0x000fc600078e0008 */
[----:B------:R-:W4:Y:S01]  /*25640*/  LDL.LU R8, [R1+0x10d0] ;  /* 0x0010d00001087983 */ /* 0x000f220000300800 */
[----:B------:R-:W-:-:S03]  /*25650*/  IMAD.MOV.U32 R69, RZ, RZ, R7 ;  /* 0x000000ffff457224 */ /* 0x000fc600078e0007 */
[----:B------:R-:W4:Y:S01]  /*25660*/  LDL.LU R7, [R1+0x190] ;  /* 0x0001900001077983 */ /* 0x000f220000300800 */
[----:B------:R-:W-:-:S03]  /*25670*/  IMAD.MOV.U32 R68, RZ, RZ, R6 ;  /* 0x000000ffff447224 */ /* 0x000fc600078e0006 */
[----:B------:R-:W4:Y:S01]  /*25680*/  LDL.LU R6, [R1+0x10d4] ;  /* 0x0010d40001067983 */ /* 0x000f220000300800 */
[----:B------:R-:W-:-:S05]  /*25690*/  IMAD.MOV.U32 R75, RZ, RZ, R16 ;  /* 0x000000ffff4b7224 */ /* 0x000fca00078e0010 */
[----:B------:R-:W-:Y:S04]  /*256a0*/  STL.64 [R1+0x138], R74 ;  /* 0x0001384a01007387 */ /* 0x000fe80000100a00 */
[----:B------:R0:W-:Y:S04]  /*256b0*/  STL.64 [R1+0x15a0], R74 ;  /* 0x0015a04a01007387 */ /* 0x0001e80000100a00 */
[----:B------:R-:W-:Y:S04]  /*256c0*/  STL.64 [R1+0x140], R72 ;  /* 0x0001404801007387 */ /* 0x000fe80000100a00 */
[----:B------:R-:W-:Y:S04]  /*256d0*/  STL [R1+0x15b8], R72 ;  /* 0x0015b84801007387 */ /* 0x000fe80000100800 */
[----:B------:R-:W-:Y:S04]  /*256e0*/  STL [R1+0x15a8], R73 ;  /* 0x0015a84901007387 */ /* 0x000fe80000100800 */
[----:B------:R-:W-:Y:S04]  /*256f0*/  STL.64 [R1+0x15d0], R72 ;  /* 0x0015d04801007387 */ /* 0x000fe80000100a00 */
[----:B------:R-:W-:Y:S04]  /*25700*/  STL.64 [R1+0x148], R70 ;  /* 0x0001484601007387 */ /* 0x000fe80000100a00 */
[----:B------:R-:W-:Y:S04]  /*25710*/  STL.64 [R1+0x15b0], R70 ;  /* 0x0015b04601007387 */ /* 0x000fe80000100a00 */
[----:B------:R-:W-:Y:S04]  /*25720*/  STL.64 [R1+0x150], R68 ;  /* 0x0001504401007387 */ /* 0x000fe80000100a00 */
[----:B------:R-:W-:Y:S01]  /*25730*/  STL.64 [R1+0x15c0], R68 ;  /* 0x0015c04401007387 */ /* 0x000fe20000100a00 */
[----:B------:R-:W-:-:S02]  /*25740*/  IMAD.MOV.U32 R17, RZ, RZ, R9 ;  /* 0x000000ffff117224 */ /* 0x000fc400078e0009 */
[----:B--2---:R-:W-:Y:S02]  /*25750*/  IMAD.MOV.U32 R16, RZ, RZ, R5 ;  /* 0x000000ffff107224 */ /* 0x004fe400078e0005 */
[----:B------:R-:W2:Y:S01]  /*25760*/  LDL.LU R5, [R1+0x198] ;  /* 0x0001980001057983 */ /* 0x000ea20000300800 */
[----:B------:R-:W-:-:S03]  /*25770*/  IMAD.MOV.U32 R23, RZ, RZ, R4 ;  /* 0x000000ffff177224 */ /* 0x000fc600078e0004 */
[----:B------:R-:W2:Y:S04]  /*25780*/  LDL.LU R4, [R1+0x10d8] ;  /* 0x0010d80001047983 */ /* 0x000ea80000300800 */
[----:B-1----:R-:W2:Y:S01]  /*25790*/  LDL.LU R24, [R1+0x1a0] ;  /* 0x0001a00001187983 */ /* 0x002ea20000300800 */
[----:B---3--:R-:W-:-:S03]  /*257a0*/  IMAD.MOV.U32 R22, RZ, RZ, R3 ;  /* 0x000000ffff167224 */ /* 0x008fc600078e0003 */
[----:B------:R-:W3:Y:S01]  /*257b0*/  LDL.LU R21, [R1+0x10dc] ;  /* 0x0010dc0001157983 */ /* 0x000ee20000300800 */
[----:B------:R-:W-:-:S03]  /*257c0*/  IMAD.MOV.U32 R3, RZ, RZ, R2 ;  /* 0x000000ffff037224 */ /* 0x000fc600078e0002 */
[----:B------:R-:W2:Y:S01]  /*257d0*/  LDL.LU R20, [R1+0x1a8] ;  /* 0x0001a80001147983 */ /* 0x000ea20000300800 */
[----:B------:R-:W-:-:S03]  /*257e0*/  IMAD.MOV.U32 R2, RZ, RZ, R0 ;  /* 0x000000ffff027224 */ /* 0x000fc600078e0000 */
[----:B------:R-:W2:Y:S04]  /*257f0*/  LDL.LU R19, [R1+0x10e0] ;  /* 0x0010e00001137983 */ /* 0x000ea80000300800 */
[----:B------:R-:W2:Y:S04]  /*25800*/  LDL.LU R9, [R1+0x1b0] ;  /* 0x0001b00001097983 */ /* 0x000ea80000300800 */
[----:B------:R-:W3:Y:S04]  /*25810*/  LDL.LU R0, [R1+0x10e4] ;  /* 0x0010e40001007983 */ /* 0x000ee80000300800 */
[----:B------:R-:W-:Y:S04]  /*25820*/  STL.64 [R1+0x158], R10 ;  /* 0x0001580a01007387 */ /* 0x000fe80000100a00 */
[----:B------:R-:W-:Y:S04]  /*25830*/  STL.64 [R1+0x17e8], R10 ;  /* 0x0017e80a01007387 */ /* 0x000fe80000100a00 */
[----:B------:R-:W-:Y:S04]  /*25840*/  STL.64 [R1+0x160], R16 ;  /* 0x0001601001007387 */ /* 0x000fe80000100a00 */
[----:B------:R1:W-:Y:S04]  /*25850*/  STL.64 [R1+0x17f0], R16 ;  /* 0x0017f01001007387 */ /* 0x0003e80000100a00 */
[----:B------:R-:W-:Y:S04]  /*25860*/  STL.64 [R1+0x168], R22 ;  /* 0x0001681601007387 */ /* 0x000fe80000100a00 */
[----:B------:R-:W-:Y:S01]  /*25870*/  STL.64 [R1+0x17f8], R22 ;  /* 0x0017f81601007387 */ /* 0x000fe20000100a00 */
[----:B0-----:R-:W-:-:S03]  /*25880*/  IMAD.MOV.U32 R75, RZ, RZ, R18 ;  /* 0x000000ffff4b7224 */ /* 0x001fc600078e0012 */
[----:B------:R-:W-:Y:S04]  /*25890*/  STL.64 [R1+0x170], R2 ;  /* 0x0001700201007387 */ /* 0x000fe80000100a00 */
[----:B------:R-:W-:Y:S04]  /*258a0*/  STL.64 [R1+0x1800], R2 ;  /* 0x0018000201007387 */ /* 0x000fe80000100a00 */
[----:B------:R-:W3:Y:S04]  /*258b0*/  LDL.LU R18, [R1+0x1b8] ;  /* 0x0001b80001127983 */ /* 0x000ee80000300800 */
[----:B-1----:R-:W3:Y:S04]  /*258c0*/  LDL.LU R17, [R1+0x10e8] ;  /* 0x0010e80001117983 */ /* 0x002ee80000300800 */
[----:B------:R-:W3:Y:S01]  /*258d0*/  LDL.LU R16, [R1+0x208] ;  /* 0x0002080001107983 */ /* 0x000ee20000300800 */
[----:B----4-:R-:W-:-:S02]  /*258e0*/  IMAD.MOV.U32 R74, RZ, RZ, R15 ;  /* 0x000000ffff4a7224 */ /* 0x010fc400078e000f */
[----:B------:R-:W-:Y:S02]  /*258f0*/  IMAD.MOV.U32 R15, RZ, RZ, R14 ;  /* 0x000000ffff0f7224 */ /* 0x000fe400078e000e */
[----:B------:R-:W-:Y:S02]  /*25900*/  IMAD.MOV.U32 R14, RZ, RZ, R13 ;  /* 0x000000ffff0e7224 */ /* 0x000fe400078e000d */
        /* <DEDUP_REMOVED lines=12> */
[----:B------:R0:W-:Y:S04]  /*259d0*/  STL.64 [R1+0x1810], R14 ;  /* 0x0018100e01007387 */ /* 0x0001e80000100a00 */
[----:B------:R-:W-:Y:S04]  /*259e0*/  STL.64 [R1+0x188], R68 ;  /* 0x0001884401007387 */ /* 0x000fe80000100a00 */
[----:B------:R-:W-:Y:S04]  /*259f0*/  STL.64 [R1+0x1818], R68 ;  /* 0x0018184401007387 */ /* 0x000fe80000100a00 */
[----:B------:R-:W-:Y:S04]  /*25a00*/  STL.64 [R1+0x190], R70 ;  /* 0x0001904601007387 */ /* 0x000fe80000100a00 */
[----:B------:R-:W-:Y:S04]  /*25a10*/  STL.64 [R1+0x1820], R70 ;  /* 0x0018204601007387 */ /* 0x000fe80000100a00 */
[----:B0-----:R-:W4:Y:S04]  /*25a20*/  LDL.LU R15, [R1+0x230] ;  /* 0x00023000010f7983 */ /* 0x001f280000300800 */
[----:B------:R-:W4:Y:S04]  /*25a30*/  LDL.LU R14, [R1+0xf44] ;  /* 0x000f4400010e7983 */ /* 0x000f280000300800 */
[----:B------:R-:W4:Y:S04]  /*25a40*/  LDL.LU R11, [R1+0x258] ;  /* 0x00025800010b7983 */ /* 0x000f280000300800 */
[----:B------:R-:W4:Y:S01]  /*25a50*/  LDL.LU R10, [R1+0xf00] ;  /* 0x000f0000010a7983 */ /* 0x000f220000300800 */
[----:B--2---:R-:W-:-:S03]  /*25a60*/  IMAD.MOV.U32 R39, RZ, RZ, R9 ;  /* 0x000000ffff277224 */ /* 0x004fc600078e0009 */
[----:B------:R-:W2:Y:S01]  /*25a70*/  LDL.LU R9, [R1+0x260] ;  /* 0x0002600001097983 */ /* 0x000ea20000300800 */
[----:B---3--:R-:W-:-:S03]  /*25a80*/  IMAD.MOV.U32 R38, RZ, RZ, R0 ;  /* 0x000000ffff267224 */ /* 0x008fc600078e0000 */
[----:B------:R-:W3:Y:S04]  /*25a90*/  LDL.LU R3, [R1+0xf04] ;  /* 0x000f040001037983 */ /* 0x000ee80000300800 */
[----:B------:R-:W2:Y:S04]  /*25aa0*/  LDL.LU R2, [R1+0x268] ;  /* 0x0002680001027983 */ /* 0x000ea80000300800 */
[----:B------:R-:W2:Y:S01]  /*25ab0*/  LDL.LU R0, [R1+0xf08] ;  /* 0x000f080001007983 */ /* 0x000ea20000300800 */
[----:B------:R-:W-:Y:S02]  /*25ac0*/  IMAD.MOV.U32 R72, RZ, RZ, R21 ;  /* 0x000000ffff487224 */ /* 0x000fe400078e0015 */
[----:B------:R-:W-:Y:S01]  /*25ad0*/  IMAD.MOV.U32 R73, RZ, RZ, R24 ;  /* 0x000000ffff497224 */ /* 0x000fe200078e0018 */
[----:B------:R-:W-:Y:S01]  /*25ae0*/  STL.64 [R1+0x198], R4 ;  /* 0x0001980401007387 */ /* 0x000fe20000100a00 */
[----:B------:R-:W-:-:S02]  /*25af0*/  IMAD.MOV.U32 R34, RZ, RZ, R19 ;  /* 0x000000ffff227224 */ /* 0x000fc400078e0013 */
[----:B------:R-:W-:Y:S01]  /*25b00*/  IMAD.MOV.U32 R35, RZ, RZ, R20 ;  /* 0x000000ffff237224 */ /* 0x000fe200078e0014 */
[----:B------:R0:W-:Y:S04]  /*25b10*/  STL.64 [R1+0x1828], R4 ;  /* 0x0018280401007387 */ /* 0x0001e80000100a00 */
[----:B------:R-:W-:Y:S04]  /*25b20*/  STL.64 [R1+0x1a0], R72 ;  /* 0x0001a04801007387 */ /* 0x000fe80000100a00 */
[----:B------:R-:W-:Y:S04]  /*25b30*/  STL.64 [R1+0x1830], R72 ;  /* 0x0018304801007387 */ /* 0x000fe80000100a00 */
[----:B------:R-:W-:Y:S04]  /*25b40*/  STL.64 [R1+0x1a8], R34 ;  /* 0x0001a82201007387 */ /* 0x000fe80000100a00 */
[----:B------:R-:W-:Y:S04]  /*25b50*/  STL.64 [R1+0x1838], R34 ;  /* 0x0018382201007387 */ /* 0x000fe80000100a00 */
[----:B------:R-:W-:Y:S01]  /*25b60*/  STL.64 [R1+0x1b0], R38 ;  /* 0x0001b02601007387 */ /* 0x000fe20000100a00 */
[----:B------:R-:W-:-:S03]  /*25b70*/  IMAD.MOV.U32 R79, RZ, RZ, R18 ;  /* 0x000000ffff4f7224 */ /* 0x000fc600078e0012 */
[----:B------:R-:W-:Y:S01]  /*25b80*/  STL.64 [R1+0x1840], R38 ;  /* 0x0018402601007387 */ /* 0x000fe20000100a00 */
[----:B------:R-:W-:Y:S01]  /*25b90*/  IMAD.MOV.U32 R78, RZ, RZ, R17 ;  /* 0x000000ffff4e7224 */ /* 0x000fe200078e0011 */
[----:B------:R-:W-:Y:S01]  /*25ba0*/  MOV R19, R16 ;  /* 0x0000001000137202 */ /* 0x000fe20000000f00 */
[----:B----4-:R-:W-:Y:S02]  /*25bb0*/  IMAD.MOV.U32 R18, RZ, RZ, R13 ;  /* 0x000000ffff127224 */ /* 0x010fe400078e000d */
[----:B------:R-:W-:Y:S02]  /*25bc0*/  IMAD.MOV.U32 R20, RZ, RZ, R8 ;  /* 0x000000ffff147224 */ /* 0x000fe400078e0008 */
[----:B------:R-:W4:Y:S01]  /*25bd0*/  LDL.LU R8, [R1+0x270] ;  /* 0x0002700001087983 */ /* 0x000f220000300800 */
[----:B------:R-:W-:-:S03]  /*25be0*/  IMAD.MOV.U32 R41, RZ, RZ, R7 ;  /* 0x000000ffff297224 */ /* 0x000fc600078e0007 */
[----:B------:R-:W4:Y:S01]  /*25bf0*/  LDL.LU R7, [R1+0xf0c] ;  /* 0x000f0c0001077983 */ /* 0x000f220000300800 */
[----:B------:R-:W-:-:S03]  /*25c00*/  IMAD.MOV.U32 R40, RZ, RZ, R6 ;  /* 0x000000ffff287224 */ /* 0x000fc600078e0006 */
[----:B------:R-:W4:Y:S01]  /*25c10*/  LDL.LU R6, [R1+0x278] ;  /* 0x0002780001067983 */ /* 0x000f220000300800 */
[----:B------:R-:W-:-:S03]  /*25c20*/  IMAD.MOV.U32 R21, RZ, RZ, R12 ;  /* 0x000000ffff157224 */ /* 0x000fc600078e000c */
[----:B0-----:R-:W4:Y:S04]  /*25c30*/  LDL.LU R5, [R1+0xf10] ;  /* 0x000f100001057983 */ /* 0x001f280000300800 */
[----:B------:R-:W4:Y:S04]  /*25c40*/  LDL.LU R13, [R1+0x280] ;  /* 0x00028000010d7983 */ /* 0x000f280000300800 */
        /* <DEDUP_REMOVED lines=8> */
[----:B------:R-:W-:Y:S04]  /*25cd0*/  STL [R1+0x185c], R21 ;  /* 0x00185c1501007387 */ /* 0x000fe80000100800 */
[----:B------:R-:W-:Y:S04]  /*25ce0*/  STL [R1+0x18c0], R20 ;  /* 0x0018c01401007387 */ /* 0x000fe80000100800 */
[----:B------:R-:W-:Y:S04]  /*25cf0*/  STL.64 [R1+0x228], R40 ;  /* 0x0002282801007387 */ /* 0x000fe80000100a00 */
[----:B------:R-:W-:Y:S04]  /*25d00*/  STL.64 [R1+0x1860], R40 ;  /* 0x0018602801007387 */ /* 0x000fe80000100a00 */
[----:B------:R-:W4:Y:S01]  /*25d10*/  LDL.LU R4, [R1+0x290] ;  /* 0x0002900001047983 */ /* 0x000f220000300800 */
[----:B---3--:R-:W-:-:S03]  /*25d20*/  IMAD.MOV.U32 R58, RZ, RZ, R3 ;  /* 0x000000ffff3a7224 */ /* 0x008fc600078e0003 */
[----:B------:R-:W3:Y:S01]  /*25d30*/  LDL.LU R3, [R1+0xf1c] ;  /* 0x000f1c0001037983 */ /* 0x000ee20000300800 */
[----:B--2---:R-:W-:-:S03]  /*25d40*/  IMAD.MOV.U32 R33, RZ, RZ, R2 ;  /* 0x000000ffff217224 */ /* 0x004fc600078e0002 */
[----:B------:R-:W2:Y:S01]  /*25d50*/  LDL.LU R2, [R1+0x298] ;  /* 0x0002980001027983 */ /* 0x000ea20000300800 */
[----:B------:R-:W-:-:S03]  /*25d60*/  IMAD.MOV.U32 R32, RZ, RZ, R0 ;  /* 0x000000ffff207224 */ /* 0x000fc600078e0000 */
[----:B------:R-:W2:Y:S01]  /*25d70*/  LDL.LU R0, [R1+0xf20] ;  /* 0x000f200001007983 */ /* 0x000ea20000300800 */
[----:B------:R-:W-:Y:S02]  /*25d80*/  IMAD.MOV.U32 R50, RZ, RZ, R14 ;  /* 0x000000ffff327224 */ /* 0x000fe400078e000e */
[----:B------:R-:W-:Y:S01]  /*25d90*/  IMAD.MOV.U32 R51, RZ, RZ, R15 ;  /* 0x000000ffff337224 */ /* 0x000fe200078e000f */
[----:B------:R-:W2:Y:S01]  /*25da0*/  LDL.LU R17, [R1+0x2a0] ;  /* 0x0002a00001117983 */ /* 0x000ea20000300800 */
[----:B------:R-:W-:Y:S02]  /*25db0*/  IMAD.MOV.U32 R52, RZ, RZ, R10 ;  /* 0x000000ffff347224 */ /* 0x000fe400078e000a */
[----:B------:R-:W-:Y:S01]  /*25dc0*/  IMAD.MOV.U32 R53, RZ, RZ, R11 ;  /* 0x000000ffff357224 */ /* 0x000fe200078e000b */
[----:B------:R-:W2:Y:S01]  /*25dd0*/  LDL.LU R16, [R1+0xf24] ;  /* 0x000f240001107983 */ /* 0x000ea20000300800 */
[----:B------:R-:W-:-:S03]  /*25de0*/  IMAD.MOV.U32 R59, RZ, RZ, R9 ;  /* 0x000000ffff3b7224 */ /* 0x000fc600078e0009 */
[----:B------:R-:W2:Y:S04]  /*25df0*/  LDL.LU R15, [R1+0x2a8] ;  /* 0x0002a800010f7983 */ /* 0x000ea80000300800 */
[----:B------:R-:W2:Y:S04]  /*25e00*/  LDL.LU R14, [R1+0xf28] ;  /* 0x000f2800010e7983 */ /* 0x000ea80000300800 */
        /* <DEDUP_REMOVED lines=8> */
[----:B------:R-:W2:Y:S04]  /*25e90*/  LDL.LU R11, [R1+0x2b0] ;  /* 0x0002b000010b7983 */ /* 0x000ea80000300800 */
[----:B------:R-:W2:Y:S01]  /*25ea0*/  LDL.LU R10, [R1+0xf2c] ;  /* 0x000f2c00010a7983 */ /* 0x000ea20000300800 */
[----:B----4-:R-:W-:-:S03]  /*25eb0*/  IMAD.MOV.U32 R61, RZ, RZ, R8 ;  /* 0x000000ffff3d7224 */ /* 0x010fc600078e0008 */
[----:B------:R-:W4:Y:S01]  /*25ec0*/  LDL.LU R9, [R1+0x2c8] ;  /* 0x0002c80001097983 */ /* 0x000f220000300800 */
[----:B------:R-:W-:-:S03]  /*25ed0*/  MOV R60, R7 ;  /* 0x00000007003c7202 */ /* 0x000fc60000000f00 */
[----:B------:R-:W4:Y:S01]  /*25ee0*/  LDL.LU R8, [R1+0x2d0] ;  /* 0x0002d00001087983 */ /* 0x000f220000300800 */
[----:B------:R-:W-:Y:S02]  /*25ef0*/  IMAD.MOV.U32 R7, RZ, RZ, R6 ;  /* 0x000000ffff077224 */ /* 0x000fe400078e0006 */
[----:B------:R-:W-:Y:S02]  /*25f00*/  IMAD.MOV.U32 R6, RZ, RZ, R5 ;  /* 0x000000ffff067224 */ /* 0x000fe400078e0005 */
[----:B------:R-:W4:Y:S04]  /*25f10*/  LDL.LU R5, [R1+0x2d8] ;  /* 0x0002d80001057983 */ /* 0x000f280000300800 */
[----:B------:R-:W-:Y:S04]  /*25f20*/  STL.64 [R1+0x270], R60 ;  /* 0x0002703c01007387 */ /* 0x000fe80000100a00 */
[----:B------:R-:W-:Y:S01]  /*25f30*/  STL.64 [R1+0x1888], R60 ;  /* 0x0018883c01007387 */ /* 0x000fe20000100a00 */
[----:B------:R-:W-:-:S03]  /*25f40*/  IMAD.MOV.U32 R25, RZ, RZ, R23 ;  /* 0x000000ffff197224 */ /* 0x000fc600078e0017 */
[----:B------:R-:W-:Y:S01]  /*25f50*/  STL.64 [R1+0x278], R6 ;  /* 0x0002780601007387 */ /* 0x000fe20000100a00 */
[----:B------:R-:W-:-:S03]  /*25f60*/  IMAD.MOV.U32 R24, RZ, RZ, R22 ;  /* 0x000000ffff187224 */ /* 0x000fc600078e0016 */
[----:B------:R0:W-:Y:S04]  /*25f70*/  STL.64 [R1+0x1890], R6 ;  /* 0x0018900601007387 */ /* 0x0001e80000100a00 */
[----:B------:R-:W-:Y:S04]  /*25f80*/  STL.64 [R1+0x280], R12 ;  /* 0x0002800c01007387 */ /* 0x000fe80000100a00 */
[----:B------:R1:W-:Y:S04]  /*25f90*/  STL.64 [R1+0x1898], R12 ;  /* 0x0018980c01007387 */ /* 0x0003e80000100a00 */
[----:B------:R-:W-:Y:S04]  /*25fa0*/  STL.64 [R1+0x288], R24 ;  /* 0x0002881801007387 */ /* 0x000fe80000100a00 */
[----:B------:R-:W-:Y:S01]  /*25fb0*/  STL.64 [R1+0x18a0], R24 ;  /* 0x0018a01801007387 */ /* 0x000fe20000100a00 */
[----:B------:R-:W-:-:S03]  /*25fc0*/  IMAD.MOV.U32 R27, RZ, RZ, R4 ;  /* 0x000000ffff1b7224 */ /* 0x000fc600078e0004 */
[----:B------:R-:W4:Y:S01]  /*25fd0*/  LDL.LU R4, [R1+0x2e0] ;  /* 0x0002e00001047983 */ /* 0x000f220000300800 */
[----:B---3--:R-:W-:-:S03]  /*25fe0*/  IMAD.MOV.U32 R26, RZ, RZ, R3 ;  /* 0x000000ffff1a7224 */ /* 0x008fc600078e0003 */
[----:B------:R-:W3:Y:S01]  /*25ff0*/  LDL.LU R3, [R1+0x2e8] ;  /* 0x0002e80001037983 */ /* 0x000ee20000300800 */
[----:B--2---:R-:W-:-:S03]  /*26000*/  IMAD.MOV.U32 R37, RZ, RZ, R2 ;  /* 0x000000ffff257224 */ /* 0x004fc600078e0002 */
[----:B------:R-:W2:Y:S01]  /*26010*/  LDL.LU R2, [R1+0x2f0] ;  /* 0x0002f00001027983 */ /* 0x000ea20000300800 */
[----:B------:R-:W-:-:S03]  /*26020*/  IMAD.MOV.U32 R36, RZ, RZ, R0 ;  /* 0x000000ffff247224 */ /* 0x000fc600078e0000 */
[----:B------:R-:W3:Y:S01]  /*26030*/  LDL.LU R0, [R1+0x2f8] ;  /* 0x0002f80001007983 */ /* 0x000ee20000300800 */
[----:B------:R-:W-:-:S03]  /*26040*/  IMAD.MOV.U32 R43, RZ, RZ, R17 ;  /* 0x000000ffff2b7224 */ /* 0x000fc600078e0011 */
[----:B------:R-:W-:Y:S01]  /*26050*/  STL.64 [R1+0x290], R26 ;  /* 0x0002901a01007387 */ /* 0x000fe20000100a00 */
[----:B------:R-:W-:-:S03]  /*26060*/  IMAD.MOV.U32 R42, RZ, RZ, R16 ;  /* 0x000000ffff2a7224 */ /* 0x000fc600078e0010 */
[----:B------:R-:W-:Y:S01]  /*26070*/  STL.64 [R1+0x18a8], R26 ;  /* 0x0018a81a01007387 */ /* 0x000fe20000100a00 */
[----:B------:R-:W-:-:S03]  /*26080*/  MOV R45, R15 ;  /* 0x0000000f002d7202 */ /* 0x000fc60000000f00 */
[----:B------:R-:W-:Y:S01]  /*26090*/  STL.64 [R1+0x298], R36 ;  /* 0x0002982401007387 */ /* 0x000fe20000100a00 */
[----:B------:R-:W-:-:S03]  /*260a0*/  IMAD.MOV.U32 R44, RZ, RZ, R14 ;  /* 0x000000ffff2c7224 */ /* 0x000fc600078e000e */
[----:B------:R-:W-:Y:S04]  /*260b0*/  STL.64 [R1+0x18b0], R36 ;  /* 0x0018b02401007387 */ /* 0x000fe80000100a00 */
[----:B------:R-:W-:Y:S04]  /*260c0*/  STL.64 [R1+0x2a0], R42 ;  /* 0x0002a02a01007387 */ /* 0x000fe80000100a00 */
[----:B------:R-:W-:Y:S04]  /*260d0*/  STL.64 [R1+0x18b8], R42 ;  /* 0x0018b82a01007387 */ /* 0x000fe80000100a00 */
[----:B------:R-:W-:Y:S04]  /*260e0*/  STL.64 [R1+0x2a8], R44 ;  /* 0x0002a82c01007387 */ /* 0x000fe80000100a00 */
[----:B------:R-:W-:Y:S04]  /*260f0*/  STL.64 [R1+0x18c8], R44 ;  /* 0x0018c82c01007387 */ /* 0x000fe80000100a00 */
[----:B------:R-:W-:Y:S01]  /*26100*/  STL [R1+0x1a30], R81 ;  /* 0x001a305101007387 */ /* 0x000fe20000100800 */
[----:B------:R-:W-:-:S02]  /*26110*/  IMAD.MOV.U32 R49, RZ, RZ, R81 ;  /* 0x000000ffff317224 */ /* 0x000fc400078e0051 */
[----:B------:R-:W-:Y:S02]  /*26120*/  IMAD.MOV.U32 R55, RZ, RZ, R82 ;  /* 0x000000ffff377224 */ /* 0x000fe400078e0052 */
[----:B------:R-:W-:Y:S02]  /*26130*/  IMAD.MOV.U32 R57, RZ, RZ, R83 ;  /* 0x000000ffff397224 */ /* 0x000fe400078e0053 */
[----:B------:R-:W-:Y:S02]  /*26140*/  IMAD.MOV.U32 R47, RZ, RZ, R11 ;  /* 0x000000ffff2f7224 */ /* 0x000fe400078e000b */
[----:B------:R-:W-:Y:S02]  /*26150*/  IMAD.MOV.U32 R46, RZ, RZ, R10 ;  /* 0x000000ffff2e7224 */ /* 0x000fe400078e000a */
[----:B----4-:R-:W-:Y:S02]  /*26160*/  IMAD.MOV.U32 R48, RZ, RZ, R9 ;  /* 0x000000ffff307224 */ /* 0x010fe400078e0009 */
[----:B------:R-:W4:Y:S01]  /*26170*/  LDL.LU R9, [R1+0x308] ;  /* 0x0003080001097983 */ /* 0x000f220000300800 */
[----:B------:R-:W-:-:S03]  /*26180*/  IMAD.MOV.U32 R54, RZ, RZ, R8 ;  /* 0x000000ffff367224 */ /* 0x000fc600078e0008 */
[----:B------:R-:W4:Y:S04]  /*26190*/  LDL.LU R8, [R1+0x310] ;  /* 0x0003100001087983 */ /* 0x000f280000300800 */
[----:B0-----:R-:W4:Y:S04]  /*261a0*/  LDL.LU R7, [R1+0x318] ;  /* 0x0003180001077983 */ /* 0x001f280000300800 */
[----:B------:R-:W4:Y:S01]  /*261b0*/  LDL.LU R6, [R1+0x320] ;  /* 0x0003200001067983 */ /* 0x000f220000300800 */
[----:B------:R-:W-:-:S03]  /*261c0*/  IMAD.MOV.U32 R56, RZ, RZ, R5 ;  /* 0x000000ffff387224 */ /* 0x000fc600078e0005 */
        /* <DEDUP_REMOVED lines=8> */
[----:B------:R-:W4:Y:S01]  /*26250*/  LDL.LU R5, [R1+0x328] ;  /* 0x0003280001057983 */ /* 0x000f220000300800 */
[----:B------:R-:W-:-:S03]  /*26260*/  IMAD.MOV.U32 R10, RZ, RZ, R4 ;  /* 0x000000ffff0a7224 */ /* 0x000fc600078e0004 */
[----:B------:R-:W4:Y:S04]  /*26270*/  LDL.LU R4, [R1+0x330] ;  /* 0x0003300001047983 */ /* 0x000f280000300800 */
[----:B------:R-:W4:Y:S04]  /*26280*/  LDL.LU R20, [R1+0x1c0] ;  /* 0x0001c00001147983 */ /* 0x000f280000300800 */
[----:B------:R-:W4:Y:S04]  /*26290*/  LDL.LU R19, [R1+0x338] ;  /* 0x0003380001137983 */ /* 0x000f280000300800 */
[----:B------:R-:W4:Y:S01]  /*262a0*/  LDL.LU R18, [R1+0x1c4] ;  /* 0x0001c40001127983 */ /* 0x000f220000300800 */
[----:B--2---:R-:W-:Y:S01]  /*262b0*/  MOV R22, R2 ;  /* 0x0000000200167202 */ /* 0x004fe20000000f00 */
[----:B---3--:R-:W-:-:S02]  /*262c0*/  IMAD.MOV.U32 R2, RZ, RZ, R0 ;  /* 0x000000ffff027224 */ /* 0x008fc400078e0000 */
[----:B------:R-:W2:Y:S01]  /*262d0*/  LDL.LU R0, [R1+0x340] ;  /* 0x0003400001007983 */ /* 0x000ea20000300800 */
[----:B------:R-:W-:Y:S02]  /*262e0*/  IMAD.MOV.U32 R11, RZ, RZ, R84 ;  /* 0x000000ffff0b7224 */ /* 0x000fe400078e0054 */
[----:B------:R-:W-:Y:S02]  /*262f0*/  IMAD.MOV.U32 R16, RZ, RZ, R3 ;  /* 0x000000ffff107224 */ /* 0x000fe400078e0003 */
[----:B------:R-:W-:Y:S01]  /*26300*/  IMAD.MOV.U32 R17, RZ, RZ, R85 ;  /* 0x000000ffff117224 */ /* 0x000fe200078e0055 */
[----:B------:R-:W-:Y:S01]  /*26310*/  STL.64 [R1+0x18f0], R86 ;  /* 0x0018f05601007387 */ /* 0x000fe20000100a00 */
        /* <DEDUP_REMOVED lines=9> */
[----:B------:R0:W-:Y:S01]  /*263b0*/  STL.64 [R1+0x1910], R2 ;  /* 0x0019100201007387 */ /* 0x0001e20000100a00 */
[----:B------:R-:W-:-:S03]  /*263c0*/  IMAD.MOV.U32 R69, RZ, RZ, R90 ;  /* 0x000000ffff457224 */ /* 0x000fc600078e005a */
[----:B-1----:R-:W3:Y:S04]  /*263d0*/  LDL.LU R13, [R1+0x1c8] ;  /* 0x0001c800010d7983 */ /* 0x002ee80000300800 */
[----:B------:R-:W3:Y:S01]  /*263e0*/  LDL.LU R12, [R1+0x348] ;  /* 0x00034800010c7983 */ /* 0x000ee20000300800 */
[----:B------:R-:W-:Y:S02]  /*263f0*/  IMAD.MOV.U32 R75, RZ, RZ, R88 ;  /* 0x000000ffff4b7224 */ /* 0x000fe400078e0058 */
[----:B------:R-:W-:Y:S02]  /*26400*/  IMAD.MOV.U32 R15, RZ, RZ, R89 ;  /* 0x000000ffff0f7224 */ /* 0x000fe400078e0059 */
[----:B----4-:R-:W-:Y:S02]  /*26410*/  IMAD.MOV.U32 R74, RZ, RZ, R9 ;  /* 0x000000ffff4a7224 */ /* 0x010fe400078e0009 */
[----:B------:R-:W4:Y:S01]  /*26420*/  LDL.LU R9, [R1+0x1cc] ;  /* 0x0001cc0001097983 */ /* 0x000f220000300800 */
[----:B------:R-:W-:-:S03]  /*26430*/  IMAD.MOV.U32 R14, RZ, RZ, R8 ;  /* 0x000000ffff0e7224 */ /* 0x000fc600078e0008 */
[----:B------:R-:W4:Y:S01]  /*26440*/  LDL.LU R8, [R1+0x350] ;  /* 0x0003500001087983 */ /* 0x000f220000300800 */
[----:B------:R-:W-:-:S03]  /*26450*/  IMAD.MOV.U32 R68, RZ, RZ, R7 ;  /* 0x000000ffff447224 */ /* 0x000fc600078e0007 */
[----:B------:R-:W4:Y:S01]  /*26460*/  LDL.LU R7, [R1+0x1d0] ;  /* 0x0001d00001077983 */ /* 0x000f220000300800 */
[----:B------:R-:W-:-:S03]  /*26470*/  IMAD.MOV.U32 R90, RZ, RZ, R6 ;  /* 0x000000ffff5a7224 */ /* 0x000fc600078e0006 */
[----:B------:R-:W4:Y:S04]  /*26480*/  LDL.LU R6, [R1+0x358] ;  /* 0x0003580001067983 */ /* 0x000f280000300800 */
[----:B0-----:R-:W4:Y:S04]  /*26490*/  LDL.LU R3, [R1+0x1d4] ;  /* 0x0001d40001037983 */ /* 0x001f280000300800 */
        /* <DEDUP_REMOVED lines=9> */
[----:B------:R-:W-:Y:S01]  /*26530*/  STL.64 [R1+0x1938], R92 ;  /* 0x0019385c01007387 */ /* 0x000fe20000100a00 */
[----:B------:R-:W-:-:S03]  /*26540*/  IMAD.MOV.U32 R73, RZ, RZ, R20 ;  /* 0x000000ffff497224 */ /* 0x000fc600078e0014 */
[----:B------:R-:W4:Y:S04]  /*26550*/  LDL.LU R20, [R1+0x1d8] ;  /* 0x0001d80001147983 */ /* 0x000f280000300800 */
[----:B------:R-:W4:Y:S04]  /*26560*/  LDL.LU R17, [R1+0x368] ;  /* 0x0003680001117983 */ /* 0x000f280000300800 */
[----:B------:R-:W4:Y:S04]  /*26570*/  LDL.LU R16, [R1+0x1dc] ;  /* 0x0001dc0001107983 */ /* 0x000f280000300800 */
[----:B0-----:R-:W4:Y:S04]  /*26580*/  LDL.LU R15, [R1+0x370] ;  /* 0x00037000010f7983 */ /* 0x001f280000300800 */
[----:B------:R-:W4:Y:S04]  /*26590*/  LDL.LU R14, [R1+0x1e0] ;  /* 0x0001e000010e7983 */ /* 0x000f280000300800 */
[----:B------:R-:W4:Y:S04]  /*265a0*/  LDL.LU R11, [R1+0x378] ;  /* 0x00037800010b7983 */ /* 0x000f280000300800 */
[----:B------:R-:W4:Y:S01]  /*265b0*/  LDL.LU R10, [R1+0x1e4] ;  /* 0x0001e400010a7983 */ /* 0x000f220000300800 */
[----:B--2---:R-:W-:-:S03]  /*265c0*/  IMAD.MOV.U32 R34, RZ, RZ, R0 ;  /* 0x000000ffff227224 */ /* 0x004fc600078e0000 */
[----:B------:R-:W2:Y:S01]  /*265d0*/  LDL.LU R0, [R1+0x380] ;  /* 0x0003800001007983 */ /* 0x000ea20000300800 */
[----:B------:R-:W-:Y:S02]  /*265e0*/  IMAD.MOV.U32 R70, RZ, RZ, R5 ;  /* 0x000000ffff467224 */ /* 0x000fe400078e0005 */
[----:B------:R-:W-:Y:S01]  /*265f0*/  IMAD.MOV.U32 R71, RZ, RZ, R92 ;  /* 0x000000ffff477224 */ /* 0x000fe200078e005c */
[----:B------:R-:W-:Y:S01]  /*26600*/  MOV R5, R93 ;  /* 0x0000005d00057202 */ /* 0x000fe20000000f00 */
[----:B------:R-:W-:Y:S02]  /*26610*/  IMAD.MOV.U32 R72, RZ, RZ, R19 ;  /* 0x000000ffff487224 */ /* 0x000fe400078e0013 */
[----:B------:R-:W-:Y:S01]  /*26620*/  IMAD.MOV.U32 R35, RZ, RZ, R18 ;  /* 0x000000ffff237224 */ /* 0x000fe200078e0012 */
[----:B------:R-:W-:Y:S04]  /*26630*/  STL.64 [R1+0x328], R70 ;  /* 0x0003284601007387 */ /* 0x000fe80000100a00 */
[----:B------:R-:W-:Y:S04]  /*26640*/  STL.64 [R1+0x1940], R70 ;  /* 0x0019404601007387 */ /* 0x000fe80000100a00 */
[----:B------:R-:W-:Y:S04]  /*26650*/  STL.64 [R1+0x330], R4 ;  /* 0x0003300401007387 */ /* 0x000fe80000100a00 */
[----:B------:R0:W-:Y:S04]  /*26660*/  STL.64 [R1+0x1948], R4 ;  /* 0x0019480401007387 */ /* 0x0001e80000100a00 */
[----:B------:R-:W-:Y:S04]  /*26670*/  STL.64 [R1+0x338], R72 ;  /* 0x0003384801007387 */ /* 0x000fe80000100a00 */
[----:B------:R-:W-:Y:S04]  /*26680*/  STL.64 [R1+0x1950], R72 ;  /* 0x0019504801007387 */ /* 0x000fe80000100a00 */
[----:B------:R-:W-:Y:S04]  /*26690*/  STL.64 [R1+0x340], R34 ;  /* 0x0003402201007387 */ /* 0x000fe80000100a00 */
[----:B------:R-:W-:Y:S01]  /*266a0*/  STL.64 [R1+0x1958], R34 ;  /* 0x0019582201007387 */ /* 0x000fe20000100a00 */
[----:B---3--:R-:W-:-:S03]  /*266b0*/  IMAD.MOV.U32 R39, RZ, RZ, R13 ;  /* 0x000000ffff277224 */ /* 0x008fc600078e000d */
[----:B------:R-:W3:Y:S01]  /*266c0*/  LDL.LU R13, [R1+0x1e8] ;  /* 0x0001e800010d7983 */ /* 0x000ee20000300800 */
[----:B------:R-:W-:-:S03]  /*266d0*/  IMAD.MOV.U32 R38, RZ, RZ, R12 ;  /* 0x000000ffff267224 */ /* 0x000fc600078e000c */
[----:B------:R-:W3:Y:S01]  /*266e0*/  LDL.LU R12, [R1+0x388] ;  /* 0x00038800010c7983 */ /* 0x000ee20000300800 */
[----:B----4-:R-:W-:Y:S02]  /*266f0*/  IMAD.MOV.U32 R79, RZ, RZ, R9 ;  /* 0x000000ffff4f7224 */ /* 0x010fe400078e0009 */
[----:B------:R-:W-:Y:S02]  /*26700*/  IMAD.MOV.U32 R78, RZ, RZ, R8 ;  /* 0x000000ffff4e7224 */ /* 0x000fe400078e0008 */
[----:B------:R-:W-:Y:S02]  /*26710*/  IMAD.MOV.U32 R19, RZ, RZ, R7 ;  /* 0x000000ffff137224 */ /* 0x000fe400078e0007 */
[----:B------:R-:W4:Y:S01]  /*26720*/  LDL.LU R7, [R1+0x1ec] ;  /* 0x0001ec0001077983 */ /* 0x000f220000300800 */
[----:B------:R-:W-:-:S03]  /*26730*/  IMAD.MOV.U32 R18, RZ, RZ, R6 ;  /* 0x000000ffff127224 */ /* 0x000fc600078e0006 */
[----:B------:R-:W4:Y:S01]  /*26740*/  LDL.LU R6, [R1+0x390] ;  /* 0x0003900001067983 */ /* 0x000f220000300800 */
[----:B------:R-:W-:-:S03]  /*26750*/  MOV R9, R3 ;  /* 0x0000000300097202 */ /* 0x000fc60000000f00 */
[----:B0-----:R-:W4:Y:S01]  /*26760*/  LDL.LU R5, [R1+0x1f0] ;  /* 0x0001f00001057983 */ /* 0x001f220000300800 */
[----:B------:R-:W-:-:S03]  /*26770*/  IMAD.MOV.U32 R8, RZ, RZ, R2 ;  /* 0x000000ffff087224 */ /* 0x000fc600078e0002 */
        /* <DEDUP_REMOVED lines=8> */
[----:B------:R0:W-:Y:S04]  /*26800*/  STL.64 [R1+0x1970], R18 ;  /* 0x0019701201007387 */ /* 0x0001e80000100a00 */
[----:B------:R-:W-:Y:S04]  /*26810*/  STL.64 [R1+0x360], R8 ;  /* 0x0003600801007387 */ /* 0x000fe80000100a00 */
[----:B------:R1:W-:Y:S01]  /*26820*/  STL.64 [R1+0x1978], R8 ;  /* 0x0019780801007387 */ /* 0x0003e20000100a00 */
[----:B------:R-:W-:-:S03]  /*26830*/  IMAD.MOV.U32 R41, RZ, RZ, R20 ;  /* 0x000000ffff297224 */ /* 0x000fc600078e0014 */
[----:B------:R-:W4:Y:S04]  /*26840*/  LDL.LU R20, [R1+0x1f8] ;  /* 0x0001f80001147983 */ /* 0x000f280000300800 */
[----:B0-----:R-:W4:Y:S01]  /*26850*/  LDL.LU R19, [R1+0x3a8] ;  /* 0x0003a80001137983 */ /* 0x001f220000300800 */
[----:B------:R-:W-:-:S03]  /*26860*/  IMAD.MOV.U32 R53, RZ, RZ, R14 ;  /* 0x000000ffff357224 */ /* 0x000fc600078e000e */
[----:B------:R-:W4:Y:S01]  /*26870*/  LDL.LU R14, [R1+0x1fc] ;  /* 0x0001fc00010e7983 */ /* 0x000f220000300800 */
[----:B------:R-:W-:-:S03]  /*26880*/  IMAD.MOV.U32 R52, RZ, RZ, R11 ;  /* 0x000000ffff347224 */ /* 0x000fc600078e000b */
[----:B------:R-:W4:Y:S01]  /*26890*/  LDL.LU R11, [R1+0x3b0] ;  /* 0x0003b000010b7983 */ /* 0x000f220000300800 */
[----:B------:R-:W-:-:S03]  /*268a0*/  IMAD.MOV.U32 R59, RZ, RZ, R10 ;  /* 0x000000ffff3b7224 */ /* 0x000fc600078e000a */
[----:B------:R-:W4:Y:S04]  /*268b0*/  LDL.LU R10, [R1+0x200] ;  /* 0x00020000010a7983 */ /* 0x000f280000300800 */
[----:B-1----:R-:W4:Y:S04]  /*268c0*/  LDL.LU R9, [R1+0x3b8] ;  /* 0x0003b80001097983 */ /* 0x002f280000300800 */
[----:B------:R-:W4:Y:S01]  /*268d0*/  LDL.LU R8, [R1+0x204] ;  /* 0x0002040001087983 */ /* 0x000f220000300800 */
[----:B--2---:R-:W-:-:S03]  /*268e0*/  IMAD.MOV.U32 R58, RZ, RZ, R0 ;  /* 0x000000ffff3a7224 */ /* 0x004fc600078e0000 */
[----:B------:R-:W2:Y:S01]  /*268f0*/  LDL.LU R0, [R1+0x3c0] ;  /* 0x0003c00001007983 */ /* 0x000ea20000300800 */
[----:B------:R-:W-:Y:S02]  /*26900*/  IMAD.MOV.U32 R40, RZ, RZ, R17 ;  /* 0x000000ffff287224 */ /* 0x000fe400078e0011 */
        /* <DEDUP_REMOVED lines=12> */
[----:B---3--:R-:W-:-:S03]  /*269d0*/  IMAD.MOV.U32 R33, RZ, RZ, R13 ;  /* 0x000000ffff217224 */ /* 0x008fc600078e000d */
[----:B------:R-:W3:Y:S01]  /*269e0*/  LDL.LU R16, [R1+0x21c] ;  /* 0x00021c0001107983 */ /* 0x000ee20000300800 */
[----:B------:R-:W-:-:S03]  /*269f0*/  IMAD.MOV.U32 R32, RZ, RZ, R12 ;  /* 0x000000ffff207224 */ /* 0x000fc600078e000c */
[----:B------:R-:W3:Y:S01]  /*26a00*/  LDL.LU R15, [R1+0x3d0] ;  /* 0x0003d000010f7983 */ /* 0x000ee20000300800 */
[----:B----4-:R-:W-:Y:S01]  /*26a10*/  MOV R61, R7 ;  /* 0x00000007003d7202 */ /* 0x010fe20000000f00 */
[----:B------:R-:W-:Y:S02]  /*26a20*/  IMAD.MOV.U32 R60, RZ, RZ, R6 ;  /* 0x000000ffff3c7224 */ /* 0x000fe400078e0006 */
[----:B------:R-:W-:Y:S02]  /*26a30*/  IMAD.MOV.U32 R7, RZ, RZ, R5 ;  /* 0x000000ffff077224 */ /* 0x000fe400078e0005 */
        /* <DEDUP_REMOVED lines=23> */
[----:B------:R-:W-:-:S03]  /*26bb0*/  MOV R43, R8 ;  /* 0x00000008002b7202 */ /* 0x000fc60000000f00 */
[----:B------:R-:W4:Y:S04]  /*26bc0*/  LDL.LU R8, [R1+0x240] ;  /* 0x0002400001087983 */ /* 0x000f280000300800 */
[----:B0-----:R-:W4:Y:S04]  /*26bd0*/  LDL.LU R7, [R1+0x3f8] ;  /* 0x0003f80001077983 */ /* 0x001f280000300800 */
[----:B------:R-:W4:Y:S01]  /*26be0*/  LDL.LU R6, [R1+0x244] ;  /* 0x0002440001067983 */ /* 0x000f220000300800 */
[----:B--2---:R-:W-:-:S03]  /*26bf0*/  IMAD.MOV.U32 R42, RZ, RZ, R0 ;  /* 0x000000ffff2a7224 */ /* 0x004fc600078e0000 */
[----:B------:R-:W2:Y:S01]  /*26c00*/  LDL.LU R0, [R1+0x400] ;  /* 0x0004000001007983 */ /* 0x000ea20000300800 */
[----:B------:R-:W-:Y:S02]  /*26c10*/  IMAD.MOV.U32 R24, RZ, RZ, R19 ;  /* 0x000000ffff187224 */ /* 0x000fe400078e0013 */
        /* <DEDUP_REMOVED lines=9> */
[----:B------:R-:W-:-:S03]  /*26cb0*/  IMAD.MOV.U32 R20, RZ, RZ, R17 ;  /* 0x000000ffff147224 */ /* 0x000fc600078e0011 */
[----:B------:R-:W2:Y:S01]  /*26cc0*/  LDL.LU R17, [R1+0x248] ;  /* 0x0002480001117983 */ /* 0x000ea20000300800 */
[----:B---3--:R-:W-:-:S03]  /*26cd0*/  IMAD.MOV.U32 R45, RZ, RZ, R16 ;  /* 0x000000ffff2d7224 */ /* 0x008fc600078e0010 */
[----:B------:R-:W3:Y:S04]  /*26ce0*/  LDL.LU R16, [R1+0x408] ;  /* 0x0004080001107983 */ /* 0x000ee80000300800 */
[----:B-1----:R-:W3:Y:S01]  /*26cf0*/  LDL.LU R13, [R1+0x24c] ;  /* 0x00024c00010d7983 */ /* 0x002ee20000300800 */
[----:B------:R-:W-:-:S03]  /*26d00*/  IMAD.MOV.U32 R21, RZ, RZ, R18 ;  /* 0x000000ffff157224 */ /* 0x000fc600078e0012 */
[----:B------:R-:W3:Y:S01]  /*26d10*/  LDL.LU R12, [R1+0x410] ;  /* 0x00041000010c7983 */ /* 0x000ee20000300800 */
[----:B------:R-:W-:Y:S02]  /*26d20*/  IMAD.MOV.U32 R44, RZ, RZ, R15 ;  /* 0x000000ffff2c7224 */ /* 0x000fe400078e000f */
[----:B----4-:R-:W-:Y:S02]  /*26d30*/  IMAD.MOV.U32 R47, RZ, RZ, R5 ;  /* 0x000000ffff2f7224 */ /* 0x010fe400078e0005 */
[----:B------:R-:W-:Y:S02]  /*26d40*/  IMAD.MOV.U32 R46, RZ, RZ, R4 ;  /* 0x000000ffff2e7224 */ /* 0x000fe400078e0004 */
[----:B------:R-:W-:Y:S02]  /*26d50*/  IMAD.MOV.U32 R49, RZ, RZ, R3 ;  /* 0x000000ffff317224 */ /* 0x000fe400078e0003 */
[----:B------:R-:W4:Y:S01]  /*26d60*/  LDL.LU R3, [R1+0x250] ;  /* 0x0002500001037983 */ /* 0x000f220000300800 */
[----:B------:R-:W-:-:S03]  /*26d70*/  IMAD.MOV.U32 R48, RZ, RZ, R2 ;  /* 0x000000ffff307224 */ /* 0x000fc600078e0002 */
[----:B------:R-:W4:Y:S04]  /*26d80*/  LDL.LU R2, [R1+0x418] ;  /* 0x0004180001027983 */ /* 0x000f280000300800 */
[----:B------:R-:W4:Y:S04]  /*26d90*/  LDL.LU R5, [R1+0x254] ;  /* 0x0002540001057983 */ /* 0x000f280000300800 */
[----:B------:R-:W4:Y:S04]  /*26da0*/  LDL.LU R4, [R1+0x420] ;  /* 0x0004200001047983 */ /* 0x000f280000300800 */
[----:B------:R-:W-:Y:S04]  /*26db0*/  STL.64 [R1+0x3c8], R20 ;  /* 0x0003c81401007387 */ /* 0x000fe80000100a00 */
[----:B------:R0:W-:Y:S04]  /*26dc0*/  STL.64 [R1+0x19e8], R20 ;  /* 0x0019e81401007387 */ /* 0x0001e80000100a00 */
        /* <DEDUP_REMOVED lines=8> */
[----:B------:R-:W4:Y:S01]  /*26e50*/  LDL.LU R14, [R1+0x428] ;  /* 0x00042800010e7983 */ /* 0x000f220000300800 */
[----:B------:R-:W-:-:S03]  /*26e60*/  IMAD.MOV.U32 R54, RZ, RZ, R11 ;  /* 0x000000ffff367224 */ /* 0x000fc600078e000b */
[----:B0-----:R-:W4:Y:S01]  /*26e70*/  LDL.LU R21, [R1+0x2bc] ;  /* 0x0002bc0001157983 */ /* 0x001f220000300800 */
        /* <DEDUP_REMOVED lines=8> */
[----:B------:R-:W-:Y:S01]  /*26f00*/  MOV R57, R10 ;  /* 0x0000000a00397202 */ /* 0x000fe20000000f00 */
[----:B--2---:R-:W-:Y:S02]  /*26f10*/  IMAD.MOV.U32 R10, RZ, RZ, R0 ;  /* 0x000000ffff0a7224 */ /* 0x004fe400078e0000 */
        /* <DEDUP_REMOVED lines=8> */
[----:B------:R0:W-:Y:S04]  /*26fa0*/  STL.64 [R1+0x1a28], R10 ;  /* 0x001a280a01007387 */ /* 0x0001e80000100a00 */
[----:B------:R-:W2:Y:S04]  /*26fb0*/  LDL.LU R20, [R1+0x448] ;  /* 0x0004480001147983 */ /* 0x000ea80000300800 */
[----:B------:R-:W2:Y:S01]  /*26fc0*/  LDL.LU R19, [R1+0x6b4] ;  /* 0x0006b40001137983 */ /* 0x000ea20000300800 */
[----:B---3--:R-:W-:-:S02]  /*26fd0*/  IMAD.MOV.U32 R23, RZ, RZ, R13 ;  /* 0x000000ffff177224 */ /* 0x008fc400078e000d */
[----:B------:R-:W-:Y:S02]  /*26fe0*/  IMAD.MOV.U32 R22, RZ, RZ, R12 ;  /* 0x000000ffff167224 */ /* 0x000fe400078e000c */
[----:B----4-:R-:W-:Y:S02]  /*26ff0*/  IMAD.MOV.U32 R75, RZ, RZ, R5 ;  /* 0x000000ffff4b7224 */ /* 0x010fe400078e0005 */
[----:B------:R-:W3:Y:S01]  /*27000*/  LDL.LU R5, [R1+0x450] ;  /* 0x0004500001057983 */ /* 0x000ee20000300800 */
[----:B------:R-:W-:-:S03]  /*27010*/  IMAD.MOV.U32 R74, RZ, RZ, R4 ;  /* 0x000000ffff4a7224 */ /* 0x000fc600078e0004 */
[----:B------:R-:W3:Y:S04]  /*27020*/  LDL.LU R4, [R1+0x6b8] ;  /* 0x0006b80001047983 */ /* 0x000ee80000300800 */
[----:B------:R-:W4:Y:S04]  /*27030*/  LDL.LU R18, [R1+0x458] ;  /* 0x0004580001127983 */ /* 0x000f280000300800 */
[----:B------:R-:W3:Y:S04]  /*27040*/  LDL.LU R13, [R1+0x6bc] ;  /* 0x0006bc00010d7983 */ /* 0x000ee80000300800 */
[----:B------:R-:W3:Y:S04]  /*27050*/  LDL.LU R12, [R1+0x460] ;  /* 0x00046000010c7983 */ /* 0x000ee80000300800 */
[----:B0-----:R-:W3:Y:S04]  /*27060*/  LDL.LU R11, [R1+0x6c0] ;  /* 0x0006c000010b7983 */ /* 0x001ee80000300800 */
        /* <DEDUP_REMOVED lines=8> */
[----:B------:R-:W-:Y:S04]  /*270f0*/  STL.64 [R1+0x1a58], R74 ;  /* 0x001a584a01007387 */ /* 0x000fe80000100a00 */
[----:B------:R-:W3:Y:S01]  /*27100*/  LDL.LU R10, [R1+0x468] ;  /* 0x00046800010a7983 */ /* 0x000ee20000300800 */
[----:B------:R-:W-:-:S03]  /*27110*/  IMAD.MOV.U32 R68, RZ, RZ, R9 ;  /* 0x000000ffff447224 */ /* 0x000fc600078e0009 */
[----:B------:R-:W3:Y:S01]  /*27120*/  LDL.LU R9, [R1+0x6dc] ;  /* 0x0006dc0001097983 */ /* 0x000ee20000300800 */
[----:B------:R-:W-:-:S03]  /*27130*/  MOV R91, R8 ;  /* 0x00000008005b7202 */ /* 0x000fc60000000f00 */
[----:B------:R-:W3:Y:S01]  /*27140*/  LDL.LU R8, [R1+0x470] ;  /* 0x0004700001087983 */ /* 0x000ee20000300800 */
[----:B------:R-:W-:-:S03]  /*27150*/  IMAD.MOV.U32 R90, RZ, RZ, R7 ;  /* 0x000000ffff5a7224 */ /* 0x000fc600078e0007 */
[----:B------:R-:W3:Y:S01]  /*27160*/  LDL.LU R7, [R1+0x6e0] ;  /* 0x0006e00001077983 */ /* 0x000ee20000300800 */
[----:B------:R-:W-:-:S03]  /*27170*/  IMAD.MOV.U32 R93, RZ, RZ, R6 ;  /* 0x000000ffff5d7224 */ /* 0x000fc600078e0006 */
[----:B------:R-:W3:Y:S01]  /*27180*/  LDL.LU R6, [R1+0x478] ;  /* 0x0004780001067983 */ /* 0x000ee20000300800 */
[----:B------:R-:W-:-:S03]  /*27190*/  IMAD.MOV.U32 R69, RZ, RZ, R21 ;  /* 0x000000ffff457224 */ /* 0x000fc600078e0015 */
[----:B0-----:R-:W3:Y:S04]  /*271a0*/  LDL.LU R3, [R1+0x6e4] ;  /* 0x0006e40001037983 */ /* 0x001ee80000300800 */
[----:B------:R-:W3:Y:S01]  /*271b0*/  LDL.LU R2, [R1+0x480] ;  /* 0x0004800001027983 */ /* 0x000ee20000300800 */
[----:B--2---:R-:W-:-:S03]  /*271c0*/  IMAD.MOV.U32 R92, RZ, RZ, R0 ;  /* 0x000000ffff5c7224 */ /* 0x004fc600078e0000 */
[----:B------:R-:W2:Y:S04]  /*271d0*/  LDL.LU R0, [R1+0x6e8] ;  /* 0x0006e80001007983 */ /* 0x000ea80000300800 */
[----:B------:R-:W-:Y:S04]  /*271e0*/  STL.64 [R1+0x428], R14 ;  /* 0x0004280e01007387 */ /* 0x000fe80000100a00 */
[----:B------:R0:W-:Y:S04]  /*271f0*/  STL.64 [R1+0x1a60], R14 ;  /* 0x001a600e01007387 */ /* 0x0001e80000100a00 */
[----:B------:R-:W-:Y:S04]  /*27200*/  STL.64 [R1+0x430], R68 ;  /* 0x0004304401007387 */ /* 0x000fe80000100a00 */
[----:B------:R-:W-:Y:S04]  /*27210*/  STL.64 [R1+0x1a68], R68 ;  /* 0x001a684401007387 */ /* 0x000fe80000100a00 */
[----:B------:R-:W-:Y:S04]  /*27220*/  STL.64 [R1+0x438], R90 ;  /* 0x0004385a01007387 */ /* 0x000fe80000100a00 */
[----:B------:R-:W-:Y:S04]  /*27230*/  STL.64 [R1+0x1a70], R90 ;  /* 0x001a705a01007387 */ /* 0x000fe80000100a00 */
[----:B------:R-:W-:Y:S04]  /*27240*/  STL.64 [R1+0x440], R92 ;  /* 0x0004405c01007387 */ /* 0x000fe80000100a00 */
[----:B------:R-:W-:Y:S01]  /*27250*/  STL.64 [R1+0x1a78], R92 ;  /* 0x001a785c01007387 */ /* 0x000fe20000100a00 */
[----:B------:R-:W-:-:S03]  /*27260*/  IMAD.MOV.U32 R71, RZ, RZ, R20 ;  /* 0x000000ffff477224 */ /* 0x000fc600078e0014 */
[----:B------:R-:W2:Y:S04]  /*27270*/  LDL.LU R20, [R1+0x488] ;  /* 0x0004880001147983 */ /* 0x000ea80000300800 */
[----:B------:R-:W2:Y:S04]  /*27280*/  LDL.LU R17, [R1+0x6ec] ;  /* 0x0006ec0001117983 */ /* 0x000ea80000300800 */
[----:B------:R-:W2:Y:S04]  /*27290*/  LDL.LU R16, [R1+0x490] ;  /* 0x0004900001107983 */ /* 0x000ea80000300800 */
[----:B0-----:R-:W2:Y:S04]  /*272a0*/  LDL.LU R15, [R1+0x6f0] ;  /* 0x0006f000010f7983 */ /* 0x001ea80000300800 */
[----:B------:R-:W2:Y:S01]  /*272b0*/  LDL.LU R14, [R1+0x498] ;  /* 0x00049800010e7983 */ /* 0x000ea20000300800 */
[----:B------:R-:W-:-:S02]  /*272c0*/  IMAD.MOV.U32 R70, RZ, RZ, R19 ;  /* 0x000000ffff467224 */ /* 0x000fc400078e0013 */
[----:B----4-:R-:W-:Y:S02]  /*272d0*/  IMAD.MOV.U32 R73, RZ, RZ, R18 ;  /* 0x000000ffff497224 */ /* 0x010fe400078e0012 */
[----:B---3--:R-:W-:Y:S02]  /*272e0*/  IMAD.MOV.U32 R72, RZ, RZ, R13 ;  /* 0x000000ffff487224 */ /* 0x008fe400078e000d */
[----:B------:R-:W3:Y:S01]  /*272f0*/  LDL.LU R13, [R1+0x70c] ;  /* 0x00070c00010d7983 */ /* 0x000ee20000300800 */
        /* <DEDUP_REMOVED lines=12> */
[----:B------:R-:W-:-:S03]  /*273c0*/  IMAD.MOV.U32 R39, RZ, RZ, R10 ;  /* 0x000000ffff277224 */ /* 0x000fc600078e000a */
[----:B------:R-:W4:Y:S01]  /*273d0*/  LDL.LU R10, [R1+0x4a8] ;  /* 0x0004a800010a7983 */ /* 0x000f220000300800 */
[----:B------:R-:W-:Y:S02]  /*273e0*/  IMAD.MOV.U32 R38, RZ, RZ, R9 ;  /* 0x000000ffff267224 */ /* 0x000fe400078e0009 */
[----:B------:R-:W-:Y:S02]  /*273f0*/  IMAD.MOV.U32 R78, RZ, RZ, R7 ;  /* 0x000000ffff4e7224 */ /* 0x000fe400078e0007 */
[----:B------:R-:W4:Y:S01]  /*27400*/  LDL.LU R7, [R1+0x714] ;  /* 0x0007140001077983 */ /* 0x000f220000300800 */
[----:B------:R-:W-:-:S03]  /*27410*/  IMAD.MOV.U32 R19, RZ, RZ, R6 ;  /* 0x000000ffff137224 */ /* 0x000fc600078e0006 */
[----:B------:R-:W4:Y:S01]  /*27420*/  LDL.LU R6, [R1+0x4b0] ;  /* 0x0004b00001067983 */ /* 0x000f220000300800 */
[----:B------:R-:W-:Y:S01]  /*27430*/  MOV R79, R8 ;  /* 0x00000008004f7202 */ /* 0x000fe20000000f00 */
[----:B------:R-:W-:Y:S02]  /*27440*/  IMAD.MOV.U32 R18, RZ, RZ, R3 ;  /* 0x000000ffff127224 */ /* 0x000fe400078e0003 */
[----:B0-----:R-:W4:Y:S01]  /*27450*/  LDL.LU R5, [R1+0x718] ;  /* 0x0007180001057983 */ /* 0x001f220000300800 */
[----:B------:R-:W-:-:S03]  /*27460*/  IMAD.MOV.U32 R9, RZ, RZ, R2 ;  /* 0x000000ffff097224 */ /* 0x000fc600078e0002 */
[----:B------:R-:W4:Y:S04]  /*27470*/  LDL.LU R4, [R1+0x4b8] ;  /* 0x0004b80001047983 */ /* 0x000f280000300800 */
[----:B------:R-:W4:Y:S04]  /*27480*/  LDL.LU R3, [R1+0x71c] ;  /* 0x00071c0001037983 */ /* 0x000f280000300800 */
[----:B------:R-:W4:Y:S01]  /*27490*/  LDL.LU R2, [R1+0x4c0] ;  /* 0x0004c00001027983 */ /* 0x000f220000300800 */
[----:B--2---:R-:W-:-:S03]  /*274a0*/  IMAD.MOV.U32 R8, RZ, RZ, R0 ;  /* 0x000000ffff087224 */ /* 0x004fc600078e0000 */
[----:B------:R-:W2:Y:S04]  /*274b0*/  LDL.LU R0, [R1+0x73c] ;  /* 0x00073c0001007983 */ /* 0x000ea80000300800 */
[----:B------:R-:W-:Y:S04]  /*274c0*/  STL.64 [R1+0x468], R38 ;  /* 0x0004682601007387 */ /* 0x000fe80000100a00 */
[----:B------:R-:W-:Y:S04]  /*274d0*/  STL.64 [R1+0x1aa0], R38 ;  /* 0x001aa02601007387 */ /* 0x000fe80000100a00 */
[----:B------:R-:W-:Y:S04]  /*274e0*/  STL.64 [R1+0x470], R78 ;  /* 0x0004704e01007387 */ /* 0x000fe80000100a00 */
[----:B------:R-:W-:Y:S04]  /*274f0*/  STL.64 [R1+0x1aa8], R78 ;  /* 0x001aa84e01007387 */ /* 0x000fe80000100a00 */
[----:B------:R-:W-:Y:S04]  /*27500*/  STL.64 [R1+0x478], R18 ;  /* 0x0004781201007387 */ /* 0x000fe80000100a00 */
[----:B------:R0:W-:Y:S04]  /*27510*/  STL.64 [R1+0x1ab8], R18 ;  /* 0x001ab81201007387 */ /* 0x0001e80000100a00 */
[----:B------:R-:W-:Y:S04]  /*27520*/  STL.64 [R1+0x480], R8 ;  /* 0x0004800801007387 */ /* 0x000fe80000100a00 */
[----:B------:R-:W-:Y:S01]  /*27530*/  STL [R1+0x1ad0], R8 ;  /* 0x001ad00801007387 */ /* 0x000fe20000100800 */
[----:B------:R-:W-:-:S03]  /*27540*/  IMAD.MOV.U32 R41, RZ, RZ, R20 ;  /* 0x000000ffff297224 */ /* 0x000fc600078e0014 */
[----:B------:R1:W-:Y:S01]  /*27550*/  STL [R1+0x1ac0], R9 ;  /* 0x001ac00901007387 */ /* 0x0003e20000100800 */
[----:B------:R-:W-:-:S03]  /*27560*/  IMAD.MOV.U32 R40, RZ, RZ, R17 ;  /* 0x000000ffff287224 */ /* 0x000fc600078e0011 */
[----:B------:R-:W2:Y:S04]  /*27570*/  LDL.LU R20, [R1+0x4c8] ;  /* 0x0004c80001147983 */ /* 0x000ea80000300800 */
[----:B0-----:R-:W2:Y:S01]  /*27580*/  LDL.LU R19, [R1+0x740] ;  /* 0x0007400001137983 */ /* 0x001ea20000300800 */
[----:B------:R-:W-:-:S03]  /*27590*/  IMAD.MOV.U32 R50, RZ, RZ, R15 ;  /* 0x000000ffff327224 */ /* 0x000fc600078e000f */
[----:B------:R-:W2:Y:S01]  /*275a0*/  LDL.LU R18, [R1+0x4d0] ;  /* 0x0004d00001127983 */ /* 0x000ea20000300800 */
[----:B------:R-:W-:-:S03]  /*275b0*/  IMAD.MOV.U32 R53, RZ, RZ, R14 ;  /* 0x000000ffff357224 */ /* 0x000fc600078e000e */
[----:B------:R-:W2:Y:S04]  /*275c0*/  LDL.LU R17, [R1+0x744] ;  /* 0x0007440001117983 */ /* 0x000ea80000300800 */
[----:B------:R-:W2:Y:S04]  /*275d0*/  LDL.LU R15, [R1+0x4d8] ;  /* 0x0004d800010f7983 */ /* 0x000ea80000300800 */
[----:B------:R-:W2:Y:S04]  /*275e0*/  LDL.LU R14, [R1+0x748] ;  /* 0x00074800010e7983 */ /* 0x000ea80000300800 */
[----:B-1----:R-:W2:Y:S04]  /*275f0*/  LDL.LU R9, [R1+0x4e0] ;  /* 0x0004e00001097983 */ /* 0x002ea80000300800 */
[----:B------:R-:W2:Y:S01]  /*27600*/  LDL.LU R8, [R1+0x76c] ;  /* 0x00076c0001087983 */ /* 0x000ea20000300800 */
[----:B------:R-:W-:-:S03]  /*27610*/  IMAD.MOV.U32 R51, RZ, RZ, R16 ;  /* 0x000000ffff337224 */ /* 0x000fc600078e0010 */
[----:B------:R-:W-:Y:S04]  /*27620*/  STL.64 [R1+0x488], R40 ;  /* 0x0004882801007387 */ /* 0x000fe80000100a00 */
[----:B------:R-:W-:Y:S04]  /*27630*/  STL.64 [R1+0x1ac8], R40 ;  /* 0x001ac82801007387 */ /* 0x000fe80000100a00 */
[----:B------:R-:W-:Y:S04]  /*27640*/  STL.64 [R1+0x490], R50 ;  /* 0x0004903201007387 */ /* 0x000fe80000100a00 */
[----:B------:R-:W-:Y:S01]  /*27650*/  STL.64 [R1+0x1ad8], R50 ;  /* 0x001ad83201007387 */ /* 0x000fe20000100a00 */
[----:B---3--:R-:W-:Y:S01]  /*27660*/  IMAD.MOV.U32 R52, RZ, RZ, R13 ;  /* 0x000000ffff347224 */ /* 0x008fe200078e000d */
[----:B----4-:R-:W-:-:S04]  /*27670*/  MOV R59, R12 ;  /* 0x0000000c003b7202 */ /* 0x010fc80000000f00 */
[----:B------:R-:W-:Y:S01]  /*27680*/  STL.64 [R1+0x498], R52 ;  /* 0x0004983401007387 */ /* 0x000fe20000100a00 */
[----:B------:R-:W-:-:S03]  /*27690*/  IMAD.MOV.U32 R58, RZ, RZ, R11 ;  /* 0x000000ffff3a7224 */ /* 0x000fc600078e000b */
[----:B------:R-:W-:Y:S04]  /*276a0*/  STL [R1+0x1b48], R52 ;  /* 0x001b483401007387 */ /* 0x000fe80000100800 */
[----:B------:R-:W-:Y:S04]  /*276b0*/  STL [R1+0x1ae0], R53 ;  /* 0x001ae03501007387 */ /* 0x000fe80000100800 */
[----:B------:R-:W-:Y:S04]  /*276c0*/  STL.64 [R1+0x4a0], R58 ;  /* 0x0004a03a01007387 */ /* 0x000fe80000100a00 */
[----:B------:R-:W-:Y:S04]  /*276d0*/  STL.64 [R1+0x1ae8], R58 ;  /* 0x001ae83a01007387 */ /* 0x000fe80000100a00 */
[----:B------:R-:W3:Y:S04]  /*276e0*/  LDL.LU R16, [R1+0x4e8] ;  /* 0x0004e80001107983 */ /* 0x000ee80000300800 */
[----:B------:R-:W4:Y:S01]  /*276f0*/  LDL.LU R11, [R1+0x770] ;  /* 0x00077000010b7983 */ /* 0x000f220000300800 */
[----:B------:R-:W-:-:S03]  /*27700*/  IMAD.MOV.U32 R33, RZ, RZ, R10 ;  /* 0x000000ffff217224 */ /* 0x000fc600078e000a */
[----:B------:R-:W4:Y:S01]  /*27710*/  LDL.LU R10, [R1+0x4f0] ;  /* 0x0004f000010a7983 */ /* 0x000f220000300800 */
[----:B------:R-:W-:Y:S02]  /*27720*/  IMAD.MOV.U32 R32, RZ, RZ, R7 ;  /* 0x000000ffff207224 */ /* 0x000fe400078e0007 */
        /* <DEDUP_REMOVED lines=20> */
[----:B------:R-:W2:Y:S01]  /*27870*/  LDL.LU R15, [R1+0x508] ;  /* 0x00050800010f7983 */ /* 0x000ea20000300800 */
[----:B------:R-:W-:-:S03]  /*27880*/  IMAD.MOV.U32 R26, RZ, RZ, R14 ;  /* 0x000000ffff1a7224 */ /* 0x000fc600078e000e */
[----:B------:R-:W2:Y:S01]  /*27890*/  LDL.LU R14, [R1+0xdd4] ;  /* 0x000dd400010e7983 */ /* 0x000ea20000300800 */
[----:B------:R-:W-:-:S03]  /*278a0*/  IMAD.MOV.U32 R85, RZ, RZ, R9 ;  /* 0x000000ffff557224 */ /* 0x000fc600078e0009 */
[----:B0-----:R-:W2:Y:S01]  /*278b0*/  LDL.LU R13, [R1+0x510] ;  /* 0x00051000010d7983 */ /* 0x001ea20000300800 */
[----:B------:R-:W-:-:S03]  /*278c0*/  IMAD.MOV.U32 R84, RZ, RZ, R8 ;  /* 0x000000ffff547224 */ /* 0x000fc600078e0008 */
[----:B------:R-:W2:Y:S04]  /*278d0*/  LDL.LU R12, [R1+0xdd8] ;  /* 0x000dd800010c7983 */ /* 0x000ea80000300800 */
[----:B------:R-:W2:Y:S04]  /*278e0*/  LDL.LU R9, [R1+0x518] ;  /* 0x0005180001097983 */ /* 0x000ea80000300800 */
[----:B------:R-:W2:Y:S04]  /*278f0*/  LDL.LU R8, [R1+0xddc] ;  /* 0x000ddc0001087983 */ /* 0x000ea80000300800 */
[----:B------:R-:W2:Y:S04]  /*27900*/  LDL.LU R7, [R1+0x520] ;  /* 0x0005200001077983 */ /* 0x000ea80000300800 */
[----:B------:R-:W2:Y:S01]  /*27910*/  LDL.LU R6, [R1+0xde0] ;  /* 0x000de00001067983 */ /* 0x000ea20000300800 */
[----:B------:R-:W-:-:S02]  /*27920*/  IMAD.MOV.U32 R24, RZ, RZ, R19 ;  /* 0x000000ffff187224 */ /* 0x000fc400078e0013 */
[----:B------:R-:W-:Y:S01]  /*27930*/  IMAD.MOV.U32 R25, RZ, RZ, R20 ;  /* 0x000000ffff197224 */ /* 0x000fe200078e0014 */
[----:B------:R-:W-:Y:S01]  /*27940*/  MOV R83, R18 ;  /* 0x0000001200537202 */ /* 0x000fe20000000f00 */
        /* <DEDUP_REMOVED lines=9> */
[----:B---3--:R-:W-:-:S03]  /*279e0*/  IMAD.MOV.U32 R37, RZ, RZ, R16 ;  /* 0x000000ffff257224 */ /* 0x008fc600078e0010 */
[----:B------:R-:W3:Y:S01]  /*279f0*/  LDL.LU R16, [R1+0x528] ;  /* 0x0005280001107983 */ /* 0x000ee20000300800 */
        /* <DEDUP_REMOVED lines=21> */
[----:B------:R-:W-:Y:S01]  /*27b50*/  STL.64 [R1+0x1b50], R44 ;  /* 0x001b502c01007387 */ /* 0x000fe20000100a00 */
[----:B------:R-:W-:-:S03]  /*27b60*/  IMAD.MOV.U32 R47, RZ, RZ, R15 ;  /* 0x000000ffff2f7224 */ /* 0x000fc600078e000f */
[----:B------:R-:W2:Y:S01]  /*27b70*/  LDL.LU R15, [R1+0x548] ;  /* 0x00054800010f7983 */ /* 0x000ea20000300800 */
        /* <DEDUP_REMOVED lines=13> */
[----:B------:R-:W2:Y:S04]  /*27c50*/  LDL.LU R6, [R1+0xe00] ;  /* 0x000e000001067983 */ /* 0x000ea80000300800 */
[----:B------:R-:W-:Y:S04]  /*27c60*/  STL.64 [R1+0x508], R46 ;  /* 0x0005082e01007387 */ /* 0x000fe80000100a00 */
[----:B------:R-:W-:Y:S04]  /*27c70*/  STL [R1+0x1b78], R46 ;  /* 0x001b782e01007387 */ /* 0x000fe80000100800 */
[----:B------:R-:W-:Y:S04]  /*27c80*/  STL [R1+0x1b58], R47 ;  /* 0x001b582f01007387 */ /* 0x000fe80000100800 */
[----:B------:R-:W-:Y:S04]  /*27c90*/  STL.64 [R1+0x510], R48 ;  /* 0x0005103001007387 */ /* 0x000fe80000100a00 */
[----:B------:R-:W-:Y:S04]  /*27ca0*/  STL.64 [R1+0x1b60], R48 ;  /* 0x001b603001007387 */ /* 0x000fe80000100a00 */
[----:B------:R-:W-:Y:S04]  /*27cb0*/  STL.64 [R1+0x518], R54 ;  /* 0x0005183601007387 */ /* 0x000fe80000100a00 */
[----:B------:R-:W-:Y:S04]  /*27cc0*/  STL.64 [R1+0x1b68], R54 ;  /* 0x001b683601007387 */ /* 0x000fe80000100a00 */
[----:B------:R-:W-:Y:S04]  /*27cd0*/  STL.64 [R1+0x520], R56 ;  /* 0x0005203801007387 */ /* 0x000fe80000100a00 */
[----:B------:R-:W-:Y:S04]  /*27ce0*/  STL.64 [R1+0x1b70], R56 ;  /* 0x001b703801007387 */ /* 0x000fe80000100a00 */
[----:B------:R-:W2:Y:S01]  /*27cf0*/  LDL.LU R22, [R1+0x568] ;  /* 0x0005680001167983 */ /* 0x000ea20000300800 */
[----:B---3--:R-:W-:-:S03]  /*27d00*/  IMAD.MOV.U32 R87, RZ, RZ, R16 ;  /* 0x000000ffff577224 */ /* 0x008fc600078e0010 */
[----:B0-----:R-:W3:Y:S01]  /*27d10*/  LDL.LU R21, [R1+0xe04] ;  /* 0x000e040001157983 */ /* 0x001ee20000300800 */
[----:B----4-:R-:W-:-:S03]  /*27d20*/  IMAD.MOV.U32 R86, RZ, RZ, R11 ;  /* 0x000000ffff567224 */ /* 0x010fc600078e000b */
[----:B------:R-:W4:Y:S04]  /*27d30*/  LDL.LU R20, [R1+0x570] ;  /* 0x0005700001147983 */ /* 0x000f280000300800 */
[----:B------:R-:W3:Y:S04]  /*27d40*/  LDL.LU R19, [R1+0xe08] ;  /* 0x000e080001137983 */ /* 0x000ee80000300800 */
[----:B------:R-:W3:Y:S01]  /*27d50*/  LDL.LU R18, [R1+0x578] ;  /* 0x0005780001127983 */ /* 0x000ee20000300800 */
[----:B------:R-:W-:Y:S01]  /*27d60*/  IMAD.MOV.U32 R11, RZ, RZ, R10 ;  /* 0x000000ffff0b7224 */ /* 0x000fe200078e000a */
[----:B------:R-:W-:-:S02]  /*27d70*/  MOV R10, R5 ;  /* 0x00000005000a7202 */ /* 0x000fc40000000f00 */
[----:B------:R-:W3:Y:S01]  /*27d80*/  LDL.LU R5, [R1+0xe0c] ;  /* 0x000e0c0001057983 */ /* 0x000ee20000300800 */
[----:B------:R-:W-:-:S03]  /*27d90*/  IMAD.MOV.U32 R17, RZ, RZ, R4 ;  /* 0x000000ffff117224 */ /* 0x000fc600078e0004 */
[----:B------:R-:W3:Y:S01]  /*27da0*/  LDL.LU R4, [R1+0x580] ;  /* 0x0005800001047983 */ /* 0x000ee20000300800 */
[----:B------:R-:W-:Y:S02]  /*27db0*/  IMAD.MOV.U32 R16, RZ, RZ, R3 ;  /* 0x000000ffff107224 */ /* 0x000fe400078e0003 */
[----:B------:R-:W-:Y:S02]  /*27dc0*/  IMAD.MOV.U32 R3, RZ, RZ, R2 ;  /* 0x000000ffff037224 */ /* 0x000fe400078e0002 */
        /* <DEDUP_REMOVED lines=10> */
[----:B------:R-:W-:-:S02]  /*27e70*/  IMAD.MOV.U32 R75, RZ, RZ, R15 ;  /* 0x000000ffff4b7224 */ /* 0x000fc400078e000f */
[----:B------:R-:W-:Y:S02]  /*27e80*/  IMAD.MOV.U32 R74, RZ, RZ, R14 ;  /* 0x000000ffff4a7224 */ /* 0x000fe400078e000e */
[----:B------:R-:W-:Y:S02]  /*27e90*/  IMAD.MOV.U32 R15, RZ, RZ, R13 ;  /* 0x000000ffff0f7224 */ /* 0x000fe400078e000d */
[----:B------:R-:W2:Y:S01]  /*27ea0*/  LDL.LU R13, [R1+0x588] ;  /* 0x00058800010d7983 */ /* 0x000ea20000300800 */
[----:B------:R-:W-:-:S03]  /*27eb0*/  IMAD.MOV.U32 R14, RZ, RZ, R12 ;  /* 0x000000ffff0e7224 */ /* 0x000fc600078e000c */
[----:B------:R-:W2:Y:S01]  /*27ec0*/  LDL.LU R12, [R1+0xe14] ;  /* 0x000e1400010c7983 */ /* 0x000ea20000300800 */
[----:B------:R-:W-:-:S03]  /*27ed0*/  IMAD.MOV.U32 R69, RZ, RZ, R9 ;  /* 0x000000ffff457224 */ /* 0x000fc600078e0009 */
[----:B------:R-:W2:Y:S01]  /*27ee0*/  LDL.LU R9, [R1+0x590] ;  /* 0x0005900001097983 */ /* 0x000ea20000300800 */
[----:B------:R-:W-:-:S03]  /*27ef0*/  IMAD.MOV.U32 R68, RZ, RZ, R8 ;  /* 0x000000ffff447224 */ /* 0x000fc600078e0008 */
[----:B------:R-:W2:Y:S01]  /*27f00*/  LDL.LU R8, [R1+0xe18] ;  /* 0x000e180001087983 */ /* 0x000ea20000300800 */
[----:B------:R-:W-:-:S03]  /*27f10*/  MOV R91, R7 ;  /* 0x00000007005b7202 */ /* 0x000fc60000000f00 */
[----:B------:R-:W2:Y:S01]  /*27f20*/  LDL.LU R7, [R1+0x598] ;  /* 0x0005980001077983 */ /* 0x000ea20000300800 */
[----:B------:R-:W-:-:S03]  /*27f30*/  IMAD.MOV.U32 R90, RZ, RZ, R6 ;  /* 0x000000ffff5a7224 */ /* 0x000fc600078e0006 */
[----:B------:R-:W2:Y:S04]  /*27f40*/  LDL.LU R6, [R1+0xe1c] ;  /* 0x000e1c0001067983 */ /* 0x000ea80000300800 */
[----:B0-----:R-:W2:Y:S04]  /*27f50*/  LDL.LU R3, [R1+0x5a0] ;  /* 0x0005a00001037983 */ /* 0x001ea80000300800 */
[----:B------:R-:W2:Y:S04]  /*27f60*/  LDL.LU R2, [R1+0xe20] ;  /* 0x000e200001027983 */ /* 0x000ea80000300800 */
[----:B------:R-:W-:Y:S04]  /*27f70*/  STL.64 [R1+0x548], R74 ;  /* 0x0005484a01007387 */ /* 0x000fe80000100a00 */
[----:B------:R-:W-:Y:S04]  /*27f80*/  STL.64 [R1+0x1ba0], R74 ;  /* 0x001ba04a01007387 */ /* 0x000fe80000100a00 */
[----:B------:R-:W-:Y:S04]  /*27f90*/  STL.64 [R1+0x550], R14 ;  /* 0x0005500e01007387 */ /* 0x000fe80000100a00 */
[----:B------:R0:W-:Y:S04]  /*27fa0*/  STL.64 [R1+0x1ba8], R14 ;  /* 0x001ba80e01007387 */ /* 0x0001e80000100a00 */
[----:B------:R-:W-:Y:S04]  /*27fb0*/  STL.64 [R1+0x558], R68 ;  /* 0x0005584401007387 */ /* 0x000fe80000100a00 */
[----:B------:R1:W-:Y:S04]  /*27fc0*/  STL.64 [R1+0x1bb0], R68 ;  /* 0x001bb04401007387 */ /* 0x0003e80000100a00 */
[----:B------:R-:W-:Y:S04]  /*27fd0*/  STL.64 [R1+0x560], R90 ;  /* 0x0005605a01007387 */ /* 0x000fe80000100a00 */
[----:B------:R0:W-:Y:S01]  /*27fe0*/  STL.64 [R1+0x1bb8], R90 ;  /* 0x001bb85a01007387 */ /* 0x0001e20000100a00 */
[----:B------:R-:W-:-:S02]  /*27ff0*/  IMAD.MOV.U32 R93, RZ, RZ, R22 ;  /* 0x000000ffff5d7224 */ /* 0x000fc400078e0016 */
[----:B----4-:R-:W-:Y:S02]  /*28000*/  IMAD.MOV.U32 R77, RZ, RZ, R20 ;  /* 0x000000ffff4d7224 */ /* 0x010fe400078e0014 */
[----:B------:R-:W4:Y:S01]  /*28010*/  LDL.LU R20, [R1+0x5a8] ;  /* 0x0005a80001147983 */ /* 0x000f220000300800 */
[----:B---3--:R-:W-:-:S03]  /*28020*/  IMAD.MOV.U32 R76, RZ, RZ, R19 ;  /* 0x000000ffff4c7224 */ /* 0x008fc600078e0013 */
[----:B------:R-:W3:Y:S01]  /*28030*/  LDL.LU R19, [R1+0xe24] ;  /* 0x000e240001137983 */ /* 0x000ee20000300800 */
[----:B------:R-:W-:-:S03]  /*28040*/  IMAD.MOV.U32 R71, RZ, RZ, R18 ;  /* 0x000000ffff477224 */ /* 0x000fc600078e0012 */
[----:B------:R-:W3:Y:S01]  /*28050*/  LDL.LU R18, [R1+0x5b0] ;  /* 0x0005b00001127983 */ /* 0x000ee20000300800 */
[----:B------:R-:W-:-:S03]  /*28060*/  IMAD.MOV.U32 R92, RZ, RZ, R21 ;  /* 0x000000ffff5c7224 */ /* 0x000fc600078e0015 */
[----:B------:R-:W3:Y:S04]  /*28070*/  LDL.LU R17, [R1+0xe28] ;  /* 0x000e280001117983 */ /* 0x000ee80000300800 */
[----:B------:R-:W3:Y:S04]  /*28080*/  LDL.LU R11, [R1+0x5b8] ;  /* 0x0005b800010b7983 */ /* 0x000ee80000300800 */
[----:B------:R-:W3:Y:S04]  /*28090*/  LDL.LU R10, [R1+0xe2c] ;  /* 0x000e2c00010a7983 */ /* 0x000ee80000300800 */
[----:B------:R-:W3:Y:S01]  /*280a0*/  LDL.LU R16, [R1+0x5c0] ;  /* 0x0005c00001107983 */ /* 0x000ee20000300800 */
[----:B------:R-:W-:-:S02]  /*280b0*/  IMAD.MOV.U32 R70, RZ, RZ, R5 ;  /* 0x000000ffff467224 */ /* 0x000fc400078e0005 */
[----:B------:R-:W-:Y:S02]  /*280c0*/  IMAD.MOV.U32 R5, RZ, RZ, R4 ;  /* 0x000000ffff057224 */ /* 0x000fe400078e0004 */
[----:B--2---:R-:W-:Y:S02]  /*280d0*/  IMAD.MOV.U32 R4, RZ, RZ, R0 ;  /* 0x000000ffff047224 */ /* 0x004fe400078e0000 */
[----:B------:R-:W2:Y:S04]  /*280e0*/  LDL.LU R0, [R1+0xe30] ;  /* 0x000e300001007983 */ /* 0x000ea80000300800 */
[----:B------:R-:W-:Y:S04]  /*280f0*/  STL.64 [R1+0x568], R92 ;  /* 0x0005685c01007387 */ /* 0x000fe80000100a00 */
[----:B------:R0:W-:Y:S04]  /*28100*/  STL.64 [R1+0x1bc0], R92 ;  /* 0x001bc05c01007387 */ /* 0x0001e80000100a00 */
[----:B------:R-:W-:Y:S04]  /*28110*/  STL.64 [R1+0x570], R76 ;  /* 0x0005704c01007387 */ /* 0x000fe80000100a00 */
[----:B------:R0:W-:Y:S04]  /*28120*/  STL.64 [R1+0x1bc8], R76 ;  /* 0x001bc84c01007387 */ /* 0x0001e80000100a00 */
[----:B------:R-:W-:Y:S04]  /*28130*/  STL.64 [R1+0x578], R70 ;  /* 0x0005784601007387 */ /* 0x000fe80000100a00 */
[----:B------:R-:W-:Y:S04]  /*28140*/  STL.64 [R1+0x580], R4 ;  /* 0x0005800401007387 */ /* 0x000fe80000100a00 */
[----:B0-----:R-:W2:Y:S04]  /*28150*/  LDL.LU R15, [R1+0x5c8] ;  /* 0x0005c800010f7983 */ /* 0x001ea80000300800 */
[----:B------:R-:W2:Y:S01]  /*28160*/  LDL.LU R14, [R1+0xe34] ;  /* 0x000e3400010e7983 */ /* 0x000ea20000300800 */
[----:B------:R-:W-:-:S03]  /*28170*/  MOV R35, R9 ;  /* 0x0000000900237202 */ /* 0x000fc60000000f00 */
[----:B------:R-:W2:Y:S01]  /*28180*/  LDL.LU R9, [R1+0x5d0] ;  /* 0x0005d00001097983 */ /* 0x000ea20000300800 */
[----:B------:R-:W-:-:S03]  /*28190*/  IMAD.MOV.U32 R34, RZ, RZ, R8 ;  /* 0x000000ffff227224 */ /* 0x000fc600078e0008 */
[----:B------:R-:W2:Y:S01]  /*281a0*/  LDL.LU R8, [R1+0xe38] ;  /* 0x000e380001087983 */ /* 0x000ea20000300800 */
[----:B------:R-:W-:Y:S02]  /*281b0*/  IMAD.MOV.U32 R23, RZ, RZ, R7 ;  /* 0x000000ffff177224 */ /* 0x000fe400078e0007 */
[----:B------:R-:W-:Y:S02]  /*281c0*/  IMAD.MOV.U32 R39, RZ, RZ, R3 ;  /* 0x000000ffff277224 */ /* 0x000fe400078e0003 */
[----:B------:R-:W2:Y:S01]  /*281d0*/  LDL.LU R3, [R1+0x5d8] ;  /* 0x0005d80001037983 */ /* 0x000ea20000300800 */
[----:B------:R-:W-:-:S03]  /*281e0*/  IMAD.MOV.U32 R38, RZ, RZ, R2 ;  /* 0x000000ffff267224 */ /* 0x000fc600078e0002 */
[----:B------:R-:W2:Y:S01]  /*281f0*/  LDL.LU R2, [R1+0xe3c] ;  /* 0x000e3c0001027983 */ /* 0x000ea20000300800 */
[----:B------:R-:W-:-:S03]  /*28200*/  IMAD.MOV.U32 R22, RZ, RZ, R6 ;  /* 0x000000ffff167224 */ /* 0x000fc600078e0006 */
[----:B------:R-:W2:Y:S04]  /*28210*/  LDL.LU R7, [R1+0x5e0] ;  /* 0x0005e00001077983 */ /* 0x000ea80000300800 */
[----:B------:R-:W2:Y:S01]  /*28220*/  LDL.LU R6, [R1+0xe40] ;  /* 0x000e400001067983 */ /* 0x000ea20000300800 */
[----:B------:R-:W-:Y:S02]  /*28230*/  IMAD.MOV.U32 R72, RZ, RZ, R12 ;  /* 0x000000ffff487224 */ /* 0x000fe400078e000c */
[----:B------:R-:W-:Y:S02]  /*28240*/  IMAD.MOV.U32 R73, RZ, RZ, R13 ;  /* 0x000000ffff497224 */ /* 0x000fe400078e000d */
[----:B------:R-:W2:Y:S04]  /*28250*/  LDL.LU R13, [R1+0x5e8] ;  /* 0x0005e800010d7983 */ /* 0x000ea80000300800 */
[----:B------:R-:W2:Y:S04]  /*28260*/  LDL.LU R12, [R1+0xe44] ;  /* 0x000e4400010c7983 */ /* 0x000ea80000300800 */
[----:B------:R-:W-:Y:S04]  /*28270*/  STL.64 [R1+0x588], R72 ;  /* 0x0005884801007387 */ /* 0x000fe80000100a00 */
[----:B------:R-:W-:Y:S04]  /*28280*/  STL.64 [R1+0x590], R34 ;  /* 0x0005902201007387 */ /* 0x000fe80000100a00 */
[----:B------:R-:W-:Y:S04]  /*28290*/  STL.64 [R1+0x598], R22 ;  /* 0x0005981601007387 */ /* 0x000fe80000100a00 */
[----:B------:R-:W-:Y:S04]  /*282a0*/  STL.64 [R1+0x5a0], R38 ;  /* 0x0005a02601007387 */ /* 0x000fe80000100a00 */
[----:B------:R-:W2:Y:S01]  /*282b0*/  LDL.LU R21, [R1+0x5f0] ;  /* 0x0005f00001157983 */ /* 0x000ea20000300800 */
[----:B----4-:R-:W-:-:S03]  /*282c0*/  IMAD.MOV.U32 R79, RZ, RZ, R20 ;  /* 0x000000ffff4f7224 */ /* 0x010fc600078e0014 */
[----:B------:R-:W4:Y:S01]  /*282d0*/  LDL.LU R20, [R1+0xe48] ;  /* 0x000e480001147983 */ /* 0x000f220000300800 */
[----:B---3--:R-:W-:-:S03]  /*282e0*/  IMAD.MOV.U32 R78, RZ, RZ, R19 ;  /* 0x000000ffff4e7224 */ /* 0x008fc600078e0013 */
[----:B------:R-:W3:Y:S01]  /*282f0*/  LDL.LU R27, [R1+0x5f8] ;  /* 0x0005f800011b7983 */ /* 0x000ee20000300800 */
[----:B------:R-:W-:-:S03]  /*28300*/  IMAD.MOV.U32 R19, RZ, RZ, R18 ;  /* 0x000000ffff137224 */ /* 0x000fc600078e0012 */
[----:B------:R-:W3:Y:S01]  /*28310*/  LDL.LU R26, [R1+0xe4c] ;  /* 0x000e4c00011a7983 */ /* 0x000ee20000300800 */
[----:B------:R-:W-:Y:S02]  /*28320*/  IMAD.MOV.U32 R18, RZ, RZ, R17 ;  /* 0x000000ffff127224 */ /* 0x000fe400078e0011 */
[----:B------:R-:W-:Y:S02]  /*28330*/  IMAD.MOV.U32 R41, RZ, RZ, R11 ;  /* 0x000000ffff297224 */ /* 0x000fe400078e000b */
[----:B------:R-:W3:Y:S01]  /*28340*/  LDL.LU R11, [R1+0x600] ;  /* 0x00060000010b7983 */ /* 0x000ee20000300800 */
[----:B------:R-:W-:-:S03]  /*28350*/  IMAD.MOV.U32 R40, RZ, RZ, R10 ;  /* 0x000000ffff287224 */ /* 0x000fc600078e000a */
[----:B------:R-:W3:Y:S01]  /*28360*/  LDL.LU R10, [R1+0xe50] ;  /* 0x000e5000010a7983 */ /* 0x000ee20000300800 */
[----:B------:R-:W-:-:S03]  /*28370*/  MOV R51, R16 ;  /* 0x0000001000337202 */ /* 0x000fc60000000f00 */
[----:B------:R-:W3:Y:S04]  /*28380*/  LDL.LU R28, [R1+0x608] ;  /* 0x00060800011c7983 */ /* 0x000ee80000300800 */
[----:B------:R-:W3:Y:S04]  /*28390*/  LDL.LU R17, [R1+0xe54] ;  /* 0x000e540001117983 */ /* 0x000ee80000300800 */
[----:B------:R-:W3:Y:S01]  /*283a0*/  LDL.LU R16, [R1+0x610] ;  /* 0x0006100001107983 */ /* 0x000ee20000300800 */
[----:B--2---:R-:W-:-:S03]  /*283b0*/  IMAD.MOV.U32 R50, RZ, RZ, R0 ;  /* 0x000000ffff327224 */ /* 0x004fc600078e0000 */
[----:B------:R-:W2:Y:S04]  /*283c0*/  LDL.LU R0, [R1+0xeb0] ;  /* 0x000eb00001007983 */ /* 0x000ea80000300800 */
[----:B------:R-:W-:Y:S04]  /*283d0*/  STL.64 [R1+0x5a8], R78 ;  /* 0x0005a84e01007387 */ /* 0x000fe80000100a00 */
[----:B------:R-:W-:Y:S04]  /*283e0*/  STL.64 [R1+0x5b0], R18 ;  /* 0x0005b01201007387 */ /* 0x000fe80000100a00 */
[----:B------:R-:W-:Y:S04]  /*283f0*/  STL.64 [R1+0x5b8], R40 ;  /* 0x0005b82801007387 */ /* 0x000fe80000100a00 */
[----:B------:R-:W-:Y:S01]  /*28400*/  STL.64 [R1+0x5c0], R50 ;  /* 0x0005c03201007387 */ /* 0x000fe20000100a00 */
        /* <DEDUP_REMOVED lines=11> */
[----:B------:R-:W-:Y:S04]  /*284c0*/  STL.64 [R1+0x5d0], R32 ;  /* 0x0005d02001007387 */ /* 0x000fe80000100a00 */
[----:B------:R-:W-:Y:S04]  /*284d0*/  STL.64 [R1+0x5d8], R60 ;  /* 0x0005d83c01007387 */ /* 0x000fe80000100a00 */
[----:B------:R-:W-:Y:S04]  /*284e0*/  STL.64 [R1+0x5e0], R6 ;  /* 0x0005e00601007387 */ /* 0x000fe80000100a00 */
[----:B------:R-:W2:Y:S04]  /*284f0*/  LDL.LU R15, [R1+0x628] ;  /* 0x00062800010f7983 */ /* 0x000ea80000300800 */
[----:B------:R-:W2:Y:S01]  /*28500*/  LDL.LU R14, [R1+0xebc] ;  /* 0x000ebc00010e7983 */ /* 0x000ea20000300800 */
[----:B------:R-:W-:-:S03]  /*28510*/  IMAD.MOV.U32 R25, RZ, RZ, R21 ;  /* 0x000000ffff197224 */ /* 0x000fc600078e0015 */
[----:B------:R-:W2:Y:S01]  /*28520*/  LDL.LU R21, [R1+0x630] ;  /* 0x0006300001157983 */ /* 0x000ea20000300800 */
[----:B----4-:R-:W-:-:S03]  /*28530*/  IMAD.MOV.U32 R24, RZ, RZ, R20 ;  /* 0x000000ffff187224 */ /* 0x010fc600078e0014 */
[----:B------:R-:W4:Y:S01]  /*28540*/  LDL.LU R20, [R1+0xec0] ;  /* 0x000ec00001147983 */ /* 0x000f220000300800 */
[----:B---3--:R-:W-:-:S03]  /*28550*/  IMAD.MOV.U32 R83, RZ, RZ, R27 ;  /* 0x000000ffff537224 */ /* 0x008fc600078e001b */
[----:B------:R-:W3:Y:S01]  /*28560*/  LDL.LU R30, [R1+0x638] ;  /* 0x00063800011e7983 */ /* 0x000ee20000300800 */
[----:B------:R-:W-:-:S03]  /*28570*/  IMAD.MOV.U32 R82, RZ, RZ, R26 ;  /* 0x000000ffff527224 */ /* 0x000fc600078e001a */
[----:B------:R-:W4:Y:S01]  /*28580*/  LDL.LU R29, [R1+0xec4] ;  /* 0x000ec400011d7983 */ /* 0x000f220000300800 */
[----:B------:R-:W-:-:S03]  /*28590*/  MOV R27, R11 ;  /* 0x0000000b001b7202 */ /* 0x000fc60000000f00 */
[----:B------:R-:W4:Y:S01]  /*285a0*/  LDL.LU R11, [R1+0x640] ;  /* 0x00064000010b7983 */ /* 0x000f220000300800 */
[----:B------:R-:W-:-:S03]  /*285b0*/  IMAD.MOV.U32 R26, RZ, RZ, R10 ;  /* 0x000000ffff1a7224 */ /* 0x000fc600078e000a */
[----:B------:R-:W4:Y:S04]  /*285c0*/  LDL.LU R10, [R1+0xec8] ;  /* 0x000ec800010a7983 */ /* 0x000f280000300800 */
[----:B------:R-:W-:Y:S04]  /*285d0*/  STL.64 [R1+0x5e8], R12 ;  /* 0x0005e80c01007387 */ /* 0x000fe80000100a00 */
[----:B------:R-:W-:Y:S01]  /*285e0*/  STL.64 [R1+0x5f0], R24 ;  /* 0x0005f01801007387 */ /* 0x000fe20000100a00 */
[----:B------:R-:W-:-:S03]  /*285f0*/  IMAD.MOV.U32 R89, RZ, RZ, R16 ;  /* 0x000000ffff597224 */ /* 0x000fc600078e0010 */
[----:B------:R-:W-:Y:S01]  /*28600*/  STL.64 [R1+0x5f8], R82 ;  /* 0x0005f85201007387 */ /* 0x000fe20000100a00 */
[----:B------:R-:W-:-:S03]  /*28610*/  IMAD.MOV.U32 R84, RZ, RZ, R17 ;  /* 0x000000ffff547224 */ /* 0x000fc600078e0011 */
[----:B------:R-:W-:Y:S01]  /*28620*/  STL.64 [R1+0x600], R26 ;  /* 0x0006001a01007387 */ /* 0x000fe20000100a00 */
[----:B------:R-:W-:-:S03]  /*28630*/  IMAD.MOV.U32 R85, RZ, RZ, R28 ;  /* 0x000000ffff557224 */ /* 0x000fc600078e001c */
[----:B------:R-:W4:Y:S01]  /*28640*/  LDL.LU R16, [R1+0x648] ;  /* 0x0006480001107983 */ /* 0x000f220000300800 */
[----:B--2---:R-:W-:-:S03]  /*28650*/  IMAD.MOV.U32 R88, RZ, RZ, R0 ;  /* 0x000000ffff587224 */ /* 0x004fc600078e0000 */
[----:B------:R-:W2:Y:S04]  /*28660*/  LDL.LU R0, [R1+0xecc] ;  /* 0x000ecc0001007983 */ /* 0x000ea80000300800 */
[----:B------:R-:W2:Y:S04]  /*28670*/  LDL.LU R28, [R1+0x650] ;  /* 0x00065000011c7983 */ /* 0x000ea80000300800 */
        /* <DEDUP_REMOVED lines=8> */
[----:B------:R-:W-:Y:S01]  /*28700*/  STL.64 [R1+0x620], R36 ;  /* 0x0006202401007387 */ /* 0x000fe20000100a00 */
[----:B------:R-:W-:-:S03]  /*28710*/  IMAD.MOV.U32 R43, RZ, RZ, R15 ;  /* 0x000000ffff2b7224 */ /* 0x000fc600078e000f */
[----:B------:R-:W2:Y:S01]  /*28720*/  LDL.LU R15, [R1+0x660] ;  /* 0x00066000010f7983 */ /* 0x000ea20000300800 */
[----:B------:R-:W-:-:S03]  /*28730*/  IMAD.MOV.U32 R42, RZ, RZ, R14 ;  /* 0x000000ffff2a7224 */ /* 0x000fc600078e000e */
[----:B------:R-:W2:Y:S01]  /*28740*/  LDL.LU R14, [R1+0xed8] ;  /* 0x000ed800010e7983 */ /* 0x000ea20000300800 */
[----:B---3--:R-:W-:Y:S02]  /*28750*/  IMAD.MOV.U32 R45, RZ, RZ, R30 ;  /* 0x000000ffff2d7224 */ /* 0x008fe400078e001e */
[----:B----4-:R-:W-:Y:S01]  /*28760*/  IMAD.MOV.U32 R44, RZ, RZ, R29 ;  /* 0x000000ffff2c7224 */ /* 0x010fe200078e001d */
[----:B------:R-:W-:Y:S02]  /*28770*/  MOV R49, R11 ;  /* 0x0000000b00317202 */ /* 0x000fe40000000f00 */
[----:B------:R-:W3:Y:S01]  /*28780*/  LDL.LU R11, [R1+0x668] ;  /* 0x00066800010b7983 */ /* 0x000ee20000300800 */
[----:B------:R-:W-:-:S03]  /*28790*/  IMAD.MOV.U32 R48, RZ, RZ, R10 ;  /* 0x000000ffff307224 */ /* 0x000fc600078e000a */
[----:B------:R-:W3:Y:S04]  /*287a0*/  LDL.LU R10, [R1+0xedc] ;  /* 0x000edc00010a7983 */ /* 0x000ee80000300800 */
[----:B------:R-:W-:Y:S04]  /*287b0*/  STL.64 [R1+0x628], R42 ;  /* 0x0006282a01007387 */ /* 0x000fe80000100a00 */
[----:B------:R-:W-:Y:S04]  /*287c0*/  STL.64 [R1+0x630], R20 ;  /* 0x0006301401007387 */ /* 0x000fe80000100a00 */
[----:B------:R-:W-:Y:S04]  /*287d0*/  STL.64 [R1+0x638], R44 ;  /* 0x0006382c01007387 */ /* 0x000fe80000100a00 */
[----:B------:R-:W-:Y:S01]  /*287e0*/  STL.64 [R1+0x640], R48 ;  /* 0x0006403001007387 */ /* 0x000fe20000100a00 */
[----:B------:R-:W-:-:S03]  /*287f0*/  IMAD.MOV.U32 R55, RZ, RZ, R16 ;  /* 0x000000ffff377224 */ /* 0x000fc600078e0010 */
[----:B------:R-:W4:Y:S01]  /*28800*/  LDL.LU R16, [R1+0x670] ;  /* 0x0006700001107983 */ /* 0x000f220000300800 */
[----:B--2---:R-:W-:-:S03]  /*28810*/  IMAD.MOV.U32 R54, RZ, RZ, R0 ;  /* 0x000000ffff367224 */ /* 0x004fc600078e0000 */
[----:B------:R-:W2:Y:S01]  /*28820*/  LDL.LU R0, [R1+0xee0] ;  /* 0x000ee00001007983 */ /* 0x000ea20000300800 */
[----:B------:R-:W-:Y:S02]  /*28830*/  IMAD.MOV.U32 R31, RZ, RZ, R28 ;  /* 0x000000ffff1f7224 */ /* 0x000fe400078e001c */
[----:B------:R-:W-:Y:S02]  /*28840*/  IMAD.MOV.U32 R30, RZ, RZ, R17 ;  /* 0x000000ffff1e7224 */ /* 0x000fe400078e0011 */
[----:B------:R-:W-:Y:S02]  /*28850*/  IMAD.MOV.U32 R57, RZ, RZ, R3 ;  /* 0x000000ffff397224 */ /* 0x000fe400078e0003 */
[----:B------:R-:W3:Y:S01]  /*28860*/  LDL.LU R3, [R1+0x678] ;  /* 0x0006780001037983 */ /* 0x000ee20000300800 */
[----:B------:R-:W-:-:S03]  /*28870*/  IMAD.MOV.U32 R56, RZ, RZ, R2 ;  /* 0x000000ffff387224 */ /* 0x000fc600078e0002 */
[----:B------:R-:W3:Y:S04]  /*28880*/  LDL.LU R2, [R1+0xee4] ;  /* 0x000ee40001027983 */ /* 0x000ee80000300800 */
[----:B------:R-:W3:Y:S04]  /*28890*/  LDL.LU R52, [R1+0x680] ;  /* 0x0006800001347983 */ /* 0x000ee80000300800 */
        /* <DEDUP_REMOVED lines=8> */
[----:B------:R-:W-:Y:S04]  /*28920*/  STL.64 [R1+0x660], R86 ;  /* 0x0006605601007387 */ /* 0x000fe80000100a00 */
[----:B------:R-:W3:Y:S04]  /*28930*/  LDL.LU R53, [R1+0x690] ;  /* 0x0006900001357983 */ /* 0x000ee80000300800 */
[----:B------:R-:W1:Y:S04]  /*28940*/  LDL.LU R29, [R1+0xef0] ;  /* 0x000ef000011d7983 */ /* 0x000e680000300800 */
[----:B------:R-:W3:Y:S01]  /*28950*/  LDL.LU R47, [R1+0x698] ;  /* 0x00069800012f7983 */ /* 0x000ee20000300800 */
[----:B----4-:R-:W-:-:S02]  /*28960*/  IMAD.MOV.U32 R17, RZ, RZ, R16 ;  /* 0x000000ffff117224 */ /* 0x010fc400078e0010 */
[----:B--2---:R-:W-:Y:S02]  /*28970*/  IMAD.MOV.U32 R16, RZ, RZ, R0 ;  /* 0x000000ffff107224 */ /* 0x004fe400078e0000 */
[----:B------:R-:W2:Y:S04]  /*28980*/  LDL.LU R0, [R1+0xef4] ;  /* 0x000ef40001007983 */ /* 0x000ea80000300800 */
[----:B------:R-:W4:Y:S04]  /*28990*/  LDL R28, [R1+0x9c8] ;  /* 0x0009c800011c7983 */ /* 0x000f280000100800 */
[----:B---3--:R-:W-:Y:S04]  /*289a0*/  STL.64 [R1+0x668], R10 ;  /* 0x0006680a01007387 */ /* 0x008fe80000100a00 */
[----:B------:R-:W-:Y:S04]  /*289b0*/  STL.64 [R1+0x670], R16 ;  /* 0x0006701001007387 */ /* 0x000fe80000100a00 */
[----:B------:R-:W-:Y:S01]  /*289c0*/  STL.64 [R1+0x678], R2 ;  /* 0x0006780201007387 */ /* 0x000fe20000100a00 */
[----:B------:R-:W-:-:S03]  /*289d0*/  MOV R75, R52 ;  /* 0x00000034004b7202 */ /* 0x000fc60000000f00 */
[----:B------:R-:W3:Y:S01]  /*289e0*/  LDL.LU R52, [R1+0x6a0] ;  /* 0x0006a00001347983 */ /* 0x000ee20000300800 */
[----:B------:R-:W-:-:S03]  /*289f0*/  IMAD.MOV.U32 R74, RZ, RZ, R46 ;  /* 0x000000ffff4a7224 */ /* 0x000fc600078e002e */
[----:B------:R-:W3:Y:S04]  /*28a00*/  LDL.LU R67, [R1+0x6a8] ;  /* 0x0006a80001437983 */ /* 0x000ee80000300800 */
[----:B------:R-:W3:Y:S04]  /*28a10*/  LDL R66, [R1+0x9c4] ;  /* 0x0009c40001427983 */ /* 0x000ee80000100800 */
[----:B------:R-:W3:Y:S01]  /*28a20*/  LDL.LU R46, [R1+0xef8] ;  /* 0x000ef800012e7983 */ /* 0x000ee20000300800 */
[----:B-1----:R-:W-:-:S03]  /*28a30*/  IMAD.MOV.U32 R68, RZ, RZ, R29 ;  /* 0x000000ffff447224 */ /* 0x002fc600078e001d */
[----:B------:R-:W4:Y:S01]  /*28a40*/  LDL.LU R29, [R1+0xefc] ;  /* 0x000efc00011d7983 */ /* 0x000f220000300800 */
[----:B------:R-:W-:-:S03]  /*28a50*/  ISETP.GT.AND P0, PT, R80, RZ, PT ;  /* 0x000000ff5000720c */ /* 0x000fc60003f04270 */
[----:B------:R-:W-:Y:S01]  /*28a60*/  STL.64 [R1+0x680], R74 ;  /* 0x0006804a01007387 */ /* 0x000fe20000100a00 */
[----:B------:R-:W-:-:S03]  /*28a70*/  IMAD.MOV.U32 R91, RZ, RZ, R47 ;  /* 0x000000ffff5b7224 */ /* 0x000fc600078e002f */
[----:B------:R-:W-:Y:S01]  /*28a80*/  STL.64 [R1+0x688], R14 ;  /* 0x0006880e01007387 */ /* 0x000fe20000100a00 */
[----:B------:R-:W-:-:S03]  /*28a90*/  IMAD.MOV.U32 R93, RZ, RZ, R62 ;  /* 0x000000ffff5d7224 */ /* 0x000fc600078e003e */
[----:B------:R-:W4:Y:S01]  /*28aa0*/  LDL R47, [R1+0x9c0] ;  /* 0x0009c000012f7983 */ /* 0x000f220000100800 */
[----:B------:R-:W-:Y:S02]  /*28ab0*/  IMAD.MOV.U32 R77, RZ, RZ, R64 ;  /* 0x000000ffff4d7224 */ /* 0x000fe400078e0040 */
[----:B--2---:R-:W-:Y:S02]  /*28ac0*/  IMAD.MOV.U32 R90, RZ, RZ, R0 ;  /* 0x000000ffff5a7224 */ /* 0x004fe400078e0000 */
[----:B------:R-:W2:Y:S01]  /*28ad0*/  LDL R0, [R1+0x9bc] ;  /* 0x0009bc0001007983 */ /* 0x000ea20000100800 */
[----:B---3--:R-:W-:-:S05]  /*28ae0*/  IMAD.MOV.U32 R62, RZ, RZ, R46 ;  /* 0x000000ffff3e7224 */ /* 0x008fca00078e002e */
[----:B------:R-:W3:Y:S01]  /*28af0*/  @P0 LDG.E.U16 R66, desc[UR20][R62.64] ;  /* 0x000000143e420981 */ /* 0x000ee2000c1e1500 */
[----:B----4-:R-:W-:-:S05]  /*28b00*/  IMAD.MOV.U32 R64, RZ, RZ, R29 ;  /* 0x000000ffff407224 */ /* 0x010fca00078e001d */
[----:B------:R-:W4:Y:S01]  /*28b10*/  @P0 LDG.E.U16 R28, desc[UR20][R64.64] ;  /* 0x00000014401c0981 */ /* 0x000f22000c1e1500 */
[----:B------:R-:W-:Y:S01]  /*28b20*/  IMAD.MOV.U32 R69, RZ, RZ, R53 ;  /* 0x000000ffff457224 */ /* 0x000fe200078e0035 */
[----:B------:R-:W-:Y:S01]  /*28b30*/  ISETP.GT.AND P3, PT, R80, 0x1, PT ;  /* 0x000000015000780c */ /* 0x000fe20003f64270 */
[----:B------:R-:W-:Y:S01]  /*28b40*/  IMAD.MOV.U32 R92, RZ, RZ, R52 ;  /* 0x000000ffff5c7224 */ /* 0x000fe200078e0034 */
[----:B------:R-:W4:Y:S01]  /*28b50*/  LDL R53, [R1+0x9b8] ;  /* 0x0009b80001357983 */ /* 0x000f220000100800 */
[----:B------:R-:W-:-:S03]  /*28b60*/  IMAD.MOV.U32 R76, RZ, RZ, R67 ;  /* 0x000000ffff4c7224 */ /* 0x000fc600078e0043 */
[----:B------:R-:W-:Y:S04]  /*28b70*/  STL.64 [R1+0x690], R68 ;  /* 0x0006904401007387 */ /* 0x000fe80000100a00 */
[----:B------:R-:W-:Y:S04]  /*28b80*/  STL.64 [R1+0x698], R90 ;  /* 0x0006985a01007387 */ /* 0x000fe80000100a00 */
[----:B------:R-:W4:Y:S04]  /*28b90*/  LDL R52, [R1+0x9b4] ;  /* 0x0009b40001347983 */ /* 0x000f280000100800 */
[----:B------:R-:W-:Y:S04]  /*28ba0*/  STL.64 [R1+0x6a0], R92 ;  /* 0x0006a05c01007387 */ /* 0x000fe80000100a00 */
[----:B------:R-:W-:Y:S04]  /*28bb0*/  STL.64 [R1+0x6a8], R76 ;  /* 0x0006a84c01007387 */ /* 0x000fe80000100a00 */
[----:B------:R-:W4:Y:S04]  /*28bc0*/  LDL R81, [R1+0x9b0] ;  /* 0x0009b00001517983 */ /* 0x000f280000100800 */
[----:B------:R-:W4:Y:S04]  /*28bd0*/  LDL R67, [R1+0x9ac] ;  /* 0x0009ac0001437983 */ /* 0x000f280000100800 */
[----:B------:R-:W4:Y:S04]  /*28be0*/  LDL R29, [R1+0x9a4] ;  /* 0x0009a400011d7983 */ /* 0x000f280000100800 */
[----:B------:R-:W-:Y:S04]  /*28bf0*/  STL [R1+0x1198], R64 ;  /* 0x0011984001007387 */ /* 0x000fe80000100800 */
[----:B------:R-:W4:Y:S04]  /*28c00*/  @P3 LDG.E.U16 R47, desc[UR20][R76.64] ;  /* 0x000000144c2f3981 */ /* 0x000f28000c1e1500 */
[----:B------:R-:W-:Y:S04]  /*28c10*/  STL [R1+0x141c], R64 ;  /* 0x00141c4001007387 */ /* 0x000fe80000100800 */
[----:B------:R-:W-:Y:S04]  /*28c20*/  STL [R1+0x1194], R65 ;  /* 0x0011944101007387 */ /* 0x000fe80000100800 */
[----:B------:R0:W-:Y:S04]  /*28c30*/  STL [R1+0x1420], R65 ;  /* 0x0014204101007387 */ /* 0x0001e80000100800 */
[----:B0-----:R-:W4:Y:S04]  /*28c40*/  LDL R65, [R1+0x9a8] ;  /* 0x0009a80001417983 */ /* 0x001f280000100800 */
[----:B--2---:R-:W2:Y:S04]  /*28c50*/  @P3 LDG.E.U16 R0, desc[UR20][R92.64] ;  /* 0x000000145c003981 */ /* 0x004ea8000c1e1500 */
[----:B---3--:R0:W-:Y:S04]  /*28c60*/  @P0 STL [R1+0x9c4], R66 ;  /* 0x0009c44201000387 */ /* 0x0081e80000100800 */
[----:B------:R-:W3:Y:S04]  /*28c70*/  LDL R46, [R1+0x99c] ;  /* 0x00099c00012e7983 */ /* 0x000ee80000100800 */
[----:B0-----:R-:W3:Y:S04]  /*28c80*/  LDL R66, [R1+0x9a0] ;  /* 0x0009a00001427983 */ /* 0x001ee80000100800 */
[----:B----4-:R0:W-:Y:S04]  /*28c90*/  @P0 STL [R1+0x9c8], R28 ;  /* 0x0009c81c01000387 */ /* 0x0101e80000100800 */
[----:B0-----:R-:W4:Y:S04]  /*28ca0*/  LDL R28, [R1+0x998] ;  /* 0x00099800011c7983 */ /* 0x001f280000100800 */
[----:B------:R-:W-:Y:S04]  /*28cb0*/  STL [R1+0x11a0], R62 ;  /* 0x0011a03e01007387 */ /* 0x000fe80000100800 */
[----:B------:R-:W-:Y:S04]  /*28cc0*/  STL [R1+0x1424], R62 ;  /* 0x0014243e01007387 */ /* 0x000fe80000100800 */
[----:B------:R-:W-:Y:S04]  /*28cd0*/  STL [R1+0x119c], R63 ;  /* 0x00119c3f01007387 */ /* 0x000fe80000100800 */
[----:B------:R0:W-:Y:S04]  /*28ce0*/  STL [R1+0x1428], R63 ;  /* 0x0014283f01007387 */ /* 0x0001e80000100800 */
[----:B0-----:R-:W4:Y:S01]  /*28cf0*/  LDL.LU R63, [R1+0x994] ;  /* 0x00099400013f7983 */ /* 0x001f220000300800 */
[----:B------:R-:W-:-:S02]  /*28d00*/  ISETP.GT.AND P4, PT, R80, 0x2, PT ;  /* 0x000000025000780c */ /* 0x000fc40003f84270 */
[C---:B------:R-:W-:Y:S01]  /*28d10*/  ISETP.GT.AND P5, PT, R80.reuse, 0x3, PT ;  /* 0x000000035000780c */ /* 0x040fe20003fa4270 */
[----:B------:R-:W4:Y:S01]  /*28d20*/  LDL.LU.64 R76, [R1+0x1bc8] ;  /* 0x001bc800014c7983 */ /* 0x000f220000300a00 */
[C---:B------:R-:W-:Y:S02]  /*28d30*/  ISETP.GT.AND P6, PT, R80.reuse, 0x4, PT ;  /* 0x000000045000780c */ /* 0x040fe40003fc4270 */
[C---:B------:R-:W-:Y:S01]  /*28d40*/  ISETP.GT.AND P0, PT, R80.reuse, 0x5, PT ;  /* 0x000000055000780c */ /* 0x040fe20003f04270 */
[----:B------:R-:W4:Y:S06]  /*28d50*/  LDL.LU.64 R92, [R1+0x1bc0] ;  /* 0x001bc000015c7983 */ /* 0x000f2c0000300a00 */
[----:B------:R-:W4:Y:S04]  /*28d60*/  @P4 LDG.E.U16 R52, desc[UR20][R68.64] ;  /* 0x0000001444344981 */ /* 0x000f28000c1e1500 */
[----:B------:R-:W4:Y:S04]  /*28d70*/  @P4 LDG.E.U16 R53, desc[UR20][R90.64] ;  /* 0x000000145a354981 */ /* 0x000f28000c1e1500 */
[----:B------:R-:W4:Y:S04]  /*28d80*/  @P5 LDG.E.U16 R81, desc[UR20][R14.64] ;  /* 0x000000140e515981 */ /* 0x000f28000c1e1500 */
[----:B------:R-:W4:Y:S04]  /*28d90*/  @P5 LDG.E.U16 R67, desc[UR20][R74.64] ;  /* 0x000000144a435981 */ /* 0x000f28000c1e1500 */
[----:B------:R-:W4:Y:S04]  /*28da0*/  @P6 LDG.E.U16 R29, desc[UR20][R16.64] ;  /* 0x00000014101d6981 */ /* 0x000f28000c1e1500 */
[----:B------:R-:W4:Y:S04]  /*28db0*/  @P6 LDG.E.U16 R65, desc[UR20][R2.64] ;  /* 0x0000001402416981 */ /* 0x000f28000c1e1500 */
[----:B--2---:R0:W-:Y:S04]  /*28dc0*/  @P3 STL [R1+0x9bc], R0 ;  /* 0x0009bc0001003387 */ /* 0x0041e80000100800 */
[----:B0-----:R-:W2:Y:S04]  /*28dd0*/  LDL R0, [R1+0xeac] ;  /* 0x000eac0001007983 */ /* 0x001ea80000100800 */
[----:B------:R0:W-:Y:S01]  /*28de0*/  @P3 STL [R1+0x9c0], R47 ;  /* 0x0009c02f01003387 */ /* 0x0001e20000100800 */
[----:B------:R-:W-:-:S03]  /*28df0*/  ISETP.GT.AND P3, PT, R80, 0x6, PT ;  /* 0x000000065000780c */ /* 0x000fc60003f64270 */
[----:B------:R-:W2:Y:S04]  /*28e00*/  LDL.LU.64 R90, [R1+0x1bb8] ;  /* 0x001bb800015a7983 */ /* 0x000ea80000300a00 */
[----:B0-----:R-:W2:Y:S04]  /*28e10*/  LDL R47, [R1+0xea8] ;  /* 0x000ea800012f7983 */ /* 0x001ea80000100800 */
[----:B------:R-:W2:Y:S04]  /*28e20*/  LDL.LU.64 R68, [R1+0x1bb0] ;  /* 0x001bb00001447983 */ /* 0x000ea80000300a00 */
[----:B---3--:R-:W3:Y:S04]  /*28e30*/  @P0 LDG.E.U16 R46, desc[UR20][R86.64] ;  /* 0x00000014562e0981 */ /* 0x008ee8000c1e1500 */
[----:B------:R-:W3:Y:S04]  /*28e40*/  @P0 LDG.E.U16 R66, desc[UR20][R10.64] ;  /* 0x000000140a420981 */ /* 0x000ee8000c1e1500 */
[----:B----4-:R-:W4:Y:S04]  /*28e50*/  @P3 LDG.E.U16 R28, desc[UR20][R56.64] ;  /* 0x00000014381c3981 */ /* 0x010f28000c1e1500 */
[----:B------:R-:W4:Y:S04]  /*28e60*/  @P3 LDG.E.U16 R63, desc[UR20][R30.64] ;  /* 0x000000141e3f3981 */ /* 0x000f28000c1e1500 */
[----:B------:R0:W-:Y:S04]  /*28e70*/  @P4 STL [R1+0x9b4], R52 ;  /* 0x0009b43401004387 */ /* 0x0001e80000100800 */
[----:B------:R-:W4:Y:S04]  /*28e80*/  LDL R64, [R1+0x988] ;  /* 0x0009880001407983 */ /* 0x000f280000100800 */
[----:B0-----:R-:W4:Y:S04]  /*28e90*/  LDL R52, [R1+0x990] ;  /* 0x0009900001347983 */ /* 0x001f280000100800 */
[----:B------:R0:W-:Y:S04]  /*28ea0*/  @P4 STL [R1+0x9b8], R53 ;  /* 0x0009b83501004387 */ /* 0x0001e80000100800 */
[----:B0-----:R-:W4:Y:S04]  /*28eb0*/  LDL R53, [R1+0x984] ;  /* 0x0009840001357983 */ /* 0x001f280000100800 */
[----:B------:R-:W4:Y:S04]  /*28ec0*/  LDL.LU.64 R14, [R1+0x1ba8] ;  /* 0x001ba800010e7983 */ /* 0x000f280000300a00 */
[----:B------:R0:W-:Y:S04]  /*28ed0*/  @P5 STL [R1+0x9b0], R81 ;  /* 0x0009b05101005387 */ /* 0x0001e80000100800 */
[----:B0-----:R-:W4:Y:S04]  /*28ee0*/  LDL R81, [R1+0x980] ;  /* 0x0009800001517983 */ /* 0x001f280000100800 */
[----:B------:R-:W4:Y:S04]  /*28ef0*/  LDL.LU.64 R74, [R1+0x1ba0] ;  /* 0x001ba000014a7983 */ /* 0x000f280000300a00 */
[----:B------:R0:W-:Y:S04]  /*28f00*/  @P5 STL [R1+0x9ac], R67 ;  /* 0x0009ac4301005387 */ /* 0x0001e80000100800 */
[----:B0-----:R-:W4:Y:S04]  /*28f10*/  LDL R67, [R1+0x97c] ;  /* 0x00097c0001437983 */ /* 0x001f280000100800 */
[----:B------:R-:W4:Y:S04]  /*28f20*/  LDL.LU.64 R2, [R1+0x1b98] ;  /* 0x001b980001027983 */ /* 0x000f280000300a00 */
[----:B------:R-:W4:Y:S04]  /*28f30*/  LDL.LU.64 R16, [R1+0x1b90] ;  /* 0x001b900001107983 */ /* 0x000f280000300a00 */
[----:B------:R0:W-:Y:S04]  /*28f40*/  @P6 STL [R1+0x9a4], R29 ;  /* 0x0009a41d01006387 */ /* 0x0001e80000100800 */
[----:B0-----:R-:W4:Y:S04]  /*28f50*/  LDL R29, [R1+0x978] ;  /* 0x00097800011d7983 */ /* 0x001f280000100800 */
[----:B------:R-:W4:Y:S04]  /*28f60*/  LDL.LU R62, [R1+0x960] ;  /* 0x00096000013e7983 */ /* 0x000f280000300800 */
[----:B------:R0:W-:Y:S04]  /*28f70*/  @P6 STL [R1+0x9a8], R65 ;  /* 0x0009a84101006387 */ /* 0x0001e80000100800 */
[----:B0-----:R-:W4:Y:S04]  /*28f80*/  LDL.LU R65, [R1+0x95c] ;  /* 0x00095c0001417983 */ /* 0x001f280000300800 */
[----:B------:R-:W4:Y:S01]  /*28f90*/  LDL.LU.64 R10, [R1+0x1b88] ;  /* 0x001b8800010a7983 */ /* 0x000f220000300a00 */
[----:B------:R-:W-:-:S13]  /*28fa0*/  ISETP.GT.AND P4, PT, R80, 0x7, PT ;  /* 0x000000075000780c */ /* 0x000fda0003f84270 */
[----:B--2---:R-:W2:Y:S01]  /*28fb0*/  @P4 LDG.E.U16 R0, desc[UR20][R54.64] ;  /* 0x0000001436004981 */ /* 0x004ea2000c1e1500 */
[C---:B------:R-:W-:Y:S02]  /*28fc0*/  ISETP.GT.AND P5, PT, R80.reuse, 0x8, PT ;  /* 0x000000085000780c */ /* 0x040fe40003fa4270 */
[C---:B------:R-:W-:Y:S01]  /*28fd0*/  ISETP.GT.AND P6, PT, R80.reuse, 0x9, PT ;  /* 0x000000095000780c */ /* 0x040fe20003fc4270 */
[----:B------:R-:W2:Y:S04]  /*28fe0*/  @P4 LDG.E.U16 R47, desc[UR20][R48.64] ;  /* 0x00000014302f4981 */ /* 0x000ea8000c1e1500 */
[----:B---3--:R0:W-:Y:S04]  /*28ff0*/  @P0 STL [R1+0x9a0], R66 ;  /* 0x0009a04201000387 */ /* 0x0081e80000100800 */
[----:B0-----:R-:W3:Y:S04]  /*29000*/  LDL R66, [R1+0x974] ;  /* 0x0009740001427983 */ /* 0x001ee80000100800 */
[----:B------:R-:W3:Y:S04]  /*29010*/  LDL.LU.64 R86, [R1+0x1b80] ;  /* 0x001b800001567983 */ /* 0x000ee80000300a00 */
[----:B------:R0:W-:Y:S04]  /*29020*/  @P0 STL [R1+0x99c], R46 ;  /* 0x00099c2e01000387 */ /* 0x0001e80000100800 */
[----:B0-----:R-:W3:Y:S04]  /*29030*/  LDL.LU R46, [R1+0x1b78] ;  /* 0x001b7800012e7983 */ /* 0x001ee80000300800 */
[----:B------:R-:W3:Y:S04]  /*29040*/  LDL.LU.64 R56, [R1+0x1b70] ;  /* 0x001b700001387983 */ /* 0x000ee80000300a00 */
[----:B------:R-:W3:Y:S04]  /*29050*/  LDL R30, [R1+0x970] ;  /* 0x00097000011e7983 */ /* 0x000ee80000100800 */
[----:B------:R-:W3:Y:S04]  /*29060*/  LDL R31, [R1+0x96c] ;  /* 0x00096c00011f7983 */ /* 0x000ee80000100800 */
[----:B----4-:R0:W-:Y:S04]  /*29070*/  STL [R1+0x142c], R63 ;  /* 0x00142c3f01007387 */ /* 0x0101e80000100800 */
[----:B0-----:R-:W4:Y:S01]  /*29080*/  LDL R63, [R1+0x98c] ;  /* 0x00098c00013f7983 */ /* 0x001f220000100800 */
[----:B------:R-:W-:-:S03]  /*29090*/  ISETP.GT.AND P0, PT, R80, 0xa, PT ;  /* 0x0000000a5000780c */ /* 0x000fc60003f04270 */
[----:B------:R-:W4:Y:S04]  /*290a0*/  @P6 LDG.E.U16 R64, desc[UR20][R42.64] ;  /* 0x000000142a406981 */ /* 0x000f28000c1e1500 */
[----:B------:R-:W4:Y:S04]  /*290b0*/  @P5 LDG.E.U16 R52, desc[UR20][R44.64] ;  /* 0x000000142c345981 */ /* 0x000f28000c1e1500 */
[----:B------:R0:W-:Y:S01]  /*290c0*/  @P3 STL [R1+0x998], R28 ;  /* 0x0009981c01003387 */ /* 0x0001e20000100800 */
[----:B------:R-:W-:-:S03]  /*290d0*/  ISETP.GT.AND P3, PT, R80, 0xb, PT ;  /* 0x0000000b5000780c */ /* 0x000fc60003f64270 */
[----:B------:R-:W4:Y:S04]  /*290e0*/  LDL.LU.64 R54, [R1+0x1b68] ;  /* 0x001b680001367983 */ /* 0x000f280000300a00 */
[----:B------:R-:W4:Y:S04]  /*290f0*/  @P6 LDG.E.U16 R53, desc[UR20][R36.64] ;  /* 0x0000001424356981 */ /* 0x000f28000c1e1500 */
[----:B0-----:R-:W4:Y:S04]  /*29100*/  LDL R28, [R1+0x968] ;  /* 0x00096800011c7983 */ /* 0x001f280000100800 */
[----:B------:R-:W4:Y:S04]  /*29110*/  @P0 LDG.E.U16 R81, desc[UR20][R8.64] ;  /* 0x0000001408510981 */ /* 0x000f28000c1e1500 */
[----:B------:R-:W4:Y:S04]  /*29120*/  @P0 LDG.E.U16 R67, desc[UR20][R88.64] ;  /* 0x0000001458430981 */ /* 0x000f28000c1e1500 */
[----:B------:R-:W4:Y:S04]  /*29130*/  @P3 LDG.E.U16 R29, desc[UR20][R84.64] ;  /* 0x00000014541d3981 */ /* 0x000f28000c1e1500 */
[----:B--2---:R0:W-:Y:S04]  /*29140*/  @P4 STL [R1+0xeac], R0 ;  /* 0x000eac0001004387 */ /* 0x0041e80000100800 */
[----:B0-----:R-:W2:Y:S04]  /*29150*/  LDL R0, [R1+0x964] ;  /* 0x0009640001007983 */ /* 0x001ea80000100800 */
[----:B------:R-:W2:Y:S04]  /*29160*/  LDL.LU.64 R48, [R1+0x1b60] ;  /* 0x001b600001307983 */ /* 0x000ea80000300a00 */
[----:B---3--:R-:W3:Y:S04]  /*29170*/  @P3 LDG.E.U16 R66, desc[UR20][R26.64] ;  /* 0x000000141a423981 */ /* 0x008ee8000c1e1500 */
[----:B----4-:R-:W4:Y:S04]  /*29180*/  @P5 LDG.E.U16 R63, desc[UR20][R20.64] ;  /* 0x00000014143f5981 */ /* 0x010f28000c1e1500 */
[----:B------:R0:W-:Y:S01]  /*29190*/  @P4 STL [R1+0xea8], R47 ;  /* 0x000ea82f01004387 */ /* 0x0001e20000100800 */
[----:B------:R-:W-:-:S03]  /*291a0*/  ISETP.GT.AND P4, PT, R80, 0xc, PT ;  /* 0x0000000c5000780c */ /* 0x000fc60003f84270 */
[----:B0-----:R-:W2:Y:S04]  /*291b0*/  LDL.LU R47, [R1+0x1b58] ;  /* 0x001b5800012f7983 */ /* 0x001ea80000300800 */
[----:B------:R-:W2:Y:S04]  /*291c0*/  LDL.LU.64 R44, [R1+0x1b50] ;  /* 0x001b5000012c7983 */ /* 0x000ea80000300a00 */
[----:B------:R0:W-:Y:S04]  /*291d0*/  @P5 STL [R1+0x990], R52 ;  /* 0x0009903401005387 */ /* 0x0001e80000100800 */
[----:B------:R-:W2:Y:S04]  /*291e0*/  @P4 LDG.E.U16 R30, desc[UR20][R82.64] ;  /* 0x00000014521e4981 */ /* 0x000ea8000c1e1500 */
[----:B------:R-:W2:Y:S04]  /*291f0*/  @P4 LDG.E.U16 R31, desc[UR20][R24.64] ;  /* 0x00000014181f4981 */ /* 0x000ea8000c1e1500 */
[----:B0-----:R-:W2:Y:S04]  /*29200*/  LDL.LU R52, [R1+0x1b48] ;  /* 0x001b480001347983 */ /* 0x001ea80000300800 */
[----:B------:R-:W2:Y:S04]  /*29210*/  LDL.LU.64 R20, [R1+0x1b40] ;  /* 0x001b400001147983 */ /* 0x000ea80000300a00 */
[----:B----4-:R-:W-:Y:S01]  /*29220*/  @P5 STL [R1+0x98c], R63 ;  /* 0x00098c3f01005387 */ /* 0x010fe20000100800 */
[----:B------:R-:W-:-:S03]  /*29230*/  ISETP.GT.AND P5, PT, R80, 0xd, PT ;  /* 0x0000000d5000780c */ /* 0x000fc60003fa4270 */
[----:B------:R-:W4:Y:S04]  /*29240*/  LDL.LU.64 R42, [R1+0x1b38] ;  /* 0x001b3800012a7983 */ /* 0x000f280000300a00 */
[----:B------:R-:W4:Y:S04]  /*29250*/  LDL.LU.64 R36, [R1+0x1b30] ;  /* 0x001b300001247983 */ /* 0x000f280000300a00 */
[----:B------:R0:W-:Y:S04]  /*29260*/  @P6 STL [R1+0x984], R53 ;  /* 0x0009843501006387 */ /* 0x0001e80000100800 */
[----:B------:R-:W-:Y:S04]  /*29270*/  @P6 STL [R1+0x988], R64 ;  /* 0x0009884001006387 */ /* 0x000fe80000100800 */
[----:B------:R-:W4:Y:S04]  /*29280*/  LDL R8, [R1+0xea0] ;  /* 0x000ea00001087983 */ /* 0x000f280000100800 */
[----:B0-----:R-:W4:Y:S04]  /*29290*/  LDL R53, [R1+0xea4] ;  /* 0x000ea40001357983 */ /* 0x001f280000100800 */
[----:B------:R-:W4:Y:S04]  /*292a0*/  LDL R9, [R1+0x958] ;  /* 0x0009580001097983 */ /* 0x000f280000100800 */
[----:B------:R-:W4:Y:S04]  /*292b0*/  @P5 LDG.E.U16 R28, desc[UR20][R12.64] ;  /* 0x000000140c1c5981 */ /* 0x000f28000c1e1500 */
[----:B------:R0:W-:Y:S04]  /*292c0*/  @P0 STL [R1+0x97c], R67 ;  /* 0x00097c4301000387 */ /* 0x0001e80000100800 */
[----:B--2---:R-:W2:Y:S04]  /*292d0*/  @P5 LDG.E.U16 R0, desc[UR20][R6.64] ;  /* 0x0000001406005981 */ /* 0x004ea8000c1e1500 */
[----:B------:R-:W2:Y:S04]  /*292e0*/  LDL R89, [R1+0x950] ;  /* 0x0009500001597983 */ /* 0x000ea80000100800 */
[----:B0-----:R-:W2:Y:S04]  /*292f0*/  LDL R67, [R1+0x954] ;  /* 0x0009540001437983 */ /* 0x001ea80000100800 */
[----:B------:R0:W-:Y:S04]  /*29300*/  @P0 STL [R1+0x980], R81 ;  /* 0x0009805101000387 */ /* 0x0001e80000100800 */
[----:B0-----:R-:W2:Y:S04]  /*29310*/  LDL R81, [R1+0x94c] ;  /* 0x00094c0001517983 */ /* 0x001ea80000100800 */
[----:B------:R-:W2:Y:S04]  /*29320*/  LDL.LU.64 R84, [R1+0x1b28] ;  /* 0x001b280001547983 */ /* 0x000ea80000300a00 */
[----:B------:R0:W-:Y:S04]  /*29330*/  @P3 STL [R1+0x978], R29 ;  /* 0x0009781d01003387 */ /* 0x0001e80000100800 */
[----:B0-----:R-:W2:Y:S04]  /*29340*/  LDL R29, [R1+0x948] ;  /* 0x00094800011d7983 */ /* 0x001ea80000100800 */
[----:B------:R-:W2:Y:S04]  /*29350*/  LDL.LU.64 R26, [R1+0x1b20] ;  /* 0x001b2000011a7983 */ /* 0x000ea80000300a00 */
[----:B---3--:R0:W-:Y:S04]  /*29360*/  @P3 STL [R1+0x974], R66 ;  /* 0x0009744201003387 */ /* 0x0081e80000100800 */
[----:B0-----:R-:W3:Y:S01]  /*29370*/  LDL R66, [R1+0x944] ;  /* 0x0009440001427983 */ /* 0x001ee20000100800 */
[----:B------:R-:W-:-:S02]  /*29380*/  ISETP.GT.AND P6, PT, R80, 0xe, PT ;  /* 0x0000000e5000780c */ /* 0x000fc40003fc4270 */
[C---:B------:R-:W-:Y:S01]  /*29390*/  ISETP.GT.AND P0, PT, R80.reuse, 0xf, PT ;  /* 0x0000000f5000780c */ /* 0x040fe20003f04270 */
[----:B------:R-:W3:Y:S01]  /*293a0*/  LDL.LU R63, [R1+0x92c] ;  /* 0x00092c00013f7983 */ /* 0x000ee20000300800 */
[----:B------:R-:W-:-:S03]  /*293b0*/  ISETP.GT.AND P3, PT, R80, 0x10, PT ;  /* 0x000000105000780c */ /* 0x000fc60003f64270 */
[----:B------:R-:W3:Y:S04]  /*293c0*/  LDL.LU R64, [R1+0x928] ;  /* 0x0009280001407983 */ /* 0x000ee80000300800 */
[----:B------:R-:W3:Y:S04]  /*293d0*/  LDL.LU.64 R82, [R1+0x1b18] ;  /* 0x001b180001527983 */ /* 0x000ee80000300a00 */
[----:B------:R-:W3:Y:S04]  /*293e0*/  LDL.LU.64 R24, [R1+0x1b10] ;  /* 0x001b100001187983 */ /* 0x000ee80000300a00 */
[----:B------:R-:W3:Y:S04]  /*293f0*/  @P6 LDG.E.U16 R62, desc[UR20][R60.64] ;  /* 0x000000143c3e6981 */ /* 0x000ee8000c1e1500 */
[----:B------:R0:W-:Y:S04]  /*29400*/  @P4 STL [R1+0x970], R30 ;  /* 0x0009701e01004387 */ /* 0x0001e80000100800 */
[----:B------:R-:W3:Y:S04]  /*29410*/  @P6 LDG.E.U16 R65, desc[UR20][R32.64] ;  /* 0x0000001420416981 */ /* 0x000ee8000c1e1500 */
[----:B0-----:R-:W3:Y:S04]  /*29420*/  LDL R30, [R1+0x940] ;  /* 0x00094000011e7983 */ /* 0x001ee80000100800 */
[----:B------:R0:W-:Y:S01]  /*29430*/  @P4 STL [R1+0x96c], R31 ;  /* 0x00096c1f01004387 */ /* 0x0001e20000100800 */
[----:B------:R-:W-:-:S03]  /*29440*/  ISETP.GT.AND P4, PT, R80, 0x11, PT ;  /* 0x000000115000780c */ /* 0x000fc60003f84270 */
[----:B0-----:R-:W3:Y:S04]  /*29450*/  LDL R31, [R1+0x93c] ;  /* 0x00093c00011f7983 */ /* 0x001ee80000100800 */
[----:B------:R-:W3:Y:S04]  /*29460*/  LDL.LU.64 R12, [R1+0x1b08] ;  /* 0x001b0800010c7983 */ /* 0x000ee80000300a00 */
[----:B------:R-:W3:Y:S04]  /*29470*/  LDL.LU.64 R6, [R1+0x1b00] ;  /* 0x001b000001067983 */ /* 0x000ee80000300a00 */
[----:B------:R-:W3:Y:S04]  /*29480*/  LDL R88, [R1+0x938] ;  /* 0x0009380001587983 */ /* 0x000ee80000100800 */
[----:B----4-:R-:W4:Y:S04]  /*29490*/  @P0 LDG.E.U16 R8, desc[UR20][R50.64] ;  /* 0x0000001432080981 */ /* 0x010f28000c1e1500 */
[----:B------:R-:W4:Y:S04]  /*294a0*/  @P0 LDG.E.U16 R53, desc[UR20][R58.64] ;  /* 0x000000143a350981 */ /* 0x000f28000c1e1500 */
[----:B------:R-:W4:Y:S04]  /*294b0*/  @P3 LDG.E.U16 R9, desc[UR20][R40.64] ;  /* 0x0000001428093981 */ /* 0x000f28000c1e1500 */
[----:B------:R0:W-:Y:S04]  /*294c0*/  @P5 STL [R1+0x968], R28 ;  /* 0x0009681c01005387 */ /* 0x0001e80000100800 */
[----:B0-----:R-:W4:Y:S04]  /*294d0*/  LDL R28, [R1+0x934] ;  /* 0x00093400011c7983 */ /* 0x001f280000100800 */
[----:B--2---:R0:W-:Y:S01]  /*294e0*/  @P5 STL [R1+0x964], R0 ;  /* 0x0009640001005387 */ /* 0x0041e20000100800 */
[----:B------:R-:W-:-:S03]  /*294f0*/  ISETP.GT.AND P5, PT, R80, 0x12, PT ;  /* 0x000000125000780c */ /* 0x000fc60003fa4270 */
[----:B------:R-:W2:Y:S04]  /*29500*/  @P3 LDG.E.U16 R67, desc[UR20][R18.64] ;  /* 0x0000001412433981 */ /* 0x000ea8000c1e1500 */
[----:B------:R-:W2:Y:S04]  /*29510*/  @P4 LDG.E.U16 R89, desc[UR20][R78.64] ;  /* 0x000000144e594981 */ /* 0x000ea8000c1e1500 */
[----:B------:R-:W2:Y:S04]  /*29520*/  LDL.LU.64 R60, [R1+0x1af8] ;  /* 0x001af800013c7983 */ /* 0x000ea80000300a00 */
[----:B------:R-:W2:Y:S04]  /*29530*/  @P4 LDG.E.U16 R81, desc[UR20][R38.64] ;  /* 0x0000001426514981 */ /* 0x000ea8000c1e1500 */
[----:B0-----:R-:W2:Y:S01]  /*29540*/  LDL R0, [R1+0x930] ;  /* 0x0009300001007983 */ /* 0x001ea20000100800 */
[----:B------:R-:W-:-:S03]  /*29550*/  ISETP.GT.AND P6, PT, R80, 0x13, PT ;  /* 0x000000135000780c */ /* 0x000fc60003fc4270 */
[----:B------:R-:W2:Y:S04]  /*29560*/  @P5 LDG.E.U16 R29, desc[UR20][R22.64] ;  /* 0x00000014161d5981 */ /* 0x000ea8000c1e1500 */
[----:B---3--:R-:W3:Y:S04]  /*29570*/  @P5 LDG.E.U16 R66, desc[UR20][R34.64] ;  /* 0x0000001422425981 */ /* 0x008ee8000c1e1500 */
[----:B------:R-:W-:Y:S04]  /*29580*/  STL [R1+0x1430], R62 ;  /* 0x0014303e01007387 */ /* 0x000fe80000100800 */
[----:B------:R-:W3:Y:S04]  /*29590*/  LDL.LU.64 R32, [R1+0x1af0] ;  /* 0x001af00001207983 */ /* 0x000ee80000300a00 */
[----:B------:R-:W-:Y:S04]  /*295a0*/  STL [R1+0x1434], R65 ;  /* 0x0014344101007387 */ /* 0x000fe80000100800 */
[----:B------:R-:W3:Y:S04]  /*295b0*/  LDL.LU.64 R58, [R1+0x1ae8] ;  /* 0x001ae800013a7983 */ /* 0x000ee80000300a00 */
[----:B------:R-:W3:Y:S04]  /*295c0*/  @P6 LDG.E.U16 R30, desc[UR20][R72.64] ;  /* 0x00000014481e6981 */ /* 0x000ee8000c1e1500 */
[----:B------:R-:W3:Y:S04]  /*295d0*/  @P6 LDG.E.U16 R31, desc[UR20][R4.64] ;  /* 0x00000014041f6981 */ /* 0x000ee8000c1e1500 */
[----:B----4-:R0:W-:Y:S04]  /*295e0*/  @P0 STL [R1+0xea4], R53 ;  /* 0x000ea43501000387 */ /* 0x0101e80000100800 */
[----:B0-----:R-:W4:Y:S04]  /*295f0*/  LDL.LU R53, [R1+0x1ae0] ;  /* 0x001ae00001357983 */ /* 0x001f280000300800 */
[----:B------:R-:W4:Y:S04]  /*29600*/  LDL.LU.64 R50, [R1+0x1ad8] ;  /* 0x001ad80001327983 */ /* 0x000f280000300a00 */
[----:B------:R0:W-:Y:S01]  /*29610*/  @P0 STL [R1+0xea0], R8 ;  /* 0x000ea00801000387 */ /* 0x0001e20000100800 */
[----:B------:R-:W-:-:S03]  /*29620*/  ISETP.GT.AND P0, PT, R80, 0x14, PT ;  /* 0x000000145000780c */ /* 0x000fc60003f04270 */
[----:B0-----:R-:W4:Y:S04]  /*29630*/  LDL.LU R8, [R1+0x1ad0] ;  /* 0x001ad00001087983 */ /* 0x001f280000300800 */
[----:B------:R-:W4:Y:S04]  /*29640*/  LDL.LU.64 R40, [R1+0x1ac8] ;  /* 0x001ac80001287983 */ /* 0x000f280000300a00 */
[----:B------:R0:W-:Y:S04]  /*29650*/  @P3 STL [R1+0x958], R9 ;  /* 0x0009580901003387 */ /* 0x0001e80000100800 */
[----:B------:R-:W4:Y:S04]  /*29660*/  @P0 LDG.E.U16 R28, desc[UR20][R76.64] ;  /* 0x000000144c1c0981 */ /* 0x000f28000c1e1500 */
[----:B------:R-:W4:Y:S04]  /*29670*/  @P0 LDG.E.U16 R88, desc[UR20][R70.64] ;  /* 0x0000001446580981 */ /* 0x000f28000c1e1500 */
[----:B0-----:R-:W4:Y:S04]  /*29680*/  LDL.LU R9, [R1+0x1ac0] ;  /* 0x001ac00001097983 */ /* 0x001f280000300800 */
[----:B------:R-:W4:Y:S04]  /*29690*/  LDL.LU.64 R18, [R1+0x1ab8] ;  /* 0x001ab80001127983 */ /* 0x000f280000300a00 */
[----:B--2---:R0:W-:Y:S01]  /*296a0*/  @P3 STL [R1+0x954], R67 ;  /* 0x0009544301003387 */ /* 0x0041e20000100800 */
[----:B------:R-:W-:-:S03]  /*296b0*/  ISETP.GT.AND P3, PT, R80, 0x15, PT ;  /* 0x000000155000780c */ /* 0x000fc60003f64270 */
[----:B0-----:R-:W2:Y:S04]  /*296c0*/  LDL.LU R67, [R1+0x1ab0] ;  /* 0x001ab00001437983 */ /* 0x001ea80000300800 */
[----:B------:R-:W2:Y:S04]  /*296d0*/  LDL.LU.64 R78, [R1+0x1aa8] ;  /* 0x001aa800014e7983 */ /* 0x000ea80000300a00 */
[----:B------:R-:W2:Y:S04]  /*296e0*/  LDL.LU.64 R38, [R1+0x1aa0] ;  /* 0x001aa00001267983 */ /* 0x000ea80000300a00 */
[----:B------:R0:W-:Y:S04]  /*296f0*/  @P4 STL [R1+0x94c], R81 ;  /* 0x00094c5101004387 */ /* 0x0001e80000100800 */
[----:B------:R-:W-:Y:S04]  /*29700*/  @P4 STL [R1+0x950], R89 ;  /* 0x0009505901004387 */ /* 0x000fe80000100800 */
[----:B------:R-:W2:Y:S04]  /*29710*/  LDL R22, [R1+0xe9c] ;  /* 0x000e9c0001167983 */ /* 0x000ea80000100800 */
[----:B------:R-:W2:Y:S04]  /*29720*/  LDL R23, [R1+0xe98] ;  /* 0x000e980001177983 */ /* 0x000ea80000100800 */
[----:B------:R-:W2:Y:S04]  /*29730*/  LDL.LU.64 R34, [R1+0x1a98] ;  /* 0x001a980001227983 */ /* 0x000ea80000300a00 */
[----:B0-----:R-:W2:Y:S04]  /*29740*/  LDL R81, [R1+0x920] ;  /* 0x0009200001517983 */ /* 0x001ea80000100800 */
[----:B---3--:R0:W-:Y:S04]  /*29750*/  @P5 STL [R1+0x944], R66 ;  /* 0x0009444201005387 */ /* 0x0081e80000100800 */
[----:B------:R-:W3:Y:S04]  /*29760*/  @P3 LDG.E.U16 R63, desc[UR20][R90.64] ;  /* 0x000000145a3f3981 */ /* 0x000ee8000c1e1500 */
[----:B------:R-:W3:Y:S04]  /*29770*/  @P3 LDG.E.U16 R0, desc[UR20][R92.64] ;  /* 0x000000145c003981 */ /* 0x000ee8000c1e1500 */
[----:B0-----:R-:W3:Y:S01]  /*29780*/  LDL R66, [R1+0x91c] ;  /* 0x00091c0001427983 */ /* 0x001ee20000100800 */
[----:B------:R-:W-:-:S03]  /*29790*/  ISETP.GT.AND P4, PT, R80, 0x16, PT ;  /* 0x000000165000780c */ /* 0x000fc60003f84270 */
[----:B------:R-:W3:Y:S04]  /*297a0*/  LDL R89, [R1+0x918] ;  /* 0x0009180001597983 */ /* 0x000ee80000100800 */
[----:B------:R0:W-:Y:S01]  /*297b0*/  @P5 STL [R1+0x948], R29 ;  /* 0x0009481d01005387 */ /* 0x0001e20000100800 */
[----:B------:R-:W-:-:S05]  /*297c0*/  ISETP.GT.AND P5, PT, R80, 0x17, PT ;  /* 0x000000175000780c */ /* 0x000fca0003fa4270 */
[----:B------:R-:W3:Y:S04]  /*297d0*/  @P4 LDG.E.U16 R64, desc[UR20][R68.64] ;  /* 0x0000001444404981 */ /* 0x000ee8000c1e1500 */
[----:B0-----:R-:W3:Y:S04]  /*297e0*/  LDL R29, [R1+0x914] ;  /* 0x00091400011d7983 */ /* 0x001ee80000100800 */
[----:B------:R-:W3:Y:S04]  /*297f0*/  LDL.LU.64 R72, [R1+0x1a90] ;  /* 0x001a900001487983 */ /* 0x000ee80000300a00 */
[----:B------:R-:W3:Y:S04]  /*29800*/  LDL.LU.64 R4, [R1+0x1a88] ;  /* 0x001a880001047983 */ /* 0x000ee80000300a00 */
[----:B------:R0:W-:Y:S04]  /*29810*/  @P6 STL [R1+0x940], R30 ;  /* 0x0009401e01006387 */ /* 0x0001e80000100800 */
[----:B0-----:R-:W3:Y:S04]  /*29820*/  LDL R30, [R1+0x910] ;  /* 0x00091000011e7983 */ /* 0x001ee80000100800 */
[----:B------:R0:W-:Y:S01]  /*29830*/  @P6 STL [R1+0x93c], R31 ;  /* 0x00093c1f01006387 */ /* 0x0001e20000100800 */
[----:B------:R-:W-:-:S03]  /*29840*/  ISETP.GT.AND P6, PT, R80, 0x18, PT ;  /* 0x000000185000780c */ /* 0x000fc60003fc4270 */
[----:B0-----:R-:W3:Y:S04]  /*29850*/  LDL R31, [R1+0x90c] ;  /* 0x00090c00011f7983 */ /* 0x001ee80000100800 */
[----:B------:R-:W3:Y:S04]  /*29860*/  LDL.LU.64 R70, [R1+0x1a80] ;  /* 0x001a800001467983 */ /* 0x000ee80000300a00 */
[----:B------:R-:W3:Y:S04]  /*29870*/  LDL R76, [R1+0x904] ;  /* 0x00090400014c7983 */ /* 0x000ee80000100800 */
[----:B----4-:R-:W-:Y:S04]  /*29880*/  @P0 STL [R1+0x934], R28 ;  /* 0x0009341c01000387 */ /* 0x010fe80000100800 */
[----:B------:R0:W-:Y:S04]  /*29890*/  @P0 STL [R1+0x938], R88 ;  /* 0x0009385801000387 */ /* 0x0001e80000100800 */
[----:B------:R-:W4:Y:S04]  /*298a0*/  LDL.LU.64 R92, [R1+0x1a78] ;  /* 0x001a7800015c7983 */ /* 0x000f280000300a00 */
[----:B------:R-:W4:Y:S04]  /*298b0*/  LDL.LU.64 R90, [R1+0x1a70] ;  /* 0x001a7000015a7983 */ /* 0x000f280000300a00 */
[----:B0-----:R-:W4:Y:S04]  /*298c0*/  LDL R88, [R1+0x900] ;  /* 0x0009000001587983 */ /* 0x001f280000100800 */
[----:B------:R-:W4:Y:S04]  /*298d0*/  LDL R77, [R1+0x8fc] ;  /* 0x0008fc00014d7983 */ /* 0x000f280000100800 */
[----:B--2---:R-:W2:Y:S04]  /*298e0*/  @P4 LDG.E.U16 R67, desc[UR20][R14.64] ;  /* 0x000000140e434981 */ /* 0x004ea8000c1e1500 */
[----:B------:R-:W4:Y:S04]  /*298f0*/  @P5 LDG.E.U16 R22, desc[UR20][R74.64] ;  /* 0x000000144a165981 */ /* 0x000f28000c1e1500 */
[----:B------:R-:W4:Y:S04]  /*29900*/  @P5 LDG.E.U16 R23, desc[UR20][R2.64] ;  /* 0x0000001402175981 */ /* 0x000f28000c1e1500 */
[----:B------:R-:W4:Y:S04]  /*29910*/  @P6 LDG.E.U16 R81, desc[UR20][R16.64] ;  /* 0x0000001410516981 */ /* 0x000f28000c1e1500 */
[----:B---3--:R0:W-:Y:S04]  /*29920*/  STL [R1+0x148c], R63 ;  /* 0x00148c3f01007387 */ /* 0x0081e80000100800 */
[----:B------:R-:W3:Y:S04]  /*29930*/  @P6 LDG.E.U16 R66, desc[UR20][R10.64] ;  /* 0x000000140a426981 */ /* 0x000ee8000c1e1500 */
[----:B0-----:R-:W3:Y:S04]  /*29940*/  LDL R63, [R1+0x908] ;  /* 0x00090800013f7983 */ /* 0x001ee80000100800 */
[----:B------:R0:W-:Y:S04]  /*29950*/  @P3 STL [R1+0x930], R0 ;  /* 0x0009300001003387 */ /* 0x0001e80000100800 */
[----:B------:R-:W3:Y:S01]  /*29960*/  LDL.LU.64 R68, [R1+0x1a68] ;  /* 0x001a680001447983 */ /* 0x000ee20000300a00 */
[----:B------:R-:W-:-:S02]  /*29970*/  ISETP.GT.AND P0, PT, R80, 0x19, PT ;  /* 0x000000195000780c */ /* 0x000fc40003f04270 */
[C---:B------:R-:W-:Y:S01]  /*29980*/  ISETP.GT.AND P3, PT, R80.reuse, 0x1a, PT ;  /* 0x0000001a5000780c */ /* 0x040fe20003f64270 */
[----:B------:R-:W3:Y:S04]  /*29990*/  LDL R28, [R1+0x8f4] ;  /* 0x0008f400011c7983 */ /* 0x000ee80000100800 */
[----:B0-----:R-:W3:Y:S01]  /*299a0*/  LDL R0, [R1+0x8f8] ;  /* 0x0008f80001007983 */ /* 0x001ee20000100800 */
[----:B------:R-:W-:-:S03]  /*299b0*/  ISETP.GT.AND P4, PT, R80, 0x1b, PT ;  /* 0x0000001b5000780c */ /* 0x000fc60003f84270 */
[----:B------:R-:W-:Y:S04]  /*299c0*/  STL [R1+0x1438], R64 ;  /* 0x0014384001007387 */ /* 0x000fe80000100800 */
[----:B------:R-:W3:Y:S04]  /*299d0*/  LDL.LU.64 R14, [R1+0x1a60] ;  /* 0x001a6000010e7983 */ /* 0x000ee80000300a00 */
[----:B------:R-:W3:Y:S04]  /*299e0*/  @P0 LDG.E.U16 R89, desc[UR20][R86.64] ;  /* 0x0000001456590981 */ /* 0x000ee8000c1e1500 */
[----:B------:R-:W3:Y:S04]  /*299f0*/  @P0 LDG.E.U16 R29, desc[UR20][R56.64] ;  /* 0x00000014381d0981 */ /* 0x000ee8000c1e1500 */
[----:B------:R-:W3:Y:S04]  /*29a00*/  @P3 LDG.E.U16 R30, desc[UR20][R54.64] ;  /* 0x00000014361e3981 */ /* 0x000ee8000c1e1500 */
[----:B------:R-:W3:Y:S04]  /*29a10*/  @P3 LDG.E.U16 R31, desc[UR20][R48.64] ;  /* 0x00000014301f3981 */ /* 0x000ee8000c1e1500 */
[----:B------:R-:W3:Y:S04]  /*29a20*/  @P4 LDG.E.U16 R76, desc[UR20][R44.64] ;  /* 0x000000142c4c4981 */ /* 0x000ee8000c1e1500 */
[----:B--2---:R-:W-:Y:S04]  /*29a30*/  STL [R1+0x143c], R67 ;  /* 0x00143c4301007387 */ /* 0x004fe80000100800 */
[----:B------:R-:W2:Y:S04]  /*29a40*/  LDL.LU.64 R74, [R1+0x1a58] ;  /* 0x001a5800014a7983 */ /* 0x000ea80000300a00 */
[----:B----4-:R0:W-:Y:S04]  /*29a50*/  @P5 STL [R1+0xe9c], R22 ;  /* 0x000e9c1601005387 */ /* 0x0101e80000100800 */
[----:B0-----:R-:W4:Y:S04]  /*29a60*/  LDL.LU R22, [R1+0x1a50] ;  /* 0x001a500001167983 */ /* 0x001f280000300800 */
[----:B------:R-:W2:Y:S04]  /*29a70*/  LDL.LU.64 R2, [R1+0x1a48] ;  /* 0x001a480001027983 */ /* 0x000ea80000300a00 */
[----:B------:R0:W-:Y:S01]  /*29a80*/  @P5 STL [R1+0xe98], R23 ;  /* 0x000e981701005387 */ /* 0x0001e20000100800 */
[----:B------:R-:W-:-:S03]  /*29a90*/  ISETP.GT.AND P5, PT, R80, 0x1c, PT ;  /* 0x0000001c5000780c */ /* 0x000fc60003fa4270 */
[----:B0-----:R-:W4:Y:S04]  /*29aa0*/  LDL.LU R23, [R1+0x1a40] ;  /* 0x001a400001177983 */ /* 0x001f280000300800 */
[----:B------:R-:W2:Y:S04]  /*29ab0*/  LDL.LU.64 R16, [R1+0x1a38] ;  /* 0x001a380001107983 */ /* 0x000ea80000300a00 */
[----:B------:R0:W-:Y:S04]  /*29ac0*/  @P6 STL [R1+0x920], R81 ;  /* 0x0009205101006387 */ /* 0x0001e80000100800 */
[----:B---3--:R-:W3:Y:S04]  /*29ad0*/  @P4 LDG.E.U16 R63, desc[UR20][R46.64] ;  /* 0x000000142e3f4981 */ /* 0x008ee8000c1e1500 */
[----:B------:R-:W2:Y:S04]  /*29ae0*/  @P5 LDG.E.U16 R77, desc[UR20][R42.64] ;  /* 0x000000142a4d5981 */ /* 0x000ea8000c1e1500 */
[----:B0-----:R-:W2:Y:S04]  /*29af0*/  LDL.LU R81, [R1+0x1a30] ;  /* 0x001a300001517983 */ /* 0x001ea80000300800 */
[----:B------:R-:W2:Y:S04]  /*29b00*/  LDL.LU.64 R10, [R1+0x1a28] ;  /* 0x001a2800010a7983 */ /* 0x000ea80000300a00 */
[----:B------:R0:W-:Y:S01]  /*29b10*/  @P6 STL [R1+0x91c], R66 ;  /* 0x00091c4201006387 */ /* 0x0001e20000100800 */
[----:B------:R-:W-:-:S03]  /*29b20*/  ISETP.GT.AND P6, PT, R80, 0x1d, PT ;  /* 0x0000001d5000780c */ /* 0x000fc60003fc4270 */
[----:B------:R-:W2:Y:S04]  /*29b30*/  @P5 LDG.E.U16 R88, desc[UR20][R20.64] ;  /* 0x0000001414585981 */ /* 0x000ea8000c1e1500 */
[----:B0-----:R-:W4:Y:S06]  /*29b40*/  LDL.LU R66, [R1+0x1a20] ;  /* 0x001a200001427983 */ /* 0x001f2c0000300800 */
[----:B------:R-:W4:Y:S04]  /*29b50*/  @P6 LDG.E.U16 R0, desc[UR20][R36.64] ;  /* 0x0000001424006981 */ /* 0x000f28000c1e1500 */
[----:B------:R-:W4:Y:S04]  /*29b60*/  LDL.LU.64 R86, [R1+0x1a18] ;  /* 0x001a180001567983 */ /* 0x000f280000300a00 */
[----:B------:R-:W4:Y:S04]  /*29b70*/  LDL.LU.64 R56, [R1+0x1a10] ;  /* 0x001a100001387983 */ /* 0x000f280000300a00 */
[----:B------:R0:W-:Y:S04]  /*29b80*/  @P0 STL [R1+0x918], R89 ;  /* 0x0009185901000387 */ /* 0x0001e80000100800 */
[----:B------:R-:W4:Y:S04]  /*29b90*/  @P6 LDG.E.U16 R28, desc[UR20][R84.64] ;  /* 0x00000014541c6981 */ /* 0x000f28000c1e1500 */
[----:B0-----:R-:W4:Y:S04]  /*29ba0*/  LDL R89, [R1+0xe94] ;  /* 0x000e940001597983 */ /* 0x001f280000100800 */
[----:B------:R0:W-:Y:S04]  /*29bb0*/  @P0 STL [R1+0x914], R29 ;  /* 0x0009141d01000387 */ /* 0x0001e80000100800 */
[----:B0-----:R-:W4:Y:S04]  /*29bc0*/  LDL R29, [R1+0xe90] ;  /* 0x000e9000011d7983 */ /* 0x001f280000100800 */
[----:B------:R-:W4:Y:S04]  /*29bd0*/  LDL.LU.64 R54, [R1+0x1a08] ;  /* 0x001a080001367983 */ /* 0x000f280000300a00 */
[----:B------:R-:W4:Y:S04]  /*29be0*/  LDL.LU.64 R48, [R1+0x1a00] ;  /* 0x001a000001307983 */ /* 0x000f280000300a00 */
[----:B------:R0:W-:Y:S04]  /*29bf0*/  @P3 STL [R1+0x910], R30 ;  /* 0x0009101e01003387 */ /* 0x0001e80000100800 */
[----:B0-----:R-:W4:Y:S04]  /*29c00*/  LDL R30, [R1+0x8e8] ;  /* 0x0008e800011e7983 */ /* 0x001f280000100800 */
[----:B------:R0:W-:Y:S04]  /*29c10*/  @P3 STL [R1+0x90c], R31 ;  /* 0x00090c1f01003387 */ /* 0x0001e80000100800 */
[----:B0-----:R-:W4:Y:S04]  /*29c20*/  LDL R31, [R1+0x8e4] ;  /* 0x0008e400011f7983 */ /* 0x001f280000100800 */
[----:B------:R-:W4:Y:S04]  /*29c30*/  LDL.LU.64 R46, [R1+0x19f8] ;  /* 0x0019f800012e7983 */ /* 0x000f280000300a00 */
[----:B------:R-:W4:Y:S04]  /*29c40*/  LDL.LU.64 R44, [R1+0x19f0] ;  /* 0x0019f000012c7983 */ /* 0x000f280000300a00 */
[----:B------:R0:W-:Y:S04]  /*29c50*/  @P4 STL [R1+0x904], R76 ;  /* 0x0009044c01004387 */ /* 0x0001e80000100800 */
[----:B0-----:R-:W4:Y:S04]  /*29c60*/  LDL R76, [R1+0x8e0] ;  /* 0x0008e000014c7983 */ /* 0x001f280000100800 */
[----:B---3--:R0:W-:Y:S04]  /*29c70*/  @P4 STL [R1+0x908], R63 ;  /* 0x0009083f01004387 */ /* 0x0081e80000100800 */
[----:B0-----:R-:W3:Y:S04]  /*29c80*/  LDL R63, [R1+0x8dc] ;  /* 0x0008dc00013f7983 */ /* 0x001ee80000100800 */
[----:B------:R-:W3:Y:S04]  /*29c90*/  LDL.LU.64 R20, [R1+0x19e8] ;  /* 0x0019e80001147983 */ /* 0x000ee80000300a00 */
[----:B------:R-:W3:Y:S04]  /*29ca0*/  LDL.LU.64 R42, [R1+0x19e0] ;  /* 0x0019e000012a7983 */ /* 0x000ee80000300a00 */
[----:B--2---:R0:W-:Y:S04]  /*29cb0*/  @P5 STL [R1+0x8fc], R77 ;  /* 0x0008fc4d01005387 */ /* 0x0041e80000100800 */
[----:B0-----:R-:W2:Y:S04]  /*29cc0*/  LDL R77, [R1+0x8d8] ;  /* 0x0008d800014d7983 */ /* 0x001ea80000100800 */
[----:B------:R0:W-:Y:S04]  /*29cd0*/  @P5 STL [R1+0x900], R88 ;  /* 0x0009005801005387 */ /* 0x0001e80000100800 */
[----:B0-----:R-:W2:Y:S04]  /*29ce0*/  LDL R88, [R1+0x8d4] ;  /* 0x0008d40001587983 */ /* 0x001ea80000100800 */
[----:B------:R-:W2:Y:S04]  /*29cf0*/  LDL.LU.64 R36, [R1+0x19d8] ;  /* 0x0019d80001247983 */ /* 0x000ea80000300a00 */
[----:B----4-:R0:W-:Y:S04]  /*29d00*/  @P6 STL [R1+0x8f8], R0 ;  /* 0x0008f80001006387 */ /* 0x0101e80000100800 */
[----:B0-----:R-:W4:Y:S01]  /*29d10*/  LDL.LU R0, [R1+0x19d0] ;  /* 0x0019d00001007983 */ /* 0x001f220000300800 */
[----:B------:R-:W-:-:S02]  /*29d20*/  ISETP.GT.AND P0, PT, R80, 0x1e, PT ;  /* 0x0000001e5000780c */ /* 0x000fc40003f04270 */
[C---:B------:R-:W-:Y:S02]  /*29d30*/  ISETP.GT.AND P3, PT, R80.reuse, 0x1f, PT ;  /* 0x0000001f5000780c */ /* 0x040fe40003f64270 */
[----:B------:R-:W-:-:S09]  /*29d40*/  ISETP.GT.AND P4, PT, R80, 0x20, PT ;  /* 0x000000205000780c */ /* 0x000fd20003f84270 */
[----:B------:R-:W4:Y:S04]  /*29d50*/  @P0 LDG.E.U16 R66, desc[UR20][R82.64] ;  /* 0x0000001452420981 */ /* 0x000f28000c1e1500 */
[----:B------:R-:W4:Y:S04]  /*29d60*/  @P3 LDG.E.U16 R89, desc[UR20][R24.64] ;  /* 0x0000001418593981 */ /* 0x000f28000c1e1500 */
[----:B------:R-:W4:Y:S01]  /*29d70*/  @P3 LDG.E.U16 R29, desc[UR20][R12.64] ;  /* 0x000000140c1d3981 */ /* 0x000f22000c1e1500 */
[----:B------:R-:W-:-:S03]  /*29d80*/  ISETP.GT.AND P5, PT, R80, 0x21, PT ;  /* 0x000000215000780c */ /* 0x000fc60003fa4270 */
[----:B------:R0:W-:Y:S04]  /*29d90*/  @P6 STL [R1+0x8f4], R28 ;  /* 0x0008f41c01006387 */ /* 0x0001e80000100800 */
[----:B------:R-:W4:Y:S04]  /*29da0*/  LDL R85, [R1+0x8cc] ;  /* 0x0008cc0001557983 */ /* 0x000f280000100800 */
[----:B------:R-:W4:Y:S04]  /*29db0*/  @P4 LDG.E.U16 R30, desc[UR20][R6.64] ;  /* 0x00000014061e4981 */ /* 0x000f28000c1e1500 */
[----:B0-----:R-:W4:Y:S01]  /*29dc0*/  LDL R28, [R1+0x8d0] ;  /* 0x0008d000011c7983 */ /* 0x001f220000100800 */
[----:B------:R-:W-:-:S03]  /*29dd0*/  ISETP.GT.AND P6, PT, R80, 0x22, PT ;  /* 0x000000225000780c */ /* 0x000fc60003fc4270 */
[----:B------:R-:W4:Y:S04]  /*29de0*/  @P4 LDG.E.U16 R31, desc[UR20][R60.64] ;  /* 0x000000143c1f4981 */ /* 0x000f28000c1e1500 */
[----:B------:R-:W4:Y:S04]  /*29df0*/  @P5 LDG.E.U16 R76, desc[UR20][R32.64] ;  /* 0x00000014204c5981 */ /* 0x000f28000c1e1500 */
[----:B---3--:R-:W3:Y:S04]  /*29e00*/  @P5 LDG.E.U16 R63, desc[UR20][R58.64] ;  /* 0x000000143a3f5981 */ /* 0x008ee8000c1e1500 */
[----:B--2---:R-:W2:Y:S04]  /*29e10*/  @P6 LDG.E.U16 R77, desc[UR20][R52.64] ;  /* 0x00000014344d6981 */ /* 0x004ea8000c1e1500 */
[----:B------:R-:W2:Y:S04]  /*29e20*/  @P6 LDG.E.U16 R88, desc[UR20][R50.64] ;  /* 0x0000001432586981 */ /* 0x000ea8000c1e1500 */
[----:B----4-:R-:W4:Y:S04]  /*29e30*/  @P0 LDG.E.U16 R0, desc[UR20][R26.64] ;  /* 0x000000141a000981 */ /* 0x010f28000c1e1500 */
[----:B------:R-:W2:Y:S04]  /*29e40*/  LDL.LU.64 R26, [R1+0x19c8] ;  /* 0x0019c800011a7983 */ /* 0x000ea80000300a00 */
[----:B------:R-:W2:Y:S01]  /*29e50*/  LDL R84, [R1+0x8c8] ;  /* 0x0008c80001547983 */ /* 0x000ea20000100800 */
[----:B------:R-:W-:-:S13]  /*29e60*/  ISETP.GT.AND P0, PT, R80, 0x23, PT ;  /* 0x000000235000780c */ /* 0x000fda0003f04270 */
[----:B------:R-:W2:Y:S04]  /*29e70*/  @P0 LDG.E.U16 R85, desc[UR20][R8.64] ;  /* 0x0000001408550981 */ /* 0x000ea8000c1e1500 */
[----:B------:R-:W2:Y:S04]  /*29e80*/  @P0 LDG.E.U16 R28, desc[UR20][R40.64] ;  /* 0x00000014281c0981 */ /* 0x000ea8000c1e1500 */
[----:B----4-:R-:W-:Y:S04]  /*29e90*/  STL [R1+0x1440], R0 ;  /* 0x0014400001007387 */ /* 0x010fe80000100800 */
[----:B------:R-:W4:Y:S04]  /*29ea0*/  LDL R83, [R1+0x8c4] ;  /* 0x0008c40001537983 */ /* 0x000f280000100800 */
[----:B------:R-:W4:Y:S04]  /*29eb0*/  LDL R82, [R1+0x8c0] ;  /* 0x0008c00001527983 */ /* 0x000f280000100800 */
[----:B------:R-:W-:Y:S04]  /*29ec0*/  STL [R1+0x1444], R66 ;  /* 0x0014444201007387 */ /* 0x000fe80000100800 */
[----:B------:R-:W4:Y:S04]  /*29ed0*/  LDL.LU.64 R24, [R1+0x19c0] ;  /* 0x0019c00001187983 */ /* 0x000f280000300a00 */
[----:B------:R0:W-:Y:S04]  /*29ee0*/  @P3 STL [R1+0xe94], R89 ;  /* 0x000e945901003387 */ /* 0x0001e80000100800 */
[----:B0-----:R-:W4:Y:S04]  /*29ef0*/  LDL R89, [R1+0x8bc] ;  /* 0x0008bc0001597983 */ /* 0x001f280000100800 */
[----:B------:R-:W4:Y:S04]  /*29f00*/  LDL.LU.64 R12, [R1+0x19b8] ;  /* 0x0019b800010c7983 */ /* 0x000f280000300a00 */
[----:B------:R0:W-:Y:S01]  /*29f10*/  @P3 STL [R1+0xe90], R29 ;  /* 0x000e901d01003387 */ /* 0x0001e20000100800 */
[----:B------:R-:W-:-:S03]  /*29f20*/  ISETP.GT.AND P3, PT, R80, 0x24, PT ;  /* 0x000000245000780c */ /* 0x000fc60003f64270 */
[----:B0-----:R-:W4:Y:S04]  /*29f30*/  LDL R29, [R1+0xe8c] ;  /* 0x000e8c00011d7983 */ /* 0x001f280000100800 */
[----:B------:R-:W4:Y:S06]  /*29f40*/  LDL.LU.64 R6, [R1+0x19b0] ;  /* 0x0019b00001067983 */ /* 0x000f2c0000300a00 */
[----:B--2---:R-:W2:Y:S04]  /*29f50*/  @P3 LDG.E.U16 R84, desc[UR20][R18.64] ;  /* 0x0000001412543981 */ /* 0x004ea8000c1e1500 */
[----:B------:R0:W-:Y:S04]  /*29f60*/  @P4 STL [R1+0x8e8], R30 ;  /* 0x0008e81e01004387 */ /* 0x0001e80000100800 */
[----:B0-----:R-:W2:Y:S04]  /*29f70*/  LDL R30, [R1+0xe88] ;  /* 0x000e8800011e7983 */ /* 0x001ea80000100800 */
[----:B------:R-:W2:Y:S04]  /*29f80*/  LDL.LU.64 R60, [R1+0x19a8] ;  /* 0x0019a800013c7983 */ /* 0x000ea80000300a00 */
[----:B------:R0:W-:Y:S04]  /*29f90*/  @P4 STL [R1+0x8e4], R31 ;  /* 0x0008e41f01004387 */ /* 0x0001e80000100800 */
[----:B0-----:R-:W2:Y:S04]  /*29fa0*/  LDL R31, [R1+0xe84] ;  /* 0x000e8400011f7983 */ /* 0x001ea80000100800 */
[----:B------:R-:W2:Y:S04]  /*29fb0*/  LDL.LU.64 R32, [R1+0x19a0] ;  /* 0x0019a00001207983 */ /* 0x000ea80000300a00 */
[----:B------:R0:W-:Y:S04]  /*29fc0*/  @P5 STL [R1+0x8e0], R76 ;  /* 0x0008e04c01005387 */ /* 0x0001e80000100800 */
[----:B0-----:R-:W2:Y:S04]  /*29fd0*/  LDL R76, [R1+0xe80] ;  /* 0x000e8000014c7983 */ /* 0x001ea80000100800 */
[----:B------:R-:W2:Y:S04]  /*29fe0*/  LDL.LU.64 R58, [R1+0x1998] ;  /* 0x00199800013a7983 */ /* 0x000ea80000300a00 */
[----:B---3--:R0:W-:Y:S04]  /*29ff0*/  @P5 STL [R1+0x8dc], R63 ;  /* 0x0008dc3f01005387 */ /* 0x0081e80000100800 */
[----:B0-----:R-:W3:Y:S04]  /*2a000*/  LDL R63, [R1+0x8b8] ;  /* 0x0008b800013f7983 */ /* 0x001ee80000100800 */
[----:B------:R-:W3:Y:S04]  /*2a010*/  LDL.LU.64 R52, [R1+0x1990] ;  /* 0x0019900001347983 */ /* 0x000ee80000300a00 */
[----:B------:R0:W-:Y:S04]  /*2a020*/  @P6 STL [R1+0x8d8], R77 ;  /* 0x0008d84d01006387 */ /* 0x0001e80000100800 */
[----:B0-----:R-:W3:Y:S01]  /*2a030*/  LDL R77, [R1+0x8b4] ;  /* 0x0008b400014d7983 */ /* 0x001ee20000100800 */
[----:B------:R-:W-:-:S02]  /*2a040*/  ISETP.GT.AND P4, PT, R80, 0x25, PT ;  /* 0x000000255000780c */ /* 0x000fc40003f84270 */
[C---:B------:R-:W-:Y:S01]  /*2a050*/  ISETP.GT.AND P5, PT, R80.reuse, 0x26, PT ;  /* 0x000000265000780c */ /* 0x040fe20003fa4270 */
[----:B------:R-:W3:Y:S04]  /*2a060*/  LDL.LU.64 R50, [R1+0x1988] ;  /* 0x0019880001327983 */ /* 0x000ee80000300a00 */
[----:B------:R0:W-:Y:S01]  /*2a070*/  @P6 STL [R1+0x8d4], R88 ;  /* 0x0008d45801006387 */ /* 0x0001e20000100800 */
[----:B------:R-:W-:-:S03]  /*2a080*/  ISETP.GT.AND P6, PT, R80, 0x27, PT ;  /* 0x000000275000780c */ /* 0x000fc60003fc4270 */
[----:B0-----:R-:W3:Y:S04]  /*2a090*/  LDL R88, [R1+0x8b0] ;  /* 0x0008b00001587983 */ /* 0x001ee80000100800 */
[----:B------:R-:W3:Y:S04]  /*2a0a0*/  LDL.LU.64 R40, [R1+0x1980] ;  /* 0x0019800001287983 */ /* 0x000ee80000300a00 */
[----:B------:R0:W-:Y:S04]  /*2a0b0*/  @P0 STL [R1+0x8d0], R28 ;  /* 0x0008d01c01000387 */ /* 0x0001e80000100800 */
[----:B0-----:R-:W3:Y:S04]  /*2a0c0*/  LDL R28, [R1+0x8ac] ;  /* 0x0008ac00011c7983 */ /* 0x001ee80000100800 */
[----:B------:R-:W3:Y:S04]  /*2a0d0*/  LDL.LU.64 R8, [R1+0x1978] ;  /* 0x0019780001087983 */ /* 0x000ee80000300a00 */
[----:B------:R0:W-:Y:S01]  /*2a0e0*/  @P0 STL [R1+0x8cc], R85 ;  /* 0x0008cc5501000387 */ /* 0x0001e20000100800 */
[----:B------:R-:W-:-:S03]  /*2a0f0*/  ISETP.GT.AND P0, PT, R80, 0x28, PT ;  /* 0x000000285000780c */ /* 0x000fc60003f04270 */
[----:B0-----:R-:W3:Y:S04]  /*2a100*/  LDL R85, [R1+0x8a8] ;  /* 0x0008a80001557983 */ /* 0x001ee80000100800 */
[----:B------:R-:W3:Y:S04]  /*2a110*/  LDL.LU.64 R18, [R1+0x1970] ;  /* 0x0019700001127983 */ /* 0x000ee80000300a00 */
[----:B----4-:R-:W4:Y:S04]  /*2a120*/  @P3 LDG.E.U16 R83, desc[UR20][R78.64] ;  /* 0x000000144e533981 */ /* 0x010f28000c1e1500 */
[----:B------:R-:W4:Y:S04]  /*2a130*/  @P4 LDG.E.U16 R82, desc[UR20][R38.64] ;  /* 0x0000001426524981 */ /* 0x000f28000c1e1500 */
[----:B------:R-:W4:Y:S04]  /*2a140*/  @P4 LDG.E.U16 R89, desc[UR20][R34.64] ;  /* 0x0000001422594981 */ /* 0x000f28000c1e1500 */
[----:B------:R-:W4:Y:S04]  /*2a150*/  @P5 LDG.E.U16 R29, desc[UR20][R72.64] ;  /* 0x00000014481d5981 */ /* 0x000f28000c1e1500 */
[----:B--2---:R0:W-:Y:S04]  /*2a160*/  @P3 STL [R1+0x8c8], R84 ;  /* 0x0008c85401003387 */ /* 0x0041e80000100800 */
[----:B0-----:R-:W2:Y:S04]  /*2a170*/  LDL R84, [R1+0x8a4] ;  /* 0x0008a40001547983 */ /* 0x001ea80000100800 */
[----:B------:R-:W2:Y:S04]  /*2a180*/  @P5 LDG.E.U16 R30, desc[UR20][R4.64] ;  /* 0x00000014041e5981 */ /* 0x000ea8000c1e1500 */
[----:B------:R-:W2:Y:S04]  /*2a190*/  LDL.LU.64 R78, [R1+0x1968] ;  /* 0x00196800014e7983 */ /* 0x000ea80000300a00 */
[----:B------:R-:W2:Y:S04]  /*2a1a0*/  @P6 LDG.E.U16 R31, desc[UR20][R70.64] ;  /* 0x00000014461f6981 */ /* 0x000ea8000c1e1500 */
[----:B------:R-:W2:Y:S04]  /*2a1b0*/  @P6 LDG.E.U16 R76, desc[UR20][R92.64] ;  /* 0x000000145c4c6981 */ /* 0x000ea8000c1e1500 */
[----:B---3--:R-:W3:Y:S04]  /*2a1c0*/  @P0 LDG.E.U16 R63, desc[UR20][R90.64] ;  /* 0x000000145a3f0981 */ /* 0x008ee8000c1e1500 */
[----:B------:R-:W3:Y:S04]  /*2a1d0*/  @P0 LDG.E.U16 R77, desc[UR20][R68.64] ;  /* 0x00000014444d0981 */ /* 0x000ee8000c1e1500 */
[----:B----4-:R0:W-:Y:S01]  /*2a1e0*/  @P3 STL [R1+0x8c4], R83 ;  /* 0x0008c45301003387 */ /* 0x0101e20000100800 */
[----:B------:R-:W-:-:S03]  /*2a1f0*/  ISETP.GT.AND P3, PT, R80, 0x29, PT ;  /* 0x000000295000780c */ /* 0x000fc60003f64270 */
[----:B0-----:R-:W4:Y:S04]  /*2a200*/  LDL R83, [R1+0x8a0] ;  /* 0x0008a00001537983 */ /* 0x001f280000100800 */
[----:B------:R-:W4:Y:S04]  /*2a210*/  LDL.LU.64 R38, [R1+0x1960] ;  /* 0x0019600001267983 */ /* 0x000f280000300a00 */
[----:B------:R0:W-:Y:S04]  /*2a220*/  @P4 STL [R1+0x8c0], R82 ;  /* 0x0008c05201004387 */ /* 0x0001e80000100800 */
[----:B------:R-:W4:Y:S04]  /*2a230*/  @P3 LDG.E.U16 R88, desc[UR20][R14.64] ;  /* 0x000000140e583981 */ /* 0x000f28000c1e1500 */
[----:B------:R-:W4:Y:S04]  /*2a240*/  @P3 LDG.E.U16 R28, desc[UR20][R74.64] ;  /* 0x000000144a1c3981 */ /* 0x000f28000c1e1500 */
[----:B0-----:R-:W4:Y:S04]  /*2a250*/  LDL R82, [R1+0x89c] ;  /* 0x00089c0001527983 */ /* 0x001f280000100800 */
[----:B------:R-:W4:Y:S04]  /*2a260*/  LDL.LU.64 R34, [R1+0x1958] ;  /* 0x0019580001227983 */ /* 0x000f280000300a00 */
[----:B------:R0:W-:Y:S01]  /*2a270*/  @P4 STL [R1+0x8bc], R89 ;  /* 0x0008bc5901004387 */ /* 0x0001e20000100800 */
[----:B------:R-:W-:-:S03]  /*2a280*/  ISETP.GT.AND P4, PT, R80, 0x2a, PT ;  /* 0x0000002a5000780c */ /* 0x000fc60003f84270 */
[----:B0-----:R-:W4:Y:S04]  /*2a290*/  LDL R89, [R1+0x898] ;  /* 0x0008980001597983 */ /* 0x001f280000100800 */
[----:B------:R-:W4:Y:S04]  /*2a2a0*/  LDL.LU.64 R72, [R1+0x1950] ;  /* 0x0019500001487983 */ /* 0x000f280000300a00 */
[----:B------:R0:W-:Y:S04]  /*2a2b0*/  @P5 STL [R1+0xe8c], R29 ;  /* 0x000e8c1d01005387 */ /* 0x0001e80000100800 */
[----:B------:R-:W4:Y:S04]  /*2a2c0*/  @P4 LDG.E.U16 R85, desc[UR20][R2.64] ;  /* 0x0000001402554981 */ /* 0x000f28000c1e1500 */
[----:B--2---:R-:W2:Y:S04]  /*2a2d0*/  @P4 LDG.E.U16 R84, desc[UR20][R22.64] ;  /* 0x0000001416544981 */ /* 0x004ea8000c1e1500 */
        /* <DEDUP_REMOVED lines=18> */
[----:B------:R-:W3:Y:S01]  /*2a400*/  LDL.LU.64 R14, [R1+0x1920] ;  /* 0x00192000010e7983 */ /* 0x000ee20000300a00 */
[----:B------:R-:W-:-:S09]  /*2a410*/  ISETP.GT.AND P0, PT, R80, 0x2d, PT ;  /* 0x0000002d5000780c */ /* 0x000fd20003f04270 */
[----:B----4-:R-:W4:Y:S04]  /*2a420*/  @P5 LDG.E.U16 R83, desc[UR20][R16.64] ;  /* 0x0000001410535981 */ /* 0x010f28000c1e1500 */
[----:B------:R-:W4:Y:S04]  /*2a430*/  @P5 LDG.E.U16 R82, desc[UR20][R10.64] ;  /* 0x000000140a525981 */ /* 0x000f28000c1e1500 */
[----:B------:R0:W-:Y:S04]  /*2a440*/  @P3 STL [R1+0x8b0], R88 ;  /* 0x0008b05801003387 */ /* 0x0001e80000100800 */
[----:B0-----:R-:W4:Y:S04]  /*2a450*/  LDL R88, [R1+0xe70] ;  /* 0x000e700001587983 */ /* 0x001f280000100800 */
[----:B------:R-:W4:Y:S04]  /*2a460*/  @P6 LDG.E.U16 R89, desc[UR20][R86.64] ;  /* 0x0000001456596981 */ /* 0x000f28000c1e1500 */
[----:B------:R-:W4:Y:S04]  /*2a470*/  LDL.LU.64 R74, [R1+0x1918] ;  /* 0x00191800014a7983 */ /* 0x000f280000300a00 */
[----:B------:R0:W-:Y:S01]  /*2a480*/  @P3 STL [R1+0x8ac], R28 ;  /* 0x0008ac1c01003387 */ /* 0x0001e20000100800 */
[----:B------:R-:W-:-:S03]  /*2a490*/  ISETP.GT.AND P3, PT, R80, 0x2e, PT ;  /* 0x0000002e5000780c */ /* 0x000fc60003f64270 */
[----:B0-----:R-:W4:Y:S04]  /*2a4a0*/  LDL R28, [R1+0x888] ;  /* 0x00088800011c7983 */ /* 0x001f280000100800 */
[----:B--2---:R-:W2:Y:S04]  /*2a4b0*/  @P6 LDG.E.U16 R29, desc[UR20][R56.64] ;  /* 0x00000014381d6981 */ /* 0x004ea8000c1e1500 */
[----:B------:R-:W2:Y:S04]  /*2a4c0*/  LDL.LU.64 R2, [R1+0x1910] ;  /* 0x0019100001027983 */ /* 0x000ea80000300a00 */
[----:B------:R0:W-:Y:S04]  /*2a4d0*/  @P4 STL [R1+0x8a8], R85 ;  /* 0x0008a85501004387 */ /* 0x0001e80000100800 */
[----:B------:R-:W2:Y:S04]  /*2a4e0*/  @P0 LDG.E.U16 R30, desc[UR20][R54.64] ;  /* 0x00000014361e0981 */ /* 0x000ea8000c1e1500 */
[----:B0-----:R-:W2:Y:S04]  /*2a4f0*/  LDL R85, [R1+0x884] ;  /* 0x0008840001557983 */ /* 0x001ea80000100800 */
[----:B------:R-:W2:Y:S04]  /*2a500*/  LDL.LU.64 R22, [R1+0x1908] ;  /* 0x0019080001167983 */ /* 0x000ea80000300a00 */
[----:B------:R0:W-:Y:S01]  /*2a510*/  @P4 STL [R1+0x8a4], R84 ;  /* 0x0008a45401004387 */ /* 0x0001e20000100800 */
[----:B------:R-:W-:-:S03]  /*2a520*/  ISETP.GT.AND P4, PT, R80, 0x2f, PT ;  /* 0x0000002f5000780c */ /* 0x000fc60003f84270 */
[----:B------:R-:W2:Y:S04]  /*2a530*/  @P0 LDG.E.U16 R31, desc[UR20][R48.64] ;  /* 0x00000014301f0981 */ /* 0x000ea8000c1e1500 */
[----:B0-----:R-:W2:Y:S04]  /*2a540*/  LDL R84, [R1+0x880] ;  /* 0x0008800001547983 */ /* 0x001ea80000100800 */
[----:B------:R-:W2:Y:S04]  /*2a550*/  LDL.LU.64 R16, [R1+0x1900] ;  /* 0x0019000001107983 */ /* 0x000ea80000300a00 */
[----:B------:R-:W2:Y:S04]  /*2a560*/  @P3 LDG.E.U16 R76, desc[UR20][R46.64] ;  /* 0x000000142e4c3981 */ /* 0x000ea8000c1e1500 */
[----:B---3--:R-:W3:Y:S04]  /*2a570*/  @P3 LDG.E.U16 R63, desc[UR20][R44.64] ;  /* 0x000000142c3f3981 */ /* 0x008ee8000c1e1500 */
[----:B------:R-:W3:Y:S04]  /*2a580*/  @P4 LDG.E.U16 R77, desc[UR20][R20.64] ;  /* 0x00000014144d4981 */ /* 0x000ee8000c1e1500 */
[----:B----4-:R0:W-:Y:S04]  /*2a590*/  @P5 STL [R1+0x8a0], R83 ;  /* 0x0008a05301005387 */ /* 0x0101e80000100800 */
        /* <DEDUP_REMOVED lines=8> */
[----:B0-----:R-:W4:Y:S04]  /*2a620*/  LDL R89, [R1+0x874] ;  /* 0x0008740001597983 */ /* 0x001f280000100800 */
[----:B------:R-:W4:Y:S04]  /*2a630*/  LDL.LU.64 R56, [R1+0x18e8] ;  /* 0x0018e80001387983 */ /* 0x000f280000300a00 */
[----:B------:R-:W4:Y:S04]  /*2a640*/  @P5 LDG.E.U16 R28, desc[UR20][R36.64] ;  /* 0x00000014241c5981 */ /* 0x000f28000c1e1500 */
[----:B--2---:R0:W-:Y:S01]  /*2a650*/  @P6 STL [R1+0x894], R29 ;  /* 0x0008941d01006387 */ /* 0x0041e20000100800 */
[----:B------:R-:W-:-:S03]  /*2a660*/  ISETP.GT.AND P6, PT, R80, 0x31, PT ;  /* 0x000000315000780c */ /* 0x000fc60003fc4270 */
[----:B0-----:R-:W2:Y:S04]  /*2a670*/  LDL R29, [R1+0x870] ;  /* 0x00087000011d7983 */ /* 0x001ea80000100800 */
[----:B------:R-:W2:Y:S04]  /*2a680*/  LDL.LU.64 R54, [R1+0x18e0] ;  /* 0x0018e00001367983 */ /* 0x000ea80000300a00 */
[----:B------:R-:W2:Y:S04]  /*2a690*/  @P5 LDG.E.U16 R85, desc[UR20][R26.64] ;  /* 0x000000141a555981 */ /* 0x000ea8000c1e1500 */
[----:B------:R0:W-:Y:S04]  /*2a6a0*/  @P0 STL [R1+0x890], R30 ;  /* 0x0008901e01000387 */ /* 0x0001e80000100800 */
[----:B0-----:R-:W2:Y:S04]  /*2a6b0*/  LDL R30, [R1+0x86c] ;  /* 0x00086c00011e7983 */ /* 0x001ea80000100800 */
[----:B------:R-:W2:Y:S04]  /*2a6c0*/  @P6 LDG.E.U16 R84, desc[UR20][R24.64] ;  /* 0x0000001418546981 */ /* 0x000ea8000c1e1500 */
[----:B------:R-:W2:Y:S04]  /*2a6d0*/  LDL.LU.64 R48, [R1+0x18d8] ;  /* 0x0018d80001307983 */ /* 0x000ea80000300a00 */
[----:B------:R0:W-:Y:S04]  /*2a6e0*/  @P0 STL [R1+0x88c], R31 ;  /* 0x00088c1f01000387 */ /* 0x0001e80000100800 */
[----:B0-----:R-:W2:Y:S04]  /*2a6f0*/  LDL R31, [R1+0x868] ;  /* 0x00086800011f7983 */ /* 0x001ea80000100800 */
[----:B------:R-:W2:Y:S04]  /*2a700*/  LDL.LU.64 R46, [R1+0x18d0] ;  /* 0x0018d000012e7983 */ /* 0x000ea80000300a00 */
[----:B------:R0:W-:Y:S04]  /*2a710*/  @P3 STL [R1+0xe7c], R76 ;  /* 0x000e7c4c01003387 */ /* 0x0001e80000100800 */
[----:B0-----:R-:W2:Y:S04]  /*2a720*/  LDL R76, [R1+0x864] ;  /* 0x00086400014c7983 */ /* 0x001ea80000100800 */
[----:B------:R-:W2:Y:S04]  /*2a730*/  LDL.LU.64 R44, [R1+0x18c8] ;  /* 0x0018c800012c7983 */ /* 0x000ea80000300a00 */
[----:B---3--:R-:W-:Y:S04]  /*2a740*/  @P3 STL [R1+0xe78], R63 ;  /* 0x000e783f01003387 */ /* 0x008fe80000100800 */
[----:B------:R-:W3:Y:S04]  /*2a750*/  LDL.LU R20, [R1+0x18c0] ;  /* 0x0018c00001147983 */ /* 0x000ee80000300800 */
[----:B------:R-:W3:Y:S04]  /*2a760*/  LDL R21, [R1+0x860] ;  /* 0x0008600001157983 */ /* 0x000ee80000100800 */
[----:B------:R0:W-:Y:S04]  /*2a770*/  @P4 STL [R1+0xe74], R77 ;  /* 0x000e744d01004387 */ /* 0x0001e80000100800 */
[----:B0-----:R-:W3:Y:S01]  /*2a780*/  LDL R77, [R1+0x85c] ;  /* 0x00085c00014d7983 */ /* 0x001ee20000100800 */
[----:B------:R-:W-:-:S02]  /*2a790*/  ISETP.GT.AND P0, PT, R80, 0x32, PT ;  /* 0x000000325000780c */ /* 0x000fc40003f04270 */
[C---:B------:R-:W-:Y:S01]  /*2a7a0*/  ISETP.GT.AND P3, PT, R80.reuse, 0x33, PT ;  /* 0x000000335000780c */ /* 0x040fe20003f64270 */
[----:B------:R-:W3:Y:S04]  /*2a7b0*/  LDL.LU.64 R42, [R1+0x18b8] ;  /* 0x0018b800012a7983 */ /* 0x000ee80000300a00 */
[----:B----4-:R-:W4:Y:S06]  /*2a7c0*/  @P6 LDG.E.U16 R83, desc[UR20][R12.64] ;  /* 0x000000140c536981 */ /* 0x010f2c000c1e1500 */
[----:B------:R-:W4:Y:S04]  /*2a7d0*/  @P0 LDG.E.U16 R82, desc[UR20][R6.64] ;  /* 0x0000001406520981 */ /* 0x000f28000c1e1500 */
[----:B------:R0:W-:Y:S04]  /*2a7e0*/  @P4 STL [R1+0xe70], R88 ;  /* 0x000e705801004387 */ /* 0x0001e80000100800 */
[----:B------:R-:W4:Y:S01]  /*2a7f0*/  @P0 LDG.E.U16 R89, desc[UR20][R60.64] ;  /* 0x000000143c590981 */ /* 0x000f22000c1e1500 */
[----:B------:R-:W-:-:S03]  /*2a800*/  ISETP.GT.AND P4, PT, R80, 0x34, PT ;  /* 0x000000345000780c */ /* 0x000fc60003f84270 */
[----:B------:R-:W4:Y:S04]  /*2a810*/  LDL.LU.64 R36, [R1+0x18b0] ;  /* 0x0018b00001247983 */ /* 0x000f280000300a00 */
[----:B0-----:R-:W4:Y:S04]  /*2a820*/  LDL R88, [R1+0xe6c] ;  /* 0x000e6c0001587983 */ /* 0x001f280000100800 */
[----:B------:R0:W-:Y:S04]  /*2a830*/  @P5 STL [R1+0x888], R28 ;  /* 0x0008881c01005387 */ /* 0x0001e80000100800 */
[----:B0-----:R-:W4:Y:S04]  /*2a840*/  LDL R28, [R1+0xe68] ;  /* 0x000e6800011c7983 */ /* 0x001f280000100800 */
[----:B------:R-:W4:Y:S04]  /*2a850*/  LDL.LU.64 R26, [R1+0x18a8] ;  /* 0x0018a800011a7983 */ /* 0x000f280000300a00 */
[----:B--2---:R-:W2:Y:S04]  /*2a860*/  @P3 LDG.E.U16 R29, desc[UR20][R32.64] ;  /* 0x00000014201d3981 */ /* 0x004ea8000c1e1500 */
[----:B------:R0:W-:Y:S01]  /*2a870*/  @P5 STL [R1+0x884], R85 ;  /* 0x0008845501005387 */ /* 0x0001e20000100800 */
[----:B------:R-:W-:-:S03]  /*2a880*/  ISETP.GT.AND P5, PT, R80, 0x35, PT ;  /* 0x000000355000780c */ /* 0x000fc60003fa4270 */
[----:B------:R-:W2:Y:S04]  /*2a890*/  LDL.LU.64 R24, [R1+0x18a0] ;  /* 0x0018a00001187983 */ /* 0x000ea80000300a00 */
[----:B0-----:R-:W2:Y:S04]  /*2a8a0*/  LDL R85, [R1+0xe64] ;  /* 0x000e640001557983 */ /* 0x001ea80000100800 */
[----:B------:R-:W2:Y:S04]  /*2a8b0*/  @P3 LDG.E.U16 R30, desc[UR20][R58.64] ;  /* 0x000000143a1e3981 */ /* 0x000ea8000c1e1500 */
[----:B------:R0:W-:Y:S04]  /*2a8c0*/  @P6 STL [R1+0x880], R84 ;  /* 0x0008805401006387 */ /* 0x0001e80000100800 */
[----:B0-----:R-:W2:Y:S04]  /*2a8d0*/  LDL R84, [R1+0xe60] ;  /* 0x000e600001547983 */ /* 0x001ea80000100800 */
[----:B------:R-:W2:Y:S04]  /*2a8e0*/  LDL.LU.64 R12, [R1+0x1898] ;  /* 0x00189800010c7983 */ /* 0x000ea80000300a00 */
[----:B------:R-:W2:Y:S04]  /*2a8f0*/  @P4 LDG.E.U16 R31, desc[UR20][R52.64] ;  /* 0x00000014341f4981 */ /* 0x000ea8000c1e1500 */
[----:B------:R-:W2:Y:S04]  /*2a900*/  @P4 LDG.E.U16 R76, desc[UR20][R50.64] ;  /* 0x00000014324c4981 */ /* 0x000ea8000c1e1500 */
[----:B---3--:R-:W3:Y:S04]  /*2a910*/  @P5 LDG.E.U16 R21, desc[UR20][R40.64] ;  /* 0x0000001428155981 */ /* 0x008ee8000c1e1500 */
[----:B------:R-:W3:Y:S04]  /*2a920*/  @P5 LDG.E.U16 R77, desc[UR20][R8.64] ;  /* 0x00000014084d5981 */ /* 0x000ee8000c1e1500 */
[----:B----4-:R0:W-:Y:S01]  /*2a930*/  @P6 STL [R1+0x87c], R83 ;  /* 0x00087c5301006387 */ /* 0x0101e20000100800 */
[----:B------:R-:W-:-:S03]  /*2a940*/  ISETP.GT.AND P6, PT, R80, 0x36, PT ;  /* 0x000000365000780c */ /* 0x000fc60003fc4270 */
[----:B------:R-:W4:Y:S04]  /*2a950*/  LDL.LU.64 R6, [R1+0x1890] ;  /* 0x0018900001067983 */ /* 0x000f280000300a00 */
[----:B0-----:R-:W4:Y:S04]  /*2a960*/  LDL R83, [R1+0x858] ;  /* 0x0008580001537983 */ /* 0x001f280000100800 */
[----:B------:R0:W-:Y:S04]  /*2a970*/  @P0 STL [R1+0x878], R82 ;  /* 0x0008785201000387 */ /* 0x0001e80000100800 */
[----:B0-----:R-:W4:Y:S04]  /*2a980*/  LDL R82, [R1+0x854] ;  /* 0x0008540001527983 */ /* 0x001f280000100800 */
[----:B------:R-:W4:Y:S04]  /*2a990*/  LDL.LU.64 R60, [R1+0x1888] ;  /* 0x00188800013c7983 */ /* 0x000f280000300a00 */
[----:B------:R-:W-:Y:S01]  /*2a9a0*/  @P0 STL [R1+0x874], R89 ;  /* 0x0008745901000387 */ /* 0x000fe20000100800 */
[----:B------:R-:W-:-:S03]  /*2a9b0*/  ISETP.GT.AND P0, PT, R80, 0x37, PT ;  /* 0x000000375000780c */ /* 0x000fc60003f04270 */
[----:B------:R-:W4:Y:S04]  /*2a9c0*/  LDL.LU.64 R32, [R1+0x1880] ;  /* 0x0018800001207983 */ /* 0x000f280000300a00 */
[----:B------:R-:W4:Y:S04]  /*2a9d0*/  @P6 LDG.E.U16 R88, desc[UR20][R18.64] ;  /* 0x0000001412586981 */ /* 0x000f28000c1e1500 */
[----:B------:R-:W4:Y:S04]  /*2a9e0*/  LDL R63, [R1+0x850] ;  /* 0x00085000013f7983 */ /* 0x000f280000100800 */
[----:B------:R-:W4:Y:S04]  /*2a9f0*/  @P6 LDG.E.U16 R28, desc[UR20][R78.64] ;  /* 0x000000144e1c6981 */ /* 0x000f28000c1e1500 */
[----:B--2---:R0:W-:Y:S04]  /*2aa00*/  @P3 STL [R1+0x870], R29 ;  /* 0x0008701d01003387 */ /* 0x0041e80000100800 */
[----:B0-----:R-:W2:Y:S04]  /*2aa10*/  LDL R29, [R1+0x84c] ;  /* 0x00084c00011d7983 */ /* 0x001ea80000100800 */
[----:B------:R-:W2:Y:S04]  /*2aa20*/  @P0 LDG.E.U16 R85, desc[UR20][R38.64] ;  /* 0x0000001426550981 */ /* 0x000ea8000c1e1500 */
[----:B------:R-:W2:Y:S04]  /*2aa30*/  LDL.LU.64 R58, [R1+0x1878] ;  /* 0x00187800013a7983 */ /* 0x000ea80000300a00 */
[----:B------:R0:W-:Y:S04]  /*2aa40*/  @P3 STL [R1+0x86c], R30 ;  /* 0x00086c1e01003387 */ /* 0x0001e80000100800 */
[----:B------:R-:W2:Y:S04]  /*2aa50*/  @P0 LDG.E.U16 R84, desc[UR20][R34.64] ;  /* 0x0000001422540981 */ /* 0x000ea8000c1e1500 */
[----:B0-----:R-:W2:Y:S04]  /*2aa60*/  LDL R30, [R1+0x848] ;  /* 0x00084800011e7983 */ /* 0x001ea80000100800 */
[----:B------:R-:W2:Y:S04]  /*2aa70*/  LDL.LU.64 R52, [R1+0x1870] ;  /* 0x0018700001347983 */ /* 0x000ea80000300a00 */
[----:B------:R0:W-:Y:S04]  /*2aa80*/  @P4 STL [R1+0x868], R31 ;  /* 0x0008681f01004387 */ /* 0x0001e80000100800 */
[----:B0-----:R-:W2:Y:S04]  /*2aa90*/  LDL R31, [R1+0x844] ;  /* 0x00084400011f7983 */ /* 0x001ea80000100800 */
[----:B------:R-:W2:Y:S04]  /*2aaa0*/  LDL.LU.64 R50, [R1+0x1868] ;  /* 0x0018680001327983 */ /* 0x000ea80000300a00 */
[----:B------:R-:W2:Y:S04]  /*2aab0*/  LDL R89, [R1+0x840] ;  /* 0x0008400001597983 */ /* 0x000ea80000100800 */
[----:B------:R0:W-:Y:S04]  /*2aac0*/  @P4 STL [R1+0x864], R76 ;  /* 0x0008644c01004387 */ /* 0x0001e80000100800 */
[----:B0-----:R-:W2:Y:S04]  /*2aad0*/  LDL R76, [R1+0x83c] ;  /* 0x00083c00014c7983 */ /* 0x001ea80000100800 */
[----:B------:R-:W2:Y:S04]  /*2aae0*/  LDL.LU.64 R40, [R1+0x1860] ;  /* 0x0018600001287983 */ /* 0x000ea80000300a00 */
[----:B---3--:R0:W-:Y:S04]  /*2aaf0*/  @P5 STL [R1+0x860], R21 ;  /* 0x0008601501005387 */ /* 0x0081e80000100800 */
[----:B0-----:R-:W3:Y:S04]  /*2ab00*/  LDL.LU R21, [R1+0x185c] ;  /* 0x00185c0001157983 */ /* 0x001ee80000300800 */
[----:B------:R-:W3:Y:S04]  /*2ab10*/  LDL.LU R8, [R1+0x1858] ;  /* 0x0018580001087983 */ /* 0x000ee80000300800 */
[----:B------:R-:W3:Y:S04]  /*2ab20*/  LDL R9, [R1+0x838] ;  /* 0x0008380001097983 */ /* 0x000ee80000100800 */
[----:B------:R0:W-:Y:S04]  /*2ab30*/  @P5 STL [R1+0x85c], R77 ;  /* 0x00085c4d01005387 */ /* 0x0001e80000100800 */
[----:B0-----:R-:W3:Y:S01]  /*2ab40*/  LDL R77, [R1+0x834] ;  /* 0x00083400014d7983 */ /* 0x001ee20000100800 */
[----:B------:R-:W-:-:S02]  /*2ab50*/  ISETP.GT.AND P3, PT, R80, 0x38, PT ;  /* 0x000000385000780c */ /* 0x000fc40003f64270 */
[C---:B------:R-:W-:Y:S01]  /*2ab60*/  ISETP.GT.AND P4, PT, R80.reuse, 0x39, PT ;  /* 0x000000395000780c */ /* 0x040fe20003f84270 */
[----:B------:R-:W3:Y:S01]  /*2ab70*/  LDL.LU.64 R18, [R1+0x1850] ;  /* 0x0018500001127983 */ /* 0x000ee20000300a00 */
[----:B------:R-:W-:-:S03]  /*2ab80*/  ISETP.GT.AND P5, PT, R80, 0x3a, PT ;  /* 0x0000003a5000780c */ /* 0x000fc60003fa4270 */
[----:B------:R-:W3:Y:S06]  /*2ab90*/  LDL.LU.64 R78, [R1+0x1848] ;  /* 0x00184800014e7983 */ /* 0x000eec0000300a00 */
[----:B----4-:R-:W4:Y:S04]  /*2aba0*/  @P3 LDG.E.U16 R83, desc[UR20][R72.64] ;  /* 0x0000001448533981 */ /* 0x010f28000c1e1500 */
[----:B------:R-:W4:Y:S04]  /*2abb0*/  @P3 LDG.E.U16 R82, desc[UR20][R4.64] ;  /* 0x0000001404523981 */ /* 0x000f28000c1e1500 */
[----:B------:R0:W-:Y:S04]  /*2abc0*/  @P6 STL [R1+0xe6c], R88 ;  /* 0x000e6c5801006387 */ /* 0x0001e80000100800 */
[----:B------:R-:W4:Y:S04]  /*2abd0*/  @P4 LDG.E.U16 R63, desc[UR20][R70.64] ;  /* 0x00000014463f4981 */ /* 0x000f28000c1e1500 */
[----:B0-----:R-:W4:Y:S04]  /*2abe0*/  LDL R88, [R1+0x830] ;  /* 0x0008300001587983 */ /* 0x001f280000100800 */
[----:B------:R0:W-:Y:S01]  /*2abf0*/  @P6 STL [R1+0xe68], R28 ;  /* 0x000e681c01006387 */ /* 0x0001e20000100800 */
[----:B------:R-:W-:-:S03]  /*2ac00*/  ISETP.GT.AND P6, PT, R80, 0x3b, PT ;  /* 0x0000003b5000780c */ /* 0x000fc60003fc4270 */
[----:B0-----:R-:W4:Y:S04]  /*2ac10*/  LDL R28, [R1+0x82c] ;  /* 0x00082c00011c7983 */ /* 0x001f280000100800 */
[----:B------:R-:W4:Y:S04]  /*2ac20*/  LDL.LU.64 R38, [R1+0x1840] ;  /* 0x0018400001267983 */ /* 0x000f280000300a00 */
[----:B------:R-:W4:Y:S04]  /*2ac30*/  LDL.LU.64 R34, [R1+0x1838] ;  /* 0x0018380001227983 */ /* 0x000f280000300a00 */
[----:B--2---:R0:W-:Y:S04]  /*2ac40*/  @P0 STL [R1+0xe64], R85 ;  /* 0x000e645501000387 */ /* 0x0041e80000100800 */
[----:B------:R-:W2:Y:S04]  /*2ac50*/  @P4 LDG.E.U16 R29, desc[UR20][R90.64] ;  /* 0x000000145a1d4981 */ /* 0x000ea8000c1e1500 */
[----:B0-----:R-:W2:Y:S04]  /*2ac60*/  LDL R85, [R1+0xe5c] ;  /* 0x000e5c0001557983 */ /* 0x001ea80000100800 */
[----:B------:R0:W-:Y:S01]  /*2ac70*/  @P0 STL [R1+0xe60], R84 ;  /* 0x000e605401000387 */ /* 0x0001e20000100800 */
[----:B------:R-:W-:-:S03]  /*2ac80*/  ISETP.GT.AND P0, PT, R80, 0x3c, PT ;  /* 0x0000003c5000780c */ /* 0x000fc60003f04270 */
[----:B------:R-:W2:Y:S04]  /*2ac90*/  @P5 LDG.E.U16 R30, desc[UR20][R68.64] ;  /* 0x00000014441e5981 */ /* 0x000ea8000c1e1500 */
[----:B0-----:R-:W2:Y:S04]  /*2aca0*/  LDL R84, [R1+0xe58] ;  /* 0x000e580001547983 */ /* 0x001ea80000100800 */
[----:B------:R-:W2:Y:S04]  /*2acb0*/  LDL.LU.64 R72, [R1+0x1830] ;  /* 0x0018300001487983 */ /* 0x000ea80000300a00 */
[----:B------:R-:W2:Y:S04]  /*2acc0*/  LDL.LU.64 R4, [R1+0x1828] ;  /* 0x0018280001047983 */ /* 0x000ea80000300a00 */
[----:B------:R-:W2:Y:S04]  /*2acd0*/  @P5 LDG.E.U16 R31, desc[UR20][R14.64] ;  /* 0x000000140e1f5981 */ /* 0x000ea8000c1e1500 */
[----:B------:R-:W2:Y:S04]  /*2ace0*/  @P6 LDG.E.U16 R89, desc[UR20][R74.64] ;  /* 0x000000144a596981 */ /* 0x000ea8000c1e1500 */
[----:B------:R-:W2:Y:S04]  /*2acf0*/  @P6 LDG.E.U16 R76, desc[UR20][R2.64] ;  /* 0x00000014024c6981 */ /* 0x000ea8000c1e1500 */
[----:B---3--:R-:W3:Y:S04]  /*2ad00*/  @P0 LDG.E.U16 R9, desc[UR20][R22.64] ;  /* 0x0000001416090981 */ /* 0x008ee8000c1e1500 */
[----:B------:R-:W3:Y:S04]  /*2ad10*/  @P0 LDG.E.U16 R77, desc[UR20][R16.64] ;  /* 0x00000014104d0981 */ /* 0x000ee8000c1e1500 */
[----:B----4-:R0:W-:Y:S04]  /*2ad20*/  @P3 STL [R1+0x858], R83 ;  /* 0x0008585301003387 */ /* 0x0101e80000100800 */
[----:B0-----:R-:W4:Y:S04]  /*2ad30*/  LDL R83, [R1+0x828] ;  /* 0x0008280001537983 */ /* 0x001f280000100800 */
[----:B------:R0:W-:Y:S01]  /*2ad40*/  @P3 STL [R1+0x854], R82 ;  /* 0x0008545201003387 */ /* 0x0001e20000100800 */
[----:B------:R-:W-:-:S03]  /*2ad50*/  ISETP.GT.AND P3, PT, R80, 0x3d, PT ;  /* 0x0000003d5000780c */ /* 0x000fc60003f64270 */
[----:B0-----:R-:W4:Y:S04]  /*2ad60*/  LDL R82, [R1+0x824] ;  /* 0x0008240001527983 */ /* 0x001f280000100800 */
[----:B------:R-:W4:Y:S06]  /*2ad70*/  LDL.LU.64 R70, [R1+0x1820] ;  /* 0x0018200001467983 */ /* 0x000f2c0000300a00 */
[----:B------:R-:W4:Y:S04]  /*2ad80*/  @P3 LDG.E.U16 R88, desc[UR20][R10.64] ;  /* 0x000000140a583981 */ /* 0x000f28000c1e1500 */
[----:B------:R-:W4:Y:S04]  /*2ad90*/  @P3 LDG.E.U16 R28, desc[UR20][R56.64] ;  /* 0x00000014381c3981 */ /* 0x000f28000c1e1500 */
[----:B--2---:R0:W-:Y:S04]  /*2ada0*/  @P4 STL [R1+0x84c], R29 ;  /* 0x00084c1d01004387 */ /* 0x0041e80000100800 */
[----:B0-----:R-:W2:Y:S04]  /*2adb0*/  LDL R29, [R1+0x820] ;  /* 0x00082000011d7983 */ /* 0x001ea80000100800 */
[----:B------:R-:W-:Y:S04]  /*2adc0*/  @P4 STL [R1+0x850], R63 ;  /* 0x0008503f01004387 */ /* 0x000fe80000100800 */
[----:B------:R-:W2:Y:S04]  /*2add0*/  LDL.LU.64 R68, [R1+0x1818] ;  /* 0x0018180001447983 */ /* 0x000ea80000300a00 */
[----:B------:R0:W-:Y:S04]  /*2ade0*/  @P5 STL [R1+0x848], R30 ;  /* 0x0008481e01005387 */ /* 0x0001e80000100800 */
[----:B0-----:R-:W2:Y:S04]  /*2adf0*/  LDL R30, [R1+0x81c] ;  /* 0x00081c00011e7983 */ /* 0x001ea80000100800 */
[----:B------:R-:W2:Y:S04]  /*2ae00*/  LDL.LU.64 R14, [R1+0x1810] ;  /* 0x00181000010e7983 */ /* 0x000ea80000300a00 */
[----:B------:R0:W-:Y:S04]  /*2ae10*/  @P5 STL [R1+0x844], R31 ;  /* 0x0008441f01005387 */ /* 0x0001e80000100800 */
[----:B0-----:R-:W2:Y:S04]  /*2ae20*/  LDL R31, [R1+0x818] ;  /* 0x00081800011f7983 */ /* 0x001ea80000100800 */
[----:B------:R-:W2:Y:S04]  /*2ae30*/  LDL.LU.64 R74, [R1+0x1808] ;  /* 0x00180800014a7983 */ /* 0x000ea80000300a00 */
[----:B------:R-:W2:Y:S04]  /*2ae40*/  LDL.LU.64 R2, [R1+0x1800] ;  /* 0x0018000001027983 */ /* 0x000ea80000300a00 */
[----:B------:R0:W-:Y:S04]  /*2ae50*/  @P6 STL [R1+0x83c], R76 ;  /* 0x00083c4c01006387 */ /* 0x0001e80000100800 */
[----:B0-----:R-:W2:Y:S04]  /*2ae60*/  LDL R76, [R1+0x814] ;  /* 0x00081400014c7983 */ /* 0x001ea80000100800 */
[----:B------:R-:W-:Y:S04]  /*2ae70*/  @P6 STL [R1+0x840], R89 ;  /* 0x0008405901006387 */ /* 0x000fe80000100800 */
[----:B------:R-:W2:Y:S04]  /*2ae80*/  LDL.LU.64 R22, [R1+0x17f8] ;  /* 0x0017f80001167983 */ /* 0x000ea80000300a00 */
[----:B------:R-:W2:Y:S04]  /*2ae90*/  LDL.LU.64 R16, [R1+0x17f0] ;  /* 0x0017f00001107983 */ /* 0x000ea80000300a00 */
[----:B---3--:R0:W-:Y:S04]  /*2aea0*/  @P0 STL [R1+0x838], R9 ;  /* 0x0008380901000387 */ /* 0x0081e80000100800 */
[----:B0-----:R-:W3:Y:S04]  /*2aeb0*/  LDL R9, [R1+0x810] ;  /* 0x0008100001097983 */ /* 0x001ee80000100800 */
[----:B------:R0:W-:Y:S04]  /*2aec0*/  @P0 STL [R1+0x834], R77 ;  /* 0x0008344d01000387 */ /* 0x0001e80000100800 */
[----:B0-----:R-:W3:Y:S01]  /*2aed0*/  LDL R77, [R1+0x80c] ;  /* 0x00080c00014d7983 */ /* 0x001ee20000100800 */
[----:B------:R-:W-:-:S02]  /*2aee0*/  ISETP.GT.AND P4, PT, R80, 0x3e, PT ;  /* 0x0000003e5000780c */ /* 0x000fc40003f84270 */
[C---:B------:R-:W-:Y:S01]  /*2aef0*/  ISETP.GT.AND P5, PT, R80.reuse, 0x40, PT ;  /* 0x000000405000780c */ /* 0x040fe20003fa4270 */
[----:B------:R-:W3:Y:S01]  /*2af00*/  LDL.LU.64 R10, [R1+0x17e8] ;  /* 0x0017e800010a7983 */ /* 0x000ee20000300a00 */
[C---:B------:R-:W-:Y:S02]  /*2af10*/  ISETP.GT.AND P6, PT, R80.reuse, 0x41, PT ;  /* 0x000000415000780c */ /* 0x040fe40003fc4270 */
[C---:B------:R-:W-:Y:S01]  /*2af20*/  ISETP.GT.AND P0, PT, R80.reuse, 0x42, PT ;  /* 0x000000425000780c */ /* 0x040fe20003f04270 */
[----:B------:R-:W3:Y:S04]  /*2af30*/  LDL.LU.64 R56, [R1+0x17e0] ;  /* 0x0017e00001387983 */ /* 0x000ee80000300a00 */
[----:B------:R-:W3:Y:S04]  /*2af40*/  LDL R63, [R1+0x808] ;  /* 0x00080800013f7983 */ /* 0x000ee80000100800 */
[----:B------:R-:W3:Y:S04]  /*2af50*/  @P4 LDG.E.U16 R84, desc[UR20][R48.64] ;  /* 0x0000001430544981 */ /* 0x000ee8000c1e1500 */
[----:B------:R-:W3:Y:S04]  /*2af60*/  @P4 LDG.E.U16 R85, desc[UR20][R54.64] ;  /* 0x0000001436554981 */ /* 0x000ee8000c1e1500 */
[----:B----4-:R-:W4:Y:S04]  /*2af70*/  @P5 LDG.E.U16 R83, desc[UR20][R46.64] ;  /* 0x000000142e535981 */ /* 0x010f28000c1e1500 */
[----:B------:R-:W4:Y:S04]  /*2af80*/  @P5 LDG.E.U16 R82, desc[UR20][R44.64] ;  /* 0x000000142c525981 */ /* 0x000f28000c1e1500 */
[----:B------:R0:W-:Y:S04]  /*2af90*/  @P3 STL [R1+0x82c], R28 ;  /* 0x00082c1c01003387 */ /* 0x0001e80000100800 */
[----:B0-----:R-:W4:Y:S04]  /*2afa0*/  LDL R28, [R1+0x804] ;  /* 0x00080400011c7983 */ /* 0x001f280000100800 */
[----:B------:R-:W-:Y:S01]  /*2afb0*/  @P3 STL [R1+0x830], R88 ;  /* 0x0008305801003387 */ /* 0x000fe20000100800 */
[----:B------:R-:W-:-:S03]  /*2afc0*/  ISETP.GT.AND P3, PT, R80, 0x43, PT ;  /* 0x000000435000780c */ /* 0x000fc60003f64270 */
[----:B------:R-:W4:Y:S04]  /*2afd0*/  LDL.LU.64 R54, [R1+0x17d8] ;  /* 0x0017d80001367983 */ /* 0x000f280000300a00 */
[----:B------:R-:W4:Y:S04]  /*2afe0*/  LDL.LU.64 R48, [R1+0x17d0] ;  /* 0x0017d00001307983 */ /* 0x000f280000300a00 */
[----:B--2---:R-:W2:Y:S04]  /*2aff0*/  @P6 LDG.E.U16 R29, desc[UR20][R42.64] ;  /* 0x000000142a1d6981 */ /* 0x004ea8000c1e1500 */
[----:B------:R-:W2:Y:S04]  /*2b000*/  LDL R91, [R1+0x800] ;  /* 0x00080000015b7983 */ /* 0x000ea80000100800 */
[----:B------:R-:W2:Y:S04]  /*2b010*/  LDL R90, [R1+0x7fc] ;  /* 0x0007fc00015a7983 */ /* 0x000ea80000100800 */
[----:B------:R-:W2:Y:S04]  /*2b020*/  @P6 LDG.E.U16 R30, desc[UR20][R36.64] ;  /* 0x00000014241e6981 */ /* 0x000ea8000c1e1500 */
[----:B------:R-:W2:Y:S04]  /*2b030*/  @P0 LDG.E.U16 R31, desc[UR20][R26.64] ;  /* 0x000000141a1f0981 */ /* 0x000ea8000c1e1500 */
[----:B------:R-:W2:Y:S04]  /*2b040*/  @P0 LDG.E.U16 R76, desc[UR20][R24.64] ;  /* 0x00000014184c0981 */ /* 0x000ea8000c1e1500 */
[----:B---3--:R-:W3:Y:S04]  /*2b050*/  @P3 LDG.E.U16 R9, desc[UR20][R12.64] ;  /* 0x000000140c093981 */ /* 0x008ee8000c1e1500 */
[----:B------:R-:W3:Y:S04]  /*2b060*/  @P3 LDG.E.U16 R77, desc[UR20][R6.64] ;  /* 0x00000014064d3981 */ /* 0x000ee8000c1e1500 */
[----:B------:R-:W-:Y:S04]  /*2b070*/  @P4 STL [R1+0xe58], R84 ;  /* 0x000e585401004387 */ /* 0x000fe80000100800 */
[----:B------:R-:W-:Y:S01]  /*2b080*/  @P4 STL [R1+0xe5c], R85 ;  /* 0x000e5c5501004387 */ /* 0x000fe20000100800 */
[----:B------:R-:W-:-:S03]  /*2b090*/  ISETP.GT.AND P4, PT, R80, 0x44, PT ;  /* 0x000000445000780c */ /* 0x000fc60003f84270 */
[----:B------:R-:W3:Y:S10]  /*2b0a0*/  LDL.LU.64 R46, [R1+0x17c8] ;  /* 0x0017c800012e7983 */ /* 0x000ef40000300a00 */
[----:B------:R-:W3:Y:S04]  /*2b0b0*/  @P4 LDG.E.U16 R63, desc[UR20][R60.64] ;  /* 0x000000143c3f4981 */ /* 0x000ee8000c1e1500 */
[----:B----4-:R0:W-:Y:S04]  /*2b0c0*/  @P5 STL [R1+0x828], R83 ;  /* 0x0008285301005387 */ /* 0x0101e80000100800 */
[----:B0-----:R-:W4:Y:S04]  /*2b0d0*/  LDL R83, [R1+0x7f8] ;  /* 0x0007f80001537983 */ /* 0x001f280000100800 */
[----:B------:R-:W4:Y:S04]  /*2b0e0*/  LDL.LU.64 R44, [R1+0x17c0] ;  /* 0x0017c000012c7983 */ /* 0x000f280000300a00 */
[----:B------:R-:W4:Y:S04]  /*2b0f0*/  LDL R89, [R1+0x7f4] ;  /* 0x0007f40001597983 */ /* 0x000f280000100800 */
[----:B------:R-:W-:Y:S04]  /*2b100*/  @P5 STL [R1+0x824], R82 ;  /* 0x0008245201005387 */ /* 0x000fe80000100800 */
[----:B------:R-:W4:Y:S04]  /*2b110*/  LDL.LU.64 R42, [R1+0x17b8] ;  /* 0x0017b800012a7983 */ /* 0x000f280000300a00 */
[----:B------:R-:W4:Y:S04]  /*2b120*/  LDL R88, [R1+0x7c8] ;  /* 0x0007c80001587983 */ /* 0x000f280000100800 */
[----:B------:R-:W4:Y:S04]  /*2b130*/  @P4 LDG.E.U16 R28, desc[UR20][R32.64] ;  /* 0x00000014201c4981 */ /* 0x000f28000c1e1500 */
[----:B--2---:R0:W-:Y:S04]  /*2b140*/  @P6 STL [R1+0x820], R29 ;  /* 0x0008201d01006387 */ /* 0x0041e80000100800 */
        /* <DEDUP_REMOVED lines=9> */
[----:B------:R-:W2:Y:S04]  /*2b1e0*/  LDL R84, [R1+0x764] ;  /* 0x0007640001547983 */ /* 0x000ea80000100800 */
[----:B------:R-:W2:Y:S04]  /*2b1f0*/  LDL R82, [R1+0x738] ;  /* 0x0007380001527983 */ /* 0x000ea80000100800 */
[----:B------:R0:W-:Y:S04]  /*2b200*/  @P0 STL [R1+0x814], R76 ;  /* 0x0008144c01000387 */ /* 0x0001e80000100800 */
[----:B0-----:R-:W2:Y:S04]  /*2b210*/  LDL R76, [R1+0x734] ;  /* 0x00073400014c7983 */ /* 0x001ea80000100800 */
[----:B------:R-:W2:Y:S04]  /*2b220*/  LDL.LU.64 R12, [R1+0x1798] ;  /* 0x00179800010c7983 */ /* 0x000ea80000300a00 */
[----:B---3--:R0:W-:Y:S04]  /*2b230*/  @P3 STL [R1+0x810], R9 ;  /* 0x0008100901003387 */ /* 0x0081e80000100800 */
[----:B0-----:R-:W3:Y:S04]  /*2b240*/  LDL.LU R9, [R1+0x1790] ;  /* 0x0017900001097983 */ /* 0x001ee80000300800 */
[----:B------:R-:W3:Y:S04]  /*2b250*/  LDL.LU.64 R6, [R1+0x1788] ;  /* 0x0017880001067983 */ /* 0x000ee80000300a00 */
[----:B------:R0:W-:Y:S04]  /*2b260*/  @P3 STL [R1+0x80c], R77 ;  /* 0x00080c4d01003387 */ /* 0x0001e80000100800 */
[----:B0-----:R-:W3:Y:S04]  /*2b270*/  LDL R77, [R1+0x708] ;  /* 0x00070800014d7983 */ /* 0x001ee80000100800 */
[----:B------:R-:W3:Y:S01]  /*2b280*/  LDL.LU.64 R60, [R1+0x1780] ;  /* 0x00178000013c7983 */ /* 0x000ee20000300a00 */
[----:B------:R-:W-:-:S02]  /*2b290*/  ISETP.GT.AND P5, PT, R80, 0x45, PT ;  /* 0x000000455000780c */ /* 0x000fc40003fa4270 */
[C---:B------:R-:W-:Y:S01]  /*2b2a0*/  ISETP.GT.AND P6, PT, R80.reuse, 0x48, PT ;  /* 0x000000485000780c */ /* 0x040fe20003fc4270 */
[----:B------:R-:W3:Y:S01]  /*2b2b0*/  LDL.LU R33, [R1+0xf30] ;  /* 0x000f300001217983 */ /* 0x000ee20000300800 */
[C---:B------:R-:W-:Y:S02]  /*2b2c0*/  ISETP.GT.AND P0, PT, R80.reuse, 0x50, PT ;  /* 0x000000505000780c */ /* 0x040fe40003f04270 */
[C---:B------:R-:W-:Y:S01]  /*2b2d0*/  ISETP.GT.AND P3, PT, R80.reuse, 0x58, PT ;  /* 0x000000585000780c */ /* 0x040fe20003f64270 */
[----:B------:R-:W3:Y:S06]  /*2b2e0*/  LDL.LU R32, [R1+0xf38] ;  /* 0x000f380001207983 */ /* 0x000eec0000300800 */
[----:B------:R-:W3:Y:S04]  /*2b2f0*/  @P5 LDG.E.U16 R90, desc[UR20][R52.64] ;  /* 0x00000014345a5981 */ /* 0x000ee8000c1e1500 */
[----:B------:R-:W3:Y:S04]  /*2b300*/  @P5 LDG.E.U16 R91, desc[UR20][R58.64] ;  /* 0x000000143a5b5981 */ /* 0x000ee8000c1e1500 */
[----:B----4-:R-:W4:Y:S04]  /*2b310*/  @P6 LDG.E.U16 R83, desc[UR20][R50.64] ;  /* 0x0000001432536981 */ /* 0x010f28000c1e1500 */
[----:B------:R-:W4:Y:S04]  /*2b320*/  @P6 LDG.E.U16 R89, desc[UR20][R40.64] ;  /* 0x0000001428596981 */ /* 0x000f28000c1e1500 */
        /* <DEDUP_REMOVED lines=8> */
[----:B------:R-:W2:Y:S04]  /*2b3b0*/  @P3 LDG.E.U16 R30, desc[UR20][R56.64] ;  /* 0x00000014381e3981 */ /* 0x000ea8000c1e1500 */
[----:B------:R-:W2:Y:S04]  /*2b3c0*/  @P3 LDG.E.U16 R85, desc[UR20][R54.64] ;  /* 0x0000001436553981 */ /* 0x000ea8000c1e1500 */
[----:B---3--:R-:W3:Y:S04]  /*2b3d0*/  @P4 LDG.E.U16 R31, desc[UR20][R60.64] ;  /* 0x000000143c1f4981 */ /* 0x008ee8000c1e1500 */
[----:B------:R-:W-:Y:S04]  /*2b3e0*/  @P5 STL [R1+0x7fc], R90 ;  /* 0x0007fc5a01005387 */ /* 0x000fe80000100800 */
[----:B------:R-:W-:Y:S04]  /*2b3f0*/  @P5 STL [R1+0x800], R91 ;  /* 0x0008005b01005387 */ /* 0x000fe80000100800 */
[----:B------:R-:W3:Y:S04]  /*2b400*/  LDL.LU.64 R50, [R1+0x1768] ;  /* 0x0017680001327983 */ /* 0x000ee80000300a00 */
[----:B----4-:R0:W-:Y:S04]  /*2b410*/  @P6 STL [R1+0x7f8], R83 ;  /* 0x0007f85301006387 */ /* 0x0101e80000100800 */
[----:B0-----:R-:W4:Y:S04]  /*2b420*/  LDL.LU R83, [R1+0xf34] ;  /* 0x000f340001537983 */ /* 0x001f280000300800 */
[----:B------:R-:W4:Y:S04]  /*2b430*/  LDL.LU R63, [R1+0xf3c] ;  /* 0x000f3c00013f7983 */ /* 0x000f280000300800 */
[----:B------:R-:W4:Y:S04]  /*2b440*/  LDL.LU.64 R40, [R1+0x1760] ;  /* 0x0017600001287983 */ /* 0x000f280000300a00 */
[----:B------:R-:W-:Y:S04]  /*2b450*/  @P6 STL [R1+0x7f4], R89 ;  /* 0x0007f45901006387 */ /* 0x000fe80000100800 */
[----:B------:R-:W4:Y:S04]  /*2b460*/  LDL.LU.64 R38, [R1+0x1758] ;  /* 0x0017580001267983 */ /* 0x000f280000300a00 */
[----:B------:R-:W4:Y:S04]  /*2b470*/  LDL.LU.64 R34, [R1+0x1750] ;  /* 0x0017500001227983 */ /* 0x000f280000300a00 */
        /* <DEDUP_REMOVED lines=8> */
[----:B------:R-:W-:Y:S04]  /*2b500*/  @P3 STL [R1+0x794], R85 ;  /* 0x0007945501003387 */ /* 0x000fe80000100800 */
[----:B------:R-:W2:Y:S04]  /*2b510*/  LDL.LU.64 R60, [R1+0x1738] ;  /* 0x00173800013c7983 */ /* 0x000ea80000300a00 */
[----:B---3--:R0:W-:Y:S04]  /*2b520*/  @P4 STL [R1+0x768], R31 ;  /* 0x0007681f01004387 */ /* 0x0081e80000100800 */
[----:B0-----:R-:W3:Y:S04]  /*2b530*/  LDL R31, [R1+0x6d4] ;  /* 0x0006d400011f7983 */ /* 0x001ee80000100800 */
[----:B------:R-:W3:Y:S01]  /*2b540*/  LDL.LU.64 R58, [R1+0x1730] ;  /* 0x00173000013a7983 */ /* 0x000ee20000300a00 */
[----:B------:R-:W-:-:S02]  /*2b550*/  ISETP.GT.AND P5, PT, R80, 0x68, PT ;  /* 0x000000685000780c */ /* 0x000fc40003fa4270 */
[C---:B------:R-:W-:Y:S01]  /*2b560*/  ISETP.GT.AND P6, PT, R80.reuse, 0x70, PT ;  /* 0x000000705000780c */ /* 0x040fe20003fc4270 */
[----:B----4-:R0:W-:Y:S04]  /*2b570*/  @P4 STL [R1+0x764], R84 ;  /* 0x0007645401004387 */ /* 0x0101e80000100800 */
[----:B------:R-:W-:Y:S06]  /*2b580*/  STL.64 [R1+0x218], R32 ;  /* 0x0002182001007387 */ /* 0x000fec0000100a00 */
[----:B--2---:R-:W2:Y:S04]  /*2b590*/  @P5 LDG.E.U16 R82, desc[UR20][R56.64] ;  /* 0x0000001438525981 */ /* 0x004ea8000c1e1500 */
[----:B------:R-:W4:Y:S04]  /*2b5a0*/  LDL.LU.64 R56, [R1+0x1728] ;  /* 0x0017280001387983 */ /* 0x000f280000300a00 */
[----:B------:R-:W2:Y:S01]  /*2b5b0*/  @P5 LDG.E.U16 R76, desc[UR20][R54.64] ;  /* 0x00000014364c5981 */ /* 0x000ea2000c1e1500 */
[----:B------:R-:W-:-:S02]  /*2b5c0*/  ISETP.GT.AND P0, PT, R80, 0x49, PT ;  /* 0x000000495000780c */ /* 0x000fc40003f04270 */
[----:B------:R-:W-:Y:S02]  /*2b5d0*/  MOV R85, R83 ;  /* 0x0000005300557202 */ /* 0x000fe40000000f00 */
[----:B------:R-:W-:Y:S01]  /*2b5e0*/  ISETP.GT.AND P3, PT, R80, 0x78, PT ;  /* 0x000000785000780c */ /* 0x000fe20003f64270 */
[----:B------:R-:W2:Y:S04]  /*2b5f0*/  @P6 LDG.E.U16 R77, desc[UR20][R60.64] ;  /* 0x000000143c4d6981 */ /* 0x000ea8000c1e1500 */
[----:B------:R-:W2:Y:S04]  /*2b600*/  LDL.LU.64 R54, [R1+0x1720] ;  /* 0x0017200001367983 */ /* 0x000ea80000300a00 */
[----:B---3--:R-:W3:Y:S01]  /*2b610*/  @P6 LDG.E.U16 R28, desc[UR20][R58.64] ;  /* 0x000000143a1c6981 */ /* 0x008ee2000c1e1500 */
[----:B0-----:R-:W-:-:S05]  /*2b620*/  IMAD.MOV.U32 R84, RZ, RZ, R63 ;  /* 0x000000ffff547224 */ /* 0x001fca00078e003f */
[----:B------:R-:W3:Y:S04]  /*2b630*/  @P0 LDG.E.U16 R29, desc[UR20][R84.64] ;  /* 0x00000014541d0981 */ /* 0x000ee8000c1e1500 */
[----:B----4-:R-:W4:Y:S04]  /*2b640*/  @P3 LDG.E.U16 R30, desc[UR20][R56.64] ;  /* 0x00000014381e3981 */ /* 0x010f28000c1e1500 */
[----:B--2---:R-:W-:Y:S04]  /*2b650*/  @P5 STL [R1+0x734], R76 ;  /* 0x0007344c01005387 */ /* 0x004fe80000100800 */
[----:B------:R-:W-:Y:S04]  /*2b660*/  @P5 STL [R1+0x738], R82 ;  /* 0x0007385201005387 */ /* 0x000fe80000100800 */
[----:B------:R-:W-:Y:S04]  /*2b670*/  STL.64 [R1+0x220], R84 ;  /* 0x0002205401007387 */ /* 0x000fe80000100a00 */
[----:B------:R-:W-:Y:S04]  /*2b680*/  STL [R1+0x11a8], R60 ;  /* 0x0011a83c01007387 */ /* 0x000fe80000100800 */
[----:B------:R-:W-:Y:S04]  /*2b690*/  STL [R1+0x1448], R60 ;  /* 0x0014483c01007387 */ /* 0x000fe80000100800 */
[----:B------:R-:W-:Y:S04]  /*2b6a0*/  STL [R1+0x11a4], R61 ;  /* 0x0011a43d01007387 */ /* 0x000fe80000100800 */
[----:B------:R-:W-:Y:S04]  /*2b6b0*/  STL [R1+0x144c], R61 ;  /* 0x00144c3d01007387 */ /* 0x000fe80000100800 */
[----:B------:R-:W2:Y:S04]  /*2b6c0*/  @P3 LDG.E.U16 R31, desc[UR20][R54.64] ;  /* 0x00000014361f3981 */ /* 0x000ea8000c1e1500 */
[----:B---3--:R0:W-:Y:S04]  /*2b6d0*/  @P6 STL [R1+0x704], R28 ;  /* 0x0007041c01006387 */ /* 0x0081e80000100800 */
[----:B------:R-:W3:Y:S04]  /*2b6e0*/  LDL R88, [R1+0x7e8] ;  /* 0x0007e80001587983 */ /* 0x000ee80000100800 */
[----:B------:R-:W3:Y:S04]  /*2b6f0*/  LDL R83, [R1+0x7e4] ;  /* 0x0007e40001537983 */ /* 0x000ee80000100800 */
[----:B0-----:R-:W3:Y:S04]  /*2b700*/  LDL R28, [R1+0x7ec] ;  /* 0x0007ec00011c7983 */ /* 0x001ee80000100800 */
[----:B------:R-:W3:Y:S04]  /*2b710*/  LDL R90, [R1+0x7e0] ;  /* 0x0007e000015a7983 */ /* 0x000ee80000100800 */
[----:B------:R-:W3:Y:S04]  /*2b720*/  LDL R76, [R1+0x7dc] ;  /* 0x0007dc00014c7983 */ /* 0x000ee80000100800 */
[----:B------:R-:W-:Y:S04]  /*2b730*/  STL [R1+0x11b0], R58 ;  /* 0x0011b03a01007387 */ /* 0x000fe80000100800 */
[----:B------:R-:W-:Y:S04]  /*2b740*/  STL [R1+0x1450], R58 ;  /* 0x0014503a01007387 */ /* 0x000fe80000100800 */
[----:B------:R-:W-:Y:S04]  /*2b750*/  STL [R1+0x11ac], R59 ;  /* 0x0011ac3b01007387 */ /* 0x000fe80000100800 */
[----:B------:R-:W-:Y:S04]  /*2b760*/  STL [R1+0x1454], R59 ;  /* 0x0014543b01007387 */ /* 0x000fe80000100800 */
[----:B------:R-:W-:Y:S04]  /*2b770*/  @P6 STL [R1+0x708], R77 ;  /* 0x0007084d01006387 */ /* 0x000fe80000100800 */
[----:B------:R0:W-:Y:S04]  /*2b780*/  @P0 STL [R1+0x7f0], R29 ;  /* 0x0007f01d01000387 */ /* 0x0001e80000100800 */
[----:B0-----:R-:W3:Y:S04]  /*2b790*/  LDL R29, [R1+0x7c0] ;  /* 0x0007c000011d7983 */ /* 0x001ee80000100800 */
[----:B------:R-:W-:Y:S04]  /*2b7a0*/  STL [R1+0x11b8], R56 ;  /* 0x0011b83801007387 */ /* 0x000fe80000100800 */
[----:B------:R-:W-:Y:S04]  /*2b7b0*/  STL [R1+0x1458], R56 ;  /* 0x0014583801007387 */ /* 0x000fe80000100800 */
[----:B------:R-:W-:Y:S04]  /*2b7c0*/  STL [R1+0x11b4], R57 ;  /* 0x0011b43901007387 */ /* 0x000fe80000100800 */
[----:B------:R-:W-:Y:S04]  /*2b7d0*/  STL [R1+0x145c], R57 ;  /* 0x00145c3901007387 */ /* 0x000fe80000100800 */
[----:B------:R-:W3:Y:S04]  /*2b7e0*/  LDL.LU R82, [R1+0xf84] ;  /* 0x000f840001527983 */ /* 0x000ee80000300800 */
[----:B------:R-:W3:Y:S04]  /*2b7f0*/  LDL.LU R63, [R1+0x10ec] ;  /* 0x0010ec00013f7983 */ /* 0x000ee80000300800 */
[----:B------:R-:W3:Y:S04]  /*2b800*/  LDL.LU R59, [R1+0xf48] ;  /* 0x000f4800013b7983 */ /* 0x000ee80000300800 */
[----:B----4-:R0:W-:Y:S04]  /*2b810*/  @P3 STL [R1+0x6d8], R30 ;  /* 0x0006d81e01003387 */ /* 0x0101e80000100800 */
[----:B0-----:R-:W4:Y:S04]  /*2b820*/  LDL.LU R30, [R1+0xf58] ;  /* 0x000f5800011e7983 */ /* 0x001f280000300800 */
[----:B------:R-:W4:Y:S04]  /*2b830*/  LDL.LU R57, [R1+0xf4c] ;  /* 0x000f4c0001397983 */ /* 0x000f280000300800 */
[----:B------:R-:W4:Y:S04]  /*2b840*/  LDL.LU R56, [R1+0xf5c] ;  /* 0x000f5c0001387983 */ /* 0x000f280000300800 */
[----:B--2---:R0:W-:Y:S04]  /*2b850*/  @P3 STL [R1+0x6d4], R31 ;  /* 0x0006d41f01003387 */ /* 0x0041e80000100800 */
[----:B---3--:R-:W2:Y:S04]  /*2b860*/  @P0 LDG.E.U16 R28, desc[UR20][R32.64] ;  /* 0x00000014201c0981 */ /* 0x008ea8000c1e1500 */
[----:B0-----:R-:W3:Y:S01]  /*2b870*/  LDL R31, [R1+0x7bc] ;  /* 0x0007bc00011f7983 */ /* 0x001ee20000100800 */
[----:B------:R-:W-:-:S02]  /*2b880*/  ISETP.GT.AND P4, PT, R80, 0x4a, PT ;  /* 0x0000004a5000780c */ /* 0x000fc40003f84270 */
[C---:B------:R-:W-:Y:S01]  /*2b890*/  ISETP.GT.AND P5, PT, R80.reuse, 0x4b, PT ;  /* 0x0000004b5000780c */ /* 0x040fe20003fa4270 */
[----:B------:R-:W3:Y:S01]  /*2b8a0*/  LDL R85, [R1+0x790] ;  /* 0x0007900001557983 */ /* 0x000ee20000100800 */
[----:B------:R-:W-:-:S03]  /*2b8b0*/  ISETP.GT.AND P6, PT, R80, 0x51, PT ;  /* 0x000000515000780c */ /* 0x000fc60003fc4270 */
[----:B------:R-:W3:Y:S04]  /*2b8c0*/  LDL R84, [R1+0x78c] ;  /* 0x00078c0001547983 */ /* 0x000ee80000100800 */
[----:B------:R-:W-:Y:S04]  /*2b8d0*/  STL [R1+0x11c0], R54 ;  /* 0x0011c03601007387 */ /* 0x000fe80000100800 */
[----:B------:R-:W-:Y:S04]  /*2b8e0*/  STL [R1+0x1460], R54 ;  /* 0x0014603601007387 */ /* 0x000fe80000100800 */
[----:B------:R-:W3:Y:S04]  /*2b8f0*/  @P4 LDG.E.U16 R83, desc[UR20][R18.64] ;  /* 0x0000001412534981 */ /* 0x000ee8000c1e1500 */
[----:B------:R-:W-:Y:S04]  /*2b900*/  STL [R1+0x11bc], R55 ;  /* 0x0011bc3701007387 */ /* 0x000fe80000100800 */
[----:B------:R0:W-:Y:S04]  /*2b910*/  STL [R1+0x1464], R55 ;  /* 0x0014643701007387 */ /* 0x0001e80000100800 */
[----:B------:R-:W3:Y:S04]  /*2b920*/  @P4 LDG.E.U16 R88, desc[UR20][R20.64] ;  /* 0x0000001414584981 */ /* 0x000ee8000c1e1500 */
[----:B------:R-:W3:Y:S04]  /*2b930*/  LDL.LU.64 R32, [R1+0x1718] ;  /* 0x0017180001207983 */ /* 0x000ee80000300a00 */
[----:B------:R-:W3:Y:S04]  /*2b940*/  LDL R77, [R1+0x760] ;  /* 0x00076000014d7983 */ /* 0x000ee80000100800 */
[----:B------:R-:W3:Y:S01]  /*2b950*/  @P6 LDG.E.U16 R29, desc[UR20][R72.64] ;  /* 0x00000014481d6981 */ /* 0x000ee2000c1e1500 */
[----:B0-----:R-:W-:-:S02]  /*2b960*/  IMAD.MOV.U32 R55, RZ, RZ, R59 ;  /* 0x000000ffff377224 */ /* 0x001fc400078e003b */
[----:B----4-:R-:W-:-:S05]  /*2b970*/  IMAD.MOV.U32 R54, RZ, RZ, R30 ;  /* 0x000000ffff367224 */ /* 0x010fca00078e001e */
[----:B------:R-:W4:Y:S04]  /*2b980*/  @P5 LDG.E.U16 R76, desc[UR20][R54.64] ;  /* 0x00000014364c5981 */ /* 0x000f28000c1e1500 */
[----:B------:R-:W4:Y:S04]  /*2b990*/  @P5 LDG.E.U16 R90, desc[UR20][R56.64] ;  /* 0x00000014385a5981 */ /* 0x000f28000c1e1500 */
[----:B--2---:R0:W-:Y:S04]  /*2b9a0*/  @P0 STL [R1+0x7ec], R28 ;  /* 0x0007ec1c01000387 */ /* 0x0041e80000100800 */
[----:B---3--:R-:W2:Y:S04]  /*2b9b0*/  @P6 LDG.E.U16 R31, desc[UR20][R4.64] ;  /* 0x00000014041f6981 */ /* 0x008ea8000c1e1500 */
[----:B0-----:R-:W3:Y:S01]  /*2b9c0*/  LDL R28, [R1+0x75c] ;  /* 0x00075c00011c7983 */ /* 0x001ee20000100800 */
[----:B------:R-:W-:-:S03]  /*2b9d0*/  ISETP.GT.AND P0, PT, R80, 0x59, PT ;  /* 0x000000595000780c */ /* 0x000fc60003f04270 */
[----:B------:R-:W3:Y:S04]  /*2b9e0*/  LDL.LU.64 R20, [R1+0x1710] ;  /* 0x0017100001147983 */ /* 0x000ee80000300a00 */
[----:B------:R-:W3:Y:S01]  /*2b9f0*/  LDL R89, [R1+0x730] ;  /* 0x0007300001597983 */ /* 0x000ee20000100800 */
[----:B------:R-:W-:-:S03]  /*2ba00*/  ISETP.GT.AND P3, PT, R80, 0x61, PT ;  /* 0x000000615000780c */ /* 0x000fc60003f64270 */
[----:B------:R-:W3:Y:S04]  /*2ba10*/  LDL.LU.64 R18, [R1+0x1708] ;  /* 0x0017080001127983 */ /* 0x000ee80000300a00 */
[----:B------:R0:W-:Y:S04]  /*2ba20*/  @P4 STL [R1+0x7e4], R83 ;  /* 0x0007e45301004387 */ /* 0x0001e80000100800 */
[----:B------:R-:W3:Y:S04]  /*2ba30*/  @P0 LDG.E.U16 R84, desc[UR20][R46.64] ;  /* 0x000000142e540981 */ /* 0x000ee8000c1e1500 */
[----:B------:R-:W3:Y:S01]  /*2ba40*/  @P0 LDG.E.U16 R85, desc[UR20][R48.64] ;  /* 0x0000001430550981 */ /* 0x000ee2000c1e1500 */
[----:B0-----:R-:W-:-:S02]  /*2ba50*/  IMAD.MOV.U32 R83, RZ, RZ, R82 ;  /* 0x000000ffff537224 */ /* 0x001fc400078e0052 */
[----:B------:R-:W-:Y:S01]  /*2ba60*/  IMAD.MOV.U32 R82, RZ, RZ, R63 ;  /* 0x000000ffff527224 */ /* 0x000fe200078e003f */
[----:B------:R0:W-:Y:S04]  /*2ba70*/  @P4 STL [R1+0x7e8], R88 ;  /* 0x0007e85801004387 */ /* 0x0001e80000100800 */
[----:B------:R-:W3:Y:S04]  /*2ba80*/  LDL R30, [R1+0x700] ;  /* 0x00070000011e7983 */ /* 0x000ee80000100800 */
[----:B------:R-:W3:Y:S04]  /*2ba90*/  @P3 LDG.E.U16 R77, desc[UR20][R52.64] ;  /* 0x00000014344d3981 */ /* 0x000ee8000c1e1500 */
[----:B0-----:R-:W3:Y:S04]  /*2baa0*/  LDL R88, [R1+0x72c] ;  /* 0x00072c0001587983 */ /* 0x001ee80000100800 */
[----:B------:R-:W-:Y:S04]  /*2bab0*/  STL.64 [R1+0x200], R56 ;  /* 0x0002003801007387 */ /* 0x000fe80000100a00 */
[----:B------:R-:W-:Y:S04]  /*2bac0*/  STL.64 [R1+0x1f8], R54 ;  /* 0x0001f83601007387 */ /* 0x000fe80000100a00 */
[----:B------:R-:W-:Y:S04]  /*2bad0*/  STL.64 [R1+0x1c0], R82 ;  /* 0x0001c05201007387 */ /* 0x000fe80000100a00 */
[----:B----4-:R0:W-:Y:S04]  /*2bae0*/  @P5 STL [R1+0x7dc], R76 ;  /* 0x0007dc4c01005387 */ /* 0x0101e80000100800 */
[----:B0-----:R-:W4:Y:S04]  /*2baf0*/  LDL.LU R76, [R1+0xf88] ;  /* 0x000f8800014c7983 */ /* 0x001f280000300800 */
[----:B------:R-:W4:Y:S04]  /*2bb00*/  LDL.LU R73, [R1+0x10f0] ;  /* 0x0010f00001497983 */ /* 0x000f280000300800 */
[----:B------:R-:W4:Y:S04]  /*2bb10*/  LDL.LU R72, [R1+0xf60] ;  /* 0x000f600001487983 */ /* 0x000f280000300800 */
[----:B------:R-:W4:Y:S04]  /*2bb20*/  LDL.LU R57, [R1+0xf98] ;  /* 0x000f980001397983 */ /* 0x000f280000300800 */
[----:B------:R-:W4:Y:S04]  /*2bb30*/  LDL.LU R54, [R1+0xf64] ;  /* 0x000f640001367983 */ /* 0x000f280000300800 */
[----:B------:R0:W-:Y:S04]  /*2bb40*/  @P6 STL [R1+0x7c0], R29 ;  /* 0x0007c01d01006387 */ /* 0x0001e80000100800 */
[----:B0-----:R-:W4:Y:S04]  /*2bb50*/  LDL.LU R29, [R1+0xf9c] ;  /* 0x000f9c00011d7983 */ /* 0x001f280000300800 */
[----:B------:R-:W4:Y:S04]  /*2bb60*/  LDL.LU.64 R4, [R1+0x1700] ;  /* 0x0017000001047983 */ /* 0x000f280000300a00 */
[----:B--2---:R0:W-:Y:S04]  /*2bb70*/  @P6 STL [R1+0x7bc], R31 ;  /* 0x0007bc1f01006387 */ /* 0x0041e80000100800 */
[----:B---3--:R-:W2:Y:S04]  /*2bb80*/  @P3 LDG.E.U16 R28, desc[UR20][R50.64] ;  /* 0x00000014321c3981 */ /* 0x008ea8000c1e1500 */
[----:B0-----:R-:W3:Y:S04]  /*2bb90*/  LDL R31, [R1+0x6fc] ;  /* 0x0006fc00011f7983 */ /* 0x001ee80000100800 */
[----:B------:R-:W-:Y:S04]  /*2bba0*/  @P5 STL [R1+0x7e0], R90 ;  /* 0x0007e05a01005387 */ /* 0x000fe80000100800 */
[----:B------:R-:W3:Y:S04]  /*2bbb0*/  LDL.LU.64 R48, [R1+0x16f8] ;  /* 0x0016f80001307983 */ /* 0x000ee80000300a00 */
[----:B------:R-:W3:Y:S01]  /*2bbc0*/  LDL.LU.64 R46, [R1+0x16f0] ;  /* 0x0016f000012e7983 */ /* 0x000ee20000300a00 */
[----:B------:R-:W-:-:S03]  /*2bbd0*/  ISETP.GT.AND P4, PT, R80, 0x69, PT ;  /* 0x000000695000780c */ /* 0x000fc60003f84270 */
[----:B------:R-:W3:Y:S04]  /*2bbe0*/  LDL.LU R56, [R1+0x7d0] ;  /* 0x0007d00001387983 */ /* 0x000ee80000300800 */
[----:B------:R-:W3:Y:S04]  /*2bbf0*/  LDL.LU R59, [R1+0x7cc] ;  /* 0x0007cc00013b7983 */ /* 0x000ee80000300800 */
[----:B------:R-:W-:Y:S04]  /*2bc00*/  @P0 STL [R1+0x78c], R84 ;  /* 0x00078c5401000387 */ /* 0x000fe80000100800 */
[----:B------:R4:W-:Y:S04]  /*2bc10*/  @P0 STL [R1+0x790], R85 ;  /* 0x0007905501000387 */ /* 0x0009e80000100800 */
[----:B------:R-:W3:Y:S04]  /*2bc20*/  LDL.LU.64 R52, [R1+0x16e8] ;  /* 0x0016e80001347983 */ /* 0x000ee80000300a00 */
[----:B------:R-:W3:Y:S01]  /*2bc30*/  LDL.LU.64 R50, [R1+0x16e0] ;  /* 0x0016e00001327983 */ /* 0x000ee20000300a00 */
[----:B----4-:R-:W-:-:S02]  /*2bc40*/  IMAD.MOV.U32 R85, RZ, RZ, R76 ;  /* 0x000000ffff557224 */ /* 0x010fc400078e004c */
[----:B------:R-:W-:Y:S02]  /*2bc50*/  IMAD.MOV.U32 R84, RZ, RZ, R73 ;  /* 0x000000ffff547224 */ /* 0x000fe400078e0049 */
[----:B------:R-:W-:Y:S02]  /*2bc60*/  IMAD.MOV.U32 R73, RZ, RZ, R72 ;  /* 0x000000ffff497224 */ /* 0x000fe400078e0048 */
[----:B------:R-:W-:Y:S02]  /*2bc70*/  IMAD.MOV.U32 R72, RZ, RZ, R57 ;  /* 0x000000ffff487224 */ /* 0x000fe400078e0039 */
[----:B------:R-:W-:Y:S01]  /*2bc80*/  IMAD.MOV.U32 R76, RZ, RZ, R29 ;  /* 0x000000ffff4c7224 */ /* 0x000fe200078e001d */
[----:B--2---:R0:W-:Y:S04]  /*2bc90*/  @P3 STL [R1+0x75c], R28 ;  /* 0x00075c1c01003387 */ /* 0x0041e80000100800 */
[----:B0-----:R-:W2:Y:S04]  /*2bca0*/  LDL R28, [R1+0x6d0] ;  /* 0x0006d000011c7983 */ /* 0x001ea80000100800 */
[----:B------:R-:W4:Y:S04]  /*2bcb0*/  LDL.LU R55, [R1+0x7d8] ;  /* 0x0007d80001377983 */ /* 0x000f280000300800 */
[----:B------:R-:W2:Y:S04]  /*2bcc0*/  LDL.LU R63, [R1+0x7d4] ;  /* 0x0007d400013f7983 */ /* 0x000ea80000300800 */
[----:B------:R0:W-:Y:S04]  /*2bcd0*/  @P3 STL [R1+0x760], R77 ;  /* 0x0007604d01003387 */ /* 0x0001e80000100800 */
[----:B------:R-:W2:Y:S04]  /*2bce0*/  LDL R29, [R1+0x6cc] ;  /* 0x0006cc00011d7983 */ /* 0x000ea80000100800 */
[----:B---3--:R-:W3:Y:S01]  /*2bcf0*/  @P4 LDG.E.U16 R89, desc[UR20][R48.64] ;  /* 0x0000001430594981 */ /* 0x008ee2000c1e1500 */
[----:B0-----:R-:W-:-:S03]  /*2bd00*/  IMAD.MOV.U32 R77, RZ, RZ, R54 ;  /* 0x000000ffff4d7224 */ /* 0x001fc600078e0036 */
[----:B------:R-:W3:Y:S04]  /*2bd10*/  @P4 LDG.E.U16 R88, desc[UR20][R46.64] ;  /* 0x000000142e584981 */ /* 0x000ee8000c1e1500 */
[----:B------:R-:W3:Y:S04]  /*2bd20*/  LDL.LU.64 R48, [R1+0x16d8] ;  /* 0x0016d80001307983 */ /* 0x000ee80000300a00 */
[----:B------:R-:W-:Y:S04]  /*2bd30*/  STL.64 [R1+0x1c8], R84 ;  /* 0x0001c85401007387 */ /* 0x000fe80000100a00 */
[----:B------:R-:W-:Y:S04]  /*2bd40*/  STL.64 [R1+0x1e8], R72 ;  /* 0x0001e84801007387 */ /* 0x000fe80000100a00 */
[----:B------:R-:W-:Y:S04]  /*2bd50*/  STL.64 [R1+0x1f0], R76 ;  /* 0x0001f04c01007387 */ /* 0x000fe80000100a00 */
[----:B------:R-:W3:Y:S01]  /*2bd60*/  LDL.LU.64 R46, [R1+0x16d0] ;  /* 0x0016d000012e7983 */ /* 0x000ee20000300a00 */
[----:B------:R-:W-:-:S02]  /*2bd70*/  ISETP.GT.AND P5, PT, R80, 0x71, PT ;  /* 0x000000715000780c */ /* 0x000fc40003fa4270 */
[----:B------:R-:W-:-:S11]  /*2bd80*/  ISETP.GT.AND P0, PT, R80, 0x79, PT ;  /* 0x000000795000780c */ /* 0x000fd60003f04270 */
[----:B------:R-:W3:Y:S04]  /*2bd90*/  @P5 LDG.E.U16 R31, desc[UR20][R50.64] ;  /* 0x00000014321f5981 */ /* 0x000ee8000c1e1500 */
[----:B------:R-:W3:Y:S01]  /*2bda0*/  @P5 LDG.E.U16 R30, desc[UR20][R52.64] ;  /* 0x00000014341e5981 */ /* 0x000ee2000c1e1500 */
[----:B------:R-:W-:-:S13]  /*2bdb0*/  ISETP.GT.AND P3, PT, R80, 0x4c, PT ;  /* 0x0000004c5000780c */ /* 0x000fda0003f64270 */
[----:B----4-:R-:W4:Y:S01]  /*2bdc0*/  @P3 LDG.E.U16 R55, desc[UR20][R76.64] ;  /* 0x000000144c373981 */ /* 0x010f22000c1e1500 */
[----:B------:R-:W-:-:S03]  /*2bdd0*/  ISETP.GT.AND P6, PT, R80, 0x52, PT ;  /* 0x000000525000780c */ /* 0x000fc60003fc4270 */
[----:B--2---:R-:W2:Y:S04]  /*2bde0*/  @P3 LDG.E.U16 R63, desc[UR20][R72.64] ;  /* 0x00000014483f3981 */ /* 0x004ea8000c1e1500 */
[----:B---3--:R-:W3:Y:S04]  /*2bdf0*/  @P0 LDG.E.U16 R28, desc[UR20][R48.64] ;  /* 0x00000014301c0981 */ /* 0x008ee8000c1e1500 */
[----:B------:R-:W2:Y:S04]  /*2be00*/  @P0 LDG.E.U16 R29, desc[UR20][R46.64] ;  /* 0x000000142e1d0981 */ /* 0x000ea8000c1e1500 */
[----:B------:R-:W-:Y:S04]  /*2be10*/  @P4 STL [R1+0x72c], R88 ;  /* 0x00072c5801004387 */ /* 0x000fe80000100800 */
[----:B------:R-:W-:Y:S04]  /*2be20*/  @P4 STL [R1+0x730], R89 ;  /* 0x0007305901004387 */ /* 0x000fe80000100800 */
[----:B------:R-:W2:Y:S04]  /*2be30*/  LDL.LU R57, [R1+0xf8c] ;  /* 0x000f8c0001397983 */ /* 0x000ea80000300800 */
[----:B------:R-:W4:Y:S04]  /*2be40*/  LDL.LU R54, [R1+0x10f4] ;  /* 0x0010f40001367983 */ /* 0x000f280000300800 */
[----:B------:R-:W-:Y:S04]  /*2be50*/  STL [R1+0x11c8], R52 ;  /* 0x0011c83401007387 */ /* 0x000fe80000100800 */
[----:B------:R-:W-:Y:S04]  /*2be60*/  STL [R1+0x1468], R52 ;  /* 0x0014683401007387 */ /* 0x000fe80000100800 */
[----:B------:R-:W-:Y:S04]  /*2be70*/  STL [R1+0x11c4], R53 ;  /* 0x0011c43501007387 */ /* 0x000fe80000100800 */
[----:B------:R0:W-:Y:S04]  /*2be80*/  STL [R1+0x146c], R53 ;  /* 0x00146c3501007387 */ /* 0x0001e80000100800 */
[----:B0-----:R-:W4:Y:S04]  /*2be90*/  LDL.LU R53, [R1+0x7ac] ;  /* 0x0007ac0001357983 */ /* 0x001f280000300800 */
[----:B------:R0:W-:Y:S04]  /*2bea0*/  @P5 STL [R1+0x6fc], R31 ;  /* 0x0006fc1f01005387 */ /* 0x0001e80000100800 */
[----:B0-----:R-:W4:Y:S04]  /*2beb0*/  LDL.LU R31, [R1+0xf90] ;  /* 0x000f9000011f7983 */ /* 0x001f280000300800 */
[----:B------:R0:W-:Y:S04]  /*2bec0*/  @P5 STL [R1+0x700], R30 ;  /* 0x0007001e01005387 */ /* 0x0001e80000100800 */
[----:B0-----:R-:W4:Y:S04]  /*2bed0*/  LDL.LU R30, [R1+0x10f8] ;  /* 0x0010f800011e7983 */ /* 0x001f280000300800 */
[----:B------:R-:W-:Y:S04]  /*2bee0*/  STL [R1+0x11d0], R50 ;  /* 0x0011d03201007387 */ /* 0x000fe80000100800 */
[----:B------:R0:W-:Y:S04]  /*2bef0*/  STL [R1+0x1470], R50 ;  /* 0x0014703201007387 */ /* 0x0001e80000100800 */
[----:B0-----:R-:W4:Y:S04]  /*2bf00*/  LDL.LU R50, [R1+0x7b0] ;  /* 0x0007b00001327983 */ /* 0x001f280000300800 */
[----:B------:R-:W-:Y:S04]  /*2bf10*/  STL [R1+0x11cc], R51 ;  /* 0x0011cc3301007387 */ /* 0x000fe80000100800 */
[----:B------:R-:W-:Y:S04]  /*2bf20*/  STL [R1+0x1474], R51 ;  /* 0x0014743301007387 */ /* 0x000fe80000100800 */
[----:B---3--:R0:W-:Y:S04]  /*2bf30*/  @P0 STL [R1+0x6d0], R28 ;  /* 0x0006d01c01000387 */ /* 0x0081e80000100800 */
[----:B0-----:R-:W3:Y:S04]  /*2bf40*/  LDL.LU R28, [R1+0x10fc] ;  /* 0x0010fc00011c7983 */ /* 0x001ee80000300800 */
[----:B------:R-:W-:Y:S04]  /*2bf50*/  STL [R1+0x11d8], R48 ;  /* 0x0011d83001007387 */ /* 0x000fe80000100800 */
[----:B------:R-:W-:Y:S04]  /*2bf60*/  STL [R1+0x1478], R48 ;  /* 0x0014783001007387 */ /* 0x000fe80000100800 */
[----:B------:R-:W-:Y:S04]  /*2bf70*/  STL [R1+0x11d4], R49 ;  /* 0x0011d43101007387 */ /* 0x000fe80000100800 */
[----:B------:R-:W-:Y:S04]  /*2bf80*/  STL [R1+0x147c], R49 ;  /* 0x00147c3101007387 */ /* 0x000fe80000100800 */
[----:B--2---:R0:W-:Y:S04]  /*2bf90*/  @P0 STL [R1+0x6cc], R29 ;  /* 0x0006cc1d01000387 */ /* 0x0041e80000100800 */
[----:B0-----:R-:W2:Y:S04]  /*2bfa0*/  LDL.LU R29, [R1+0xf94] ;  /* 0x000f9400011d7983 */ /* 0x001ea80000300800 */
[----:B------:R-:W-:Y:S04]  /*2bfb0*/  STL [R1+0x11e0], R46 ;  /* 0x0011e02e01007387 */ /* 0x000fe80000100800 */
[----:B------:R0:W-:Y:S04]  /*2bfc0*/  STL [R1+0x1480], R46 ;  /* 0x0014802e01007387 */ /* 0x0001e80000100800 */
[----:B0-----:R-:W2:Y:S04]  /*2bfd0*/  LDL.LU R46, [R1+0x788] ;  /* 0x00078800012e7983 */ /* 0x001ea80000300800 */
[----:B------:R-:W-:Y:S04]  /*2bfe0*/  STL [R1+0x11dc], R47 ;  /* 0x0011dc2f01007387 */ /* 0x000fe80000100800 */
[----:B------:R0:W-:Y:S04]  /*2bff0*/  STL [R1+0x1484], R47 ;  /* 0x0014842f01007387 */ /* 0x0001e80000100800 */
[----:B0-----:R-:W2:Y:S04]  /*2c000*/  LDL.LU R47, [R1+0x7b4] ;  /* 0x0007b400012f7983 */ /* 0x001ea80000300800 */
[----:B----4-:R0:W-:Y:S04]  /*2c010*/  STL [R1+0x14c4], R55 ;  /* 0x0014c43701007387 */ /* 0x0101e80000100800 */
[----:B0-----:R-:W4:Y:S01]  /*2c020*/  LDL.LU R55, [R1+0x7b8] ;  /* 0x0007b80001377983 */ /* 0x001f220000300800 */
[----:B------:R-:W-:Y:S01]  /*2c030*/  ISETP.GT.AND P4, PT, R80, 0x4d, PT ;  /* 0x0000004d5000780c */ /* 0x000fe20003f84270 */
[----:B------:R-:W-:-:S02]  /*2c040*/  IMAD.MOV.U32 R90, RZ, RZ, R30 ;  /* 0x000000ffff5a7224 */ /* 0x000fc400078e001e */
[----:B------:R-:W-:Y:S01]  /*2c050*/  IMAD.MOV.U32 R91, RZ, RZ, R31 ;  /* 0x000000ffff5b7224 */ /* 0x000fe200078e001f */
[----:B------:R-:W-:-:S09]  /*2c060*/  ISETP.GT.AND P5, PT, R80, 0x53, PT ;  /* 0x000000535000780c */ /* 0x000fd20003fa4270 */
[----:B------:R-:W4:Y:S04]  /*2c070*/  @P4 LDG.E.U16 R59, desc[UR20][R90.64] ;  /* 0x000000145a3b4981 */ /* 0x000f28000c1e1500 */
[----:B------:R-:W4:Y:S04]  /*2c080*/  @P5 LDG.E.U16 R50, desc[UR20][R14.64] ;  /* 0x000000140e325981 */ /* 0x000f28000c1e1500 */
[----:B------:R-:W4:Y:S01]  /*2c090*/  @P5 LDG.E.U16 R53, desc[UR20][R74.64] ;  /* 0x000000144a355981 */ /* 0x000f22000c1e1500 */
[----:B---3--:R-:W-:Y:S02]  /*2c0a0*/  IMAD.MOV.U32 R30, RZ, RZ, R28 ;  /* 0x000000ffff1e7224 */ /* 0x008fe400078e001c */
[----:B--2---:R-:W-:-:S05]  /*2c0b0*/  IMAD.MOV.U32 R31, RZ, RZ, R29 ;  /* 0x000000ffff1f7224 */ /* 0x004fca00078e001d */
[----:B------:R-:W2:Y:S04]  /*2c0c0*/  @P4 LDG.E.U16 R56, desc[UR20][R30.64] ;  /* 0x000000141e384981 */ /* 0x000ea8000c1e1500 */
[----:B------:R-:W3:Y:S04]  /*2c0d0*/  @P6 LDG.E.U16 R47, desc[UR20][R68.64] ;  /* 0x00000014442f6981 */ /* 0x000ee8000c1e1500 */
[----:B----4-:R-:W4:Y:S01]  /*2c0e0*/  @P6 LDG.E.U16 R55, desc[UR20][R70.64] ;  /* 0x0000001446376981 */ /* 0x010f22000c1e1500 */
[----:B------:R-:W-:Y:S01]  /*2c0f0*/  IMAD.MOV.U32 R88, RZ, RZ, R54 ;  /* 0x000000ffff587224 */ /* 0x000fe200078e0036 */
[----:B------:R-:W-:-:S02]  /*2c100*/  MOV R89, R57 ;  /* 0x0000003900597202 */ /* 0x000fc40000000f00 */
[----:B------:R-:W-:Y:S04]  /*2c110*/  STL [R1+0x14c8], R63 ;  /* 0x0014c83f01007387 */ /* 0x000fe80000100800 */
[----:B------:R-:W3:Y:S04]  /*2c120*/  LDL R73, [R1+0x758] ;  /* 0x0007580001497983 */ /* 0x000ee80000100800 */
[----:B------:R-:W3:Y:S04]  /*2c130*/  LDL.LU R49, [R1+0x728] ;  /* 0x0007280001317983 */ /* 0x000ee80000300800 */
[----:B------:R-:W3:Y:S04]  /*2c140*/  LDL.LU R48, [R1+0x724] ;  /* 0x0007240001307983 */ /* 0x000ee80000300800 */
[----:B------:R-:W3:Y:S04]  /*2c150*/  LDL R77, [R1+0x784] ;  /* 0x00078400014d7983 */ /* 0x000ee80000100800 */
[----:B------:R-:W-:Y:S04]  /*2c160*/  STL.64 [R1+0x1d0], R88 ;  /* 0x0001d05801007387 */ /* 0x000fe80000100a00 */
[----:B------:R-:W-:Y:S01]  /*2c170*/  STL.64 [R1+0x1d8], R90 ;  /* 0x0001d85a01007387 */ /* 0x000fe20000100a00 */
[----:B------:R-:W-:-:S03]  /*2c180*/  ISETP.GT.AND P0, PT, R80, 0x5a, PT ;  /* 0x0000005a5000780c */ /* 0x000fc60003f04270 */
[----:B------:R-:W3:Y:S04]  /*2c190*/  LDL R29, [R1+0x754] ;  /* 0x00075400011d7983 */ /* 0x000ee80000100800 */
[----:B------:R-:W3:Y:S04]  /*2c1a0*/  LDL.LU R51, [R1+0x6f8] ;  /* 0x0006f80001337983 */ /* 0x000ee80000300800 */
[----:B------:R0:W-:Y:S04]  /*2c1b0*/  STL.64 [R1+0x1e0], R30 ;  /* 0x0001e01e01007387 */ /* 0x0001e80000100a00 */
[----:B------:R-:W3:Y:S04]  /*2c1c0*/  @P0 LDG.E.U16 R46, desc[UR20][R44.64] ;  /* 0x000000142c2e0981 */ /* 0x000ee8000c1e1500 */
[----:B0-----:R-:W3:Y:S04]  /*2c1d0*/  LDL.LU.64 R30, [R1+0x16c8] ;  /* 0x0016c800011e7983 */ /* 0x001ee80000300a00 */
[----:B--2---:R-:W-:Y:S04]  /*2c1e0*/  STL [R1+0x1488], R56 ;  /* 0x0014883801007387 */ /* 0x004fe80000100800 */
[----:B------:R-:W-:Y:S04]  /*2c1f0*/  STL [R1+0x1490], R59 ;  /* 0x0014903b01007387 */ /* 0x000fe80000100800 */
[----:B----4-:R-:W-:Y:S04]  /*2c200*/  STL [R1+0x14fc], R55 ;  /* 0x0014fc3701007387 */ /* 0x010fe80000100800 */
[----:B------:R-:W2:Y:S04]  /*2c210*/  LDL.LU R70, [R1+0xfa0] ;  /* 0x000fa00001467983 */ /* 0x000ea80000300800 */
[----:B------:R-:W4:Y:S04]  /*2c220*/  LDL.LU R69, [R1+0x1100] ;  /* 0x0011000001457983 */ /* 0x000f280000300800 */
[----:B------:R-:W2:Y:S04]  /*2c230*/  LDL.LU R68, [R1+0xfa4] ;  /* 0x000fa40001447983 */ /* 0x000ea80000300800 */
[----:B------:R-:W2:Y:S04]  /*2c240*/  LDL.LU R57, [R1+0x1104] ;  /* 0x0011040001397983 */ /* 0x000ea80000300800 */
[----:B------:R-:W2:Y:S04]  /*2c250*/  LDL.LU R54, [R1+0xfa8] ;  /* 0x000fa80001367983 */ /* 0x000ea80000300800 */
[----:B------:R-:W2:Y:S04]  /*2c260*/  LDL.LU R52, [R1+0x1108] ;  /* 0x0011080001347983 */ /* 0x000ea80000300800 */
[----:B---3--:R-:W-:Y:S04]  /*2c270*/  STL [R1+0x1500], R47 ;  /* 0x0015002f01007387 */ /* 0x008fe80000100800 */
[----:B------:R-:W3:Y:S04]  /*2c280*/  LDL.LU.64 R14, [R1+0x16c0] ;  /* 0x0016c000010e7983 */ /* 0x000ee80000300a00 */
[----:B------:R-:W-:Y:S04]  /*2c290*/  STL [R1+0x14f0], R50 ;  /* 0x0014f03201007387 */ /* 0x000fe80000100800 */
[----:B------:R-:W2:Y:S04]  /*2c2a0*/  LDL R28, [R1+0x6f4] ;  /* 0x0006f400011c7983 */ /* 0x000ea80000100800 */
[----:B------:R0:W-:Y:S01]  /*2c2b0*/  STL [R1+0x14f4], R53 ;  /* 0x0014f43501007387 */ /* 0x0001e20000100800 */
[----:B------:R-:W-:-:S02]  /*2c2c0*/  ISETP.GT.AND P3, PT, R80, 0x62, PT ;  /* 0x000000625000780c */ /* 0x000fc40003f64270 */
[C---:B------:R-:W-:Y:S01]  /*2c2d0*/  ISETP.GT.AND P4, PT, R80.reuse, 0x6a, PT ;  /* 0x0000006a5000780c */ /* 0x040fe20003f84270 */
[----:B------:R-:W2:Y:S04]  /*2c2e0*/  @P0 LDG.E.U16 R77, desc[UR20][R42.64] ;  /* 0x000000142a4d0981 */ /* 0x000ea8000c1e1500 */
[----:B0-----:R-:W2:Y:S04]  /*2c2f0*/  LDL.LU R53, [R1+0x6c8] ;  /* 0x0006c80001357983 */ /* 0x001ea80000300800 */
[----:B------:R-:W2:Y:S01]  /*2c300*/  LDL.LU.64 R44, [R1+0x16b8] ;  /* 0x0016b800012c7983 */ /* 0x000ea20000300a00 */
[----:B------:R-:W-:-:S03]  /*2c310*/  ISETP.GT.AND P5, PT, R80, 0x72, PT ;  /* 0x000000725000780c */ /* 0x000fc60003fa4270 */
[----:B------:R-:W4:Y:S04]  /*2c320*/  @P3 LDG.E.U16 R29, desc[UR20][R38.64] ;  /* 0x00000014261d3981 */ /* 0x000f28000c1e1500 */
[----:B------:R-:W4:Y:S04]  /*2c330*/  @P3 LDG.E.U16 R73, desc[UR20][R40.64] ;  /* 0x0000001428493981 */ /* 0x000f28000c1e1500 */
[----:B------:R-:W4:Y:S04]  /*2c340*/  @P4 LDG.E.U16 R49, desc[UR20][R30.64] ;  /* 0x000000141e314981 */ /* 0x000f28000c1e1500 */
[----:B------:R-:W-:Y:S04]  /*2c350*/  STL [R1+0x1504], R46 ;  /* 0x0015042e01007387 */ /* 0x000fe80000100800 */
[----:B------:R-:W4:Y:S04]  /*2c360*/  LDL.LU R50, [R1+0x6c4] ;  /* 0x0006c40001327983 */ /* 0x000f280000300800 */
[----:B------:R-:W4:Y:S04]  /*2c370*/  LDL.LU.64 R42, [R1+0x16b0] ;  /* 0x0016b000012a7983 */ /* 0x000f280000300a00 */
[----:B---3--:R-:W3:Y:S04]  /*2c380*/  @P4 LDG.E.U16 R48, desc[UR20][R14.64] ;  /* 0x000000140e304981 */ /* 0x008ee8000c1e1500 */
[----:B--2---:R-:W2:Y:S01]  /*2c390*/  @P5 LDG.E.U16 R51, desc[UR20][R44.64] ;  /* 0x000000142c335981 */ /* 0x004ea2000c1e1500 */
[----:B----4-:R-:W-:-:S02]  /*2c3a0*/  IMAD.MOV.U32 R90, RZ, RZ, R69 ;  /* 0x000000ffff5a7224 */ /* 0x010fc400078e0045 */
[----:B------:R-:W-:Y:S01]  /*2c3b0*/  IMAD.MOV.U32 R91, RZ, RZ, R70 ;  /* 0x000000ffff5b7224 */ /* 0x000fe200078e0046 */
[----:B------:R0:W-:Y:S01]  /*2c3c0*/  @P0 STL [R1+0x784], R77 ;  /* 0x0007844d01000387 */ /* 0x0001e20000100800 */
[----:B------:R-:W-:Y:S02]  /*2c3d0*/  IMAD.MOV.U32 R76, RZ, RZ, R57 ;  /* 0x000000ffff4c7224 */ /* 0x000fe400078e0039 */
[----:B------:R-:W-:Y:S01]  /*2c3e0*/  IMAD.MOV.U32 R74, RZ, RZ, R52 ;  /* 0x000000ffff4a7224 */ /* 0x000fe200078e0034 */
[----:B------:R-:W4:Y:S01]  /*2c3f0*/  LDL.LU.64 R40, [R1+0x16a8] ;  /* 0x0016a80001287983 */ /* 0x000f220000300a00 */
[----:B------:R-:W-:Y:S02]  /*2c400*/  IMAD.MOV.U32 R75, RZ, RZ, R54 ;  /* 0x000000ffff4b7224 */ /* 0x000fe400078e0036 */
[----:B0-----:R-:W-:Y:S01]  /*2c410*/  IMAD.MOV.U32 R77, RZ, RZ, R68 ;  /* 0x000000ffff4d7224 */ /* 0x001fe200078e0044 */
[----:B------:R-:W-:Y:S04]  /*2c420*/  STL.64 [R1+0x238], R90 ;  /* 0x0002385a01007387 */ /* 0x000fe80000100a00 */
[----:B------:R-:W-:Y:S04]  /*2c430*/  STL.64 [R1+0x240], R76 ;  /* 0x0002404c01007387 */ /* 0x000fe80000100a00 */
[----:B------:R-:W-:Y:S04]  /*2c440*/  STL.64 [R1+0x248], R74 ;  /* 0x0002484a01007387 */ /* 0x000fe80000100a00 */
[----:B------:R-:W4:Y:S04]  /*2c450*/  LDL.LU.64 R38, [R1+0x16a0] ;  /* 0x0016a00001267983 */ /* 0x000f280000300a00 */
[----:B------:R-:W4:Y:S04]  /*2c460*/  LDL.LU R54, [R1+0x7a8] ;  /* 0x0007a80001367983 */ /* 0x000f280000300800 */
[----:B------:R-:W4:Y:S04]  /*2c470*/  LDL.LU R57, [R1+0x7a4] ;  /* 0x0007a40001397983 */ /* 0x000f280000300800 */
[----:B------:R-:W-:Y:S04]  /*2c480*/  @P3 STL [R1+0x754], R29 ;  /* 0x0007541d01003387 */ /* 0x000fe80000100800 */
[----:B------:R0:W-:Y:S04]  /*2c490*/  @P3 STL [R1+0x758], R73 ;  /* 0x0007584901003387 */ /* 0x0001e80000100800 */
[----:B------:R-:W-:Y:S04]  /*2c4a0*/  STL [R1+0x14f8], R49 ;  /* 0x0014f83101007387 */ /* 0x000fe80000100800 */
[----:B------:R-:W4:Y:S04]  /*2c4b0*/  LDL.LU R70, [R1+0x110c] ;  /* 0x00110c0001467983 */ /* 0x000f280000300800 */
[----:B------:R-:W4:Y:S04]  /*2c4c0*/  @P5 LDG.E.U16 R28, desc[UR20][R42.64] ;  /* 0x000000142a1c5981 */ /* 0x000f28000c1e1500 */
[----:B---3--:R-:W-:Y:S04]  /*2c4d0*/  STL [R1+0x1508], R48 ;  /* 0x0015083001007387 */ /* 0x008fe80000100800 */
[----:B------:R-:W3:Y:S04]  /*2c4e0*/  LDL.LU R52, [R1+0x780] ;  /* 0x0007800001347983 */ /* 0x000ee80000300800 */
[----:B--2---:R-:W-:Y:S04]  /*2c4f0*/  STL [R1+0x150c], R51 ;  /* 0x00150c3301007387 */ /* 0x004fe80000100800 */
[----:B------:R-:W-:Y:S04]  /*2c500*/  STL [R1+0x11e8], R44 ;  /* 0x0011e82c01007387 */ /* 0x000fe80000100800 */
[----:B------:R-:W-:Y:S04]  /*2c510*/  STL [R1+0x1494], R44 ;  /* 0x0014942c01007387 */ /* 0x000fe80000100800 */
[----:B------:R-:W-:Y:S04]  /*2c520*/  STL [R1+0x11e4], R45 ;  /* 0x0011e42d01007387 */ /* 0x000fe80000100800 */
[----:B------:R-:W-:Y:S04]  /*2c530*/  STL [R1+0x1498], R45 ;  /* 0x0014982d01007387 */ /* 0x000fe80000100800 */
[----:B------:R-:W2:Y:S04]  /*2c540*/  LDL.LU R71, [R1+0xfac] ;  /* 0x000fac0001477983 */ /* 0x000ea80000300800 */
[----:B------:R-:W2:Y:S04]  /*2c550*/  LDL.LU R69, [R1+0xfb0] ;  /* 0x000fb00001457983 */ /* 0x000ea80000300800 */
[----:B------:R-:W2:Y:S04]  /*2c560*/  LDL.LU R68, [R1+0x1110] ;  /* 0x0011100001447983 */ /* 0x000ea80000300800 */
[----:B0-----:R-:W2:Y:S04]  /*2c570*/  LDL.LU R73, [R1+0xfb4] ;  /* 0x000fb40001497983 */ /* 0x001ea80000300800 */
[----:B------:R-:W2:Y:S04]  /*2c580*/  LDL.LU R72, [R1+0x1114] ;  /* 0x0011140001487983 */ /* 0x000ea80000300800 */
[----:B------:R-:W2:Y:S04]  /*2c590*/  LDL R14, [R1+0x77c] ;  /* 0x00077c00010e7983 */ /* 0x000ea80000100800 */
[----:B------:R-:W2:Y:S04]  /*2c5a0*/  LDL R15, [R1+0x778] ;  /* 0x00077800010f7983 */ /* 0x000ea80000100800 */
[----:B------:R-:W2:Y:S04]  /*2c5b0*/  LDL R30, [R1+0x774] ;  /* 0x00077400011e7983 */ /* 0x000ea80000100800 */
[----:B------:R-:W2:Y:S01]  /*2c5c0*/  LDL R29, [R1+0x750] ;  /* 0x00075000011d7983 */ /* 0x000ea20000100800 */
[----:B------:R-:W-:-:S02]  /*2c5d0*/  ISETP.GT.AND P0, PT, R80, 0x7a, PT ;  /* 0x0000007a5000780c */ /* 0x000fc40003f04270 */
[C---:B------:R-:W-:Y:S02]  /*2c5e0*/  ISETP.GT.AND P3, PT, R80.reuse, 0x54, PT ;  /* 0x000000545000780c */ /* 0x040fe40003f64270 */
[----:B------:R-:W-:-:S09]  /*2c5f0*/  ISETP.GT.AND P4, PT, R80, 0x5b, PT ;  /* 0x0000005b5000780c */ /* 0x000fd20003f84270 */
[----:B----4-:R-:W4:Y:S04]  /*2c600*/  @P0 LDG.E.U16 R53, desc[UR20][R40.64] ;  /* 0x0000001428350981 */ /* 0x010f28000c1e1500 */
[----:B------:R-:W4:Y:S04]  /*2c610*/  @P0 LDG.E.U16 R50, desc[UR20][R38.64] ;  /* 0x0000001426320981 */ /* 0x000f28000c1e1500 */
[----:B------:R0:W-:Y:S01]  /*2c620*/  @P5 STL [R1+0x6f4], R28 ;  /* 0x0006f41c01005387 */ /* 0x0001e20000100800 */
[----:B------:R-:W-:-:S03]  /*2c630*/  ISETP.GT.AND P5, PT, R80, 0x5c, PT ;  /* 0x0000005c5000780c */ /* 0x000fc60003fa4270 */
[----:B------:R-:W4:Y:S01]  /*2c640*/  @P3 LDG.E.U16 R54, desc[UR20][R2.64] ;  /* 0x0000001402363981 */ /* 0x000f22000c1e1500 */
[----:B------:R-:W-:-:S03]  /*2c650*/  ISETP.GT.AND P0, PT, R80, 0x63, PT ;  /* 0x000000635000780c */ /* 0x000fc60003f04270 */
[----:B------:R-:W4:Y:S04]  /*2c660*/  @P3 LDG.E.U16 R57, desc[UR20][R22.64] ;  /* 0x0000001416393981 */ /* 0x000f28000c1e1500 */
[----:B0-----:R-:W4:Y:S04]  /*2c670*/  LDL R28, [R1+0x74c] ;  /* 0x00074c00011c7983 */ /* 0x001f280000100800 */
[----:B------:R-:W4:Y:S04]  /*2c680*/  LDL R31, [R1+0x720] ;  /* 0x00072000011f7983 */ /* 0x000f280000100800 */
[----:B---3--:R-:W3:Y:S04]  /*2c690*/  @P4 LDG.E.U16 R52, desc[UR20][R36.64] ;  /* 0x0000001424344981 */ /* 0x008ee8000c1e1500 */
[----:B--2---:R-:W2:Y:S04]  /*2c6a0*/  @P4 LDG.E.U16 R14, desc[UR20][R26.64] ;  /* 0x000000141a0e4981 */ /* 0x004ea8000c1e1500 */
[----:B------:R-:W2:Y:S04]  /*2c6b0*/  @P5 LDG.E.U16 R15, desc[UR20][R24.64] ;  /* 0x00000014180f5981 */ /* 0x000ea8000c1e1500 */
[----:B------:R-:W2:Y:S04]  /*2c6c0*/  @P5 LDG.E.U16 R30, desc[UR20][R12.64] ;  /* 0x000000140c1e5981 */ /* 0x000ea8000c1e1500 */
[----:B------:R-:W2:Y:S04]  /*2c6d0*/  @P0 LDG.E.U16 R29, desc[UR20][R34.64] ;  /* 0x00000014221d0981 */ /* 0x000ea8000c1e1500 */
[----:B------:R-:W-:Y:S04]  /*2c6e0*/  STL [R1+0x11f0], R42 ;  /* 0x0011f02a01007387 */ /* 0x000fe80000100800 */
[----:B------:R-:W-:Y:S04]  /*2c6f0*/  STL [R1+0x149c], R42 ;  /* 0x00149c2a01007387 */ /* 0x000fe80000100800 */
[----:B------:R-:W-:Y:S04]  /*2c700*/  STL [R1+0x11ec], R43 ;  /* 0x0011ec2b01007387 */ /* 0x000fe80000100800 */
[----:B------:R-:W-:Y:S04]  /*2c710*/  STL [R1+0x14a0], R43 ;  /* 0x0014a02b01007387 */ /* 0x000fe80000100800 */
[----:B----4-:R-:W-:Y:S04]  /*2c720*/  STL [R1+0x1510], R53 ;  /* 0x0015103501007387 */ /* 0x010fe80000100800 */
        /* <DEDUP_REMOVED lines=9> */
[----:B------:R-:W4:Y:S04]  /*2c7c0*/  LDL.LU.64 R2, [R1+0x1698] ;  /* 0x0016980001027983 */ /* 0x000f280000300a00 */
[----:B------:R-:W-:Y:S04]  /*2c7d0*/  STL.64 [R1+0x250], R70 ;  /* 0x0002504601007387 */ /* 0x000fe80000100a00 */
[----:B------:R-:W-:Y:S04]  /*2c7e0*/  STL.64 [R1+0x2b8], R68 ;  /* 0x0002b84401007387 */ /* 0x000fe80000100a00 */
[----:B------:R-:W-:Y:S04]  /*2c7f0*/  STL.64 [R1+0x2c0], R72 ;  /* 0x0002c04801007387 */ /* 0x000fe80000100a00 */
[----:B------:R-:W-:Y:S04]  /*2c800*/  STL [R1+0x14cc], R54 ;  /* 0x0014cc3601007387 */ /* 0x000fe80000100800 */
[----:B------:R-:W4:Y:S04]  /*2c810*/  LDL.LU.64 R22, [R1+0x1690] ;  /* 0x0016900001167983 */ /* 0x000f280000300a00 */
[----:B------:R-:W-:Y:S04]  /*2c820*/  STL [R1+0x14d0], R57 ;  /* 0x0014d03901007387 */ /* 0x000fe80000100800 */
[----:B------:R-:W4:Y:S04]  /*2c830*/  LDL.LU.64 R36, [R1+0x1688] ;  /* 0x0016880001247983 */ /* 0x000f280000300a00 */
[----:B------:R-:W4:Y:S04]  /*2c840*/  @P0 LDG.E.U16 R28, desc[UR20][R32.64] ;  /* 0x00000014201c0981 */ /* 0x000f28000c1e1500 */
[----:B---3--:R-:W-:Y:S04]  /*2c850*/  STL [R1+0x1518], R52 ;  /* 0x0015183401007387 */ /* 0x008fe80000100800 */
[----:B------:R-:W3:Y:S04]  /*2c860*/  LDL.LU.64 R26, [R1+0x1680] ;  /* 0x00168000011a7983 */ /* 0x000ee80000300a00 */
[----:B--2---:R0:W-:Y:S04]  /*2c870*/  @P4 STL [R1+0x77c], R14 ;  /* 0x00077c0e01004387 */ /* 0x0041e80000100800 */
[----:B0-----:R-:W2:Y:S04]  /*2c880*/  LDL.LU R14, [R1+0x1678] ;  /* 0x00167800010e7983 */ /* 0x001ea80000300800 */
[----:B------:R-:W2:Y:S04]  /*2c890*/  LDL.LU.64 R24, [R1+0x1670] ;  /* 0x0016700001187983 */ /* 0x000ea80000300a00 */
[----:B------:R0:W-:Y:S04]  /*2c8a0*/  @P5 STL [R1+0x778], R15 ;  /* 0x0007780f01005387 */ /* 0x0001e80000100800 */
[----:B0-----:R-:W2:Y:S04]  /*2c8b0*/  LDL.LU R15, [R1+0x1668] ;  /* 0x00166800010f7983 */ /* 0x001ea80000300800 */
[----:B------:R-:W2:Y:S04]  /*2c8c0*/  LDL.LU.64 R12, [R1+0x1660] ;  /* 0x00166000010c7983 */ /* 0x000ea80000300a00 */
[----:B------:R0:W-:Y:S04]  /*2c8d0*/  @P5 STL [R1+0x774], R30 ;  /* 0x0007741e01005387 */ /* 0x0001e80000100800 */
[----:B0-----:R-:W2:Y:S04]  /*2c8e0*/  LDL.LU R30, [R1+0x1658] ;  /* 0x00165800011e7983 */ /* 0x001ea80000300800 */
[----:B------:R-:W2:Y:S04]  /*2c8f0*/  LDL.LU.64 R34, [R1+0x1650] ;  /* 0x0016500001227983 */ /* 0x000ea80000300a00 */
[----:B------:R0:W-:Y:S04]  /*2c900*/  @P0 STL [R1+0x750], R29 ;  /* 0x0007501d01000387 */ /* 0x0001e80000100800 */
[----:B0-----:R-:W2:Y:S01]  /*2c910*/  LDL.LU R29, [R1+0x1648] ;  /* 0x00164800011d7983 */ /* 0x001ea20000300800 */
[----:B------:R-:W-:-:S03]  /*2c920*/  ISETP.GT.AND P3, PT, R80, 0x6b, PT ;  /* 0x0000006b5000780c */ /* 0x000fc60003f64270 */
[----:B------:R-:W3:Y:S10]  /*2c930*/  LDL.LU.64 R32, [R1+0x1640] ;  /* 0x0016400001207983 */ /* 0x000ef40000300a00 */
[----:B----4-:R-:W4:Y:S04]  /*2c940*/  @P3 LDG.E.U16 R31, desc[UR20][R22.64] ;  /* 0x00000014161f3981 */ /* 0x010f28000c1e1500 */
[----:B------:R0:W-:Y:S04]  /*2c950*/  @P0 STL [R1+0x74c], R28 ;  /* 0x00074c1c01000387 */ /* 0x0001e80000100800 */
[----:B0-----:R-:W3:Y:S01]  /*2c960*/  LDL.LU R28, [R1+0x1638] ;  /* 0x00163800011c7983 */ /* 0x001ee20000300800 */
[----:B------:R-:W-:-:S03]  /*2c970*/  ISETP.GT.AND P4, PT, R80, 0x73, PT ;  /* 0x000000735000780c */ /* 0x000fc60003f84270 */
[----:B------:R-:W3:Y:S01]  /*2c980*/  LDL.LU.64 R22, [R1+0x1630] ;  /* 0x0016300001167983 */ /* 0x000ee20000300a00 */
[----:B--2---:R-:W-:-:S06]  /*2c990*/  PRMT R29, RZ, 0x7610, R29 ;  /* 0x00007610ff1d7816 */ /* 0x004fcc000000001d */
[----:B------:R-:W2:Y:S04]  /*2c9a0*/  @P3 LDG.E.U16 R29, desc[UR20][R36.64] ;  /* 0x00000014241d3981 */ /* 0x000ea8000c1e1500 */
[----:B----4-:R0:W-:Y:S04]  /*2c9b0*/  @P3 STL [R1+0x720], R31 ;  /* 0x0007201f01003387 */ /* 0x0101e80000100800 */
[----:B0-----:R-:W4:Y:S01]  /*2c9c0*/  LDL.LU R31, [R1+0x1628] ;  /* 0x00162800011f7983 */ /* 0x001f220000300800 */
[----:B---3--:R-:W-:-:S06]  /*2c9d0*/  PRMT R28, RZ, 0x7610, R28 ;  /* 0x00007610ff1c7816 */ /* 0x008fcc000000001c */
[----:B------:R-:W3:Y:S04]  /*2c9e0*/  @P4 LDG.E.U16 R28, desc[UR20][R34.64] ;  /* 0x00000014221c4981 */ /* 0x000ee8000c1e1500 */
[----:B--2---:R0:W-:Y:S04]  /*2c9f0*/  STL [R1+0x71c], R29 ;  /* 0x00071c1d01007387 */ /* 0x0041e80000100800 */
[----:B0-----:R-:W2:Y:S04]  /*2ca00*/  LDL.LU R29, [R1+0x1624] ;  /* 0x00162400011d7983 */ /* 0x001ea80000300800 */
[----:B------:R-:W-:Y:S04]  /*2ca10*/  STL [R1+0x1208], R36 ;  /* 0x0012082401007387 */ /* 0x000fe80000100800 */
[----:B------:R-:W-:Y:S04]  /*2ca20*/  STL [R1+0x1204], R37 ;  /* 0x0012042501007387 */ /* 0x000fe80000100800 */
[----:B------:R-:W-:Y:S04]  /*2ca30*/  STL [R1+0x14b4], R37 ;  /* 0x0014b42501007387 */ /* 0x000fe80000100800 */
[----:B---3--:R0:W-:Y:S04]  /*2ca40*/  STL [R1+0x6f0], R28 ;  /* 0x0006f01c01007387 */ /* 0x0081e80000100800 */
[----:B0-----:R-:W3:Y:S01]  /*2ca50*/  LDL.LU R28, [R1+0x1620] ;  /* 0x00162000011c7983 */ /* 0x001ee20000300800 */
[----:B--2---:R-:W-:-:S06]  /*2ca60*/  PRMT R29, RZ, 0x7610, R29 ;  /* 0x00007610ff1d7816 */ /* 0x004fcc000000001d */
[----:B------:R-:W2:Y:S04]  /*2ca70*/  @P4 LDG.E.U16 R29, desc[UR20][R32.64] ;  /* 0x00000014201d4981 */ /* 0x000ea8000c1e1500 */
[----:B------:R-:W-:Y:S04]  /*2ca80*/  STL [R1+0x1210], R34 ;  /* 0x0012102201007387 */ /* 0x000fe80000100800 */
[----:B------:R-:W-:Y:S04]  /*2ca90*/  STL [R1+0x14b8], R34 ;  /* 0x0014b82201007387 */ /* 0x000fe80000100800 */
[----:B------:R-:W-:Y:S04]  /*2caa0*/  STL [R1+0x120c], R35 ;  /* 0x00120c2301007387 */ /* 0x000fe80000100800 */
[----:B------:R-:W-:Y:S01]  /*2cab0*/  STL [R1+0x14bc], R35 ;  /* 0x0014bc2301007387 */ /* 0x000fe20000100800 */
[----:B---3--:R-:W-:-:S05]  /*2cac0*/  PRMT R28, RZ, 0x7610, R28 ;  /* 0x00007610ff1c7816 */ /* 0x008fca000000001c */
[----:B------:R0:W-:Y:S04]  /*2cad0*/  STL.S16 [R1+0x6c0], R28 ;  /* 0x0006c01c01007387 */ /* 0x0001e80000100600 */
[----:B0-----:R-:W3:Y:S04]  /*2cae0*/  LDL.LU R28, [R1+0x161c] ;  /* 0x00161c00011c7983 */ /* 0x001ee80000300800 */
[----:B--2---:R0:W-:Y:S04]  /*2caf0*/  STL [R1+0x6ec], R29 ;  /* 0x0006ec1d01007387 */ /* 0x0041e80000100800 */
[----:B0-----:R-:W3:Y:S04]  /*2cb00*/  LDL.LU R29, [R1+0x1618] ;  /* 0x00161800011d7983 */ /* 0x001ee80000300800 */
[----:B------:R-:W-:Y:S04]  /*2cb10*/  STL [R1+0x1218], R32 ;  /* 0x0012182001007387 */ /* 0x000fe80000100800 */
[----:B------:R-:W-:Y:S04]  /*2cb20*/  STL [R1+0x14c0], R32 ;  /* 0x0014c02001007387 */ /* 0x000fe80000100800 */
[----:B------:R-:W-:Y:S04]  /*2cb30*/  STL [R1+0x1214], R33 ;  /* 0x0012142101007387 */ /* 0x000fe80000100800 */
[----:B------:R0:W-:Y:S04]  /*2cb40*/  STL [R1+0x14d4], R33 ;  /* 0x0014d42101007387 */ /* 0x0001e80000100800 */
[----:B0-----:R-:W4:Y:S01]  /*2cb50*/  LDL.LU R33, [R1+0x6c0] ;  /* 0x0006c00001217983 */ /* 0x001f220000300800 */
[----:B------:R-:W-:-:S02]  /*2cb60*/  ISETP.GT.AND P0, PT, R80, 0x7b, PT ;  /* 0x0000007b5000780c */ /* 0x000fc40003f04270 */
[----:B------:R-:W-:-:S11]  /*2cb70*/  PRMT R57, RZ, 0x7610, R57 ;  /* 0x00007610ff397816 */ /* 0x000fd60000000039 */
[----:B---3--:R-:W2:Y:S04]  /*2cb80*/  @P0 LDG.E.U16 R57, desc[UR20][R28.64] ;  /* 0x000000141c390981 */ /* 0x008ea8000c1e1500 */
[----:B----4-:R-:W3:Y:S01]  /*2cb90*/  @P0 LDG.E.U16 R33, desc[UR20][R30.64] ;  /* 0x000000141e210981 */ /* 0x010ee2000c1e1500 */
[----:B------:R-:W-:Y:S02]  /*2cba0*/  ISETP.GT.AND P5, PT, R80, 0x64, PT ;  /* 0x000000645000780c */ /* 0x000fe40003fa4270 */
[----:B------:R-:W-:-:S11]  /*2cbb0*/  PRMT R34, RZ, 0x7610, R34 ;  /* 0x00007610ff227816 */ /* 0x000fd60000000022 */
[----:B------:R-:W4:Y:S04]  /*2cbc0*/  @P5 LDG.E.U16 R34, desc[UR20][R20.64] ;  /* 0x0000001414225981 */ /* 0x000f28000c1e1500 */
[----:B---3--:R-:W-:Y:S04]  /*2cbd0*/  STL [R1+0x14d8], R33 ;  /* 0x0014d82101007387 */ /* 0x008fe80000100800 */
[----:B------:R-:W-:Y:S04]  /*2cbe0*/  STL [R1+0x1220], R30 ;  /* 0x0012201e01007387 */ /* 0x000fe80000100800 */
[----:B------:R-:W-:Y:S04]  /*2cbf0*/  STL [R1+0x14dc], R30 ;  /* 0x0014dc1e01007387 */ /* 0x000fe80000100800 */
[----:B------:R-:W-:Y:S04]  /*2cc00*/  STL [R1+0x121c], R31 ;  /* 0x00121c1f01007387 */ /* 0x000fe80000100800 */
[----:B------:R-:W-:Y:S04]  /*2cc10*/  STL [R1+0x14e0], R31 ;  /* 0x0014e01f01007387 */ /* 0x000fe80000100800 */
[----:B--2---:R-:W-:Y:S04]  /*2cc20*/  STL [R1+0x14e4], R57 ;  /* 0x0014e43901007387 */ /* 0x004fe80000100800 */
[----:B------:R-:W-:Y:S04]  /*2cc30*/  STL [R1+0x1228], R28 ;  /* 0x0012281c01007387 */ /* 0x000fe80000100800 */
[----:B------:R-:W-:Y:S04]  /*2cc40*/  STL [R1+0x14e8], R28 ;  /* 0x0014e81c01007387 */ /* 0x000fe80000100800 */
[----:B------:R-:W-:Y:S04]  /*2cc50*/  STL [R1+0x1224], R29 ;  /* 0x0012241d01007387 */ /* 0x000fe80000100800 */
[----:B------:R-:W-:Y:S04]  /*2cc60*/  STL [R1+0x14ec], R29 ;  /* 0x0014ec1d01007387 */ /* 0x000fe80000100800 */
[----:B------:R-:W2:Y:S01]  /*2cc70*/  LDL.LU.64 R20, [R1+0x1610] ;  /* 0x0016100001147983 */ /* 0x000ea20000300a00 */
[----:B------:R-:W-:-:S02]  /*2cc80*/  PRMT R37, RZ, 0x7610, R37 ;  /* 0x00007610ff257816 */ /* 0x000fc40000000025 */
[----:B------:R-:W-:Y:S01]  /*2cc90*/  ISETP.GT.AND P4, PT, R80, 0x55, PT ;  /* 0x000000555000780c */ /* 0x000fe20003f84270 */
[----:B----4-:R-:W-:Y:S01]  /*2cca0*/  STL [R1+0x151c], R34 ;  /* 0x00151c2201007387 */ /* 0x010fe20000100800 */
[----:B------:R-:W-:-:S03]  /*2ccb0*/  PRMT R58, RZ, 0x7610, R58 ;  /* 0x00007610ff3a7816 */ /* 0x000fc6000000003a */
[----:B------:R-:W3:Y:S08]  /*2ccc0*/  @P5 LDG.E.U16 R37, desc[UR20][R18.64] ;  /* 0x0000001412255981 */ /* 0x000ef0000c1e1500 */
[----:B------:R-:W4:Y:S04]  /*2ccd0*/  @P4 LDG.E.U16 R58, desc[UR20][R16.64] ;  /* 0x00000014103a4981 */ /* 0x000f28000c1e1500 */
[----:B------:R-:W3:Y:S04]  /*2cce0*/  LDL.LU.64 R18, [R1+0x1608] ;  /* 0x0016080001127983 */ /* 0x000ee80000300a00 */
[----:B------:R-:W-:Y:S04]  /*2ccf0*/  STL [R1+0x1230], R26 ;  /* 0x0012301a01007387 */ /* 0x000fe80000100800 */
[----:B------:R-:W-:Y:S04]  /*2cd00*/  STL [R1+0x122c], R27 ;  /* 0x00122c1b01007387 */ /* 0x000fe80000100800 */
[----:B------:R-:W-:Y:S04]  /*2cd10*/  STL [R1+0x1238], R24 ;  /* 0x0012381801007387 */ /* 0x000fe80000100800 */
[----:B------:R-:W-:Y:S04]  /*2cd20*/  STL [R1+0x1234], R25 ;  /* 0x0012341901007387 */ /* 0x000fe80000100800 */
[----:B------:R-:W-:Y:S04]  /*2cd30*/  STL [R1+0x1240], R22 ;  /* 0x0012401601007387 */ /* 0x000fe80000100800 */
[----:B------:R-:W-:Y:S04]  /*2cd40*/  STL [R1+0x123c], R23 ;  /* 0x00123c1701007387 */ /* 0x000fe80000100800 */
[----:B--2---:R-:W-:Y:S04]  /*2cd50*/  STL [R1+0x1248], R20 ;  /* 0x0012481401007387 */ /* 0x004fe80000100800 */
[----:B------:R-:W-:Y:S04]  /*2cd60*/  STL [R1+0x1244], R21 ;  /* 0x0012441501007387 */ /* 0x000fe80000100800 */
[----:B------:R-:W2:Y:S01]  /*2cd70*/  LDL.LU.64 R16, [R1+0x1600] ;  /* 0x0016000001107983 */ /* 0x000ea20000300a00 */
[----:B------:R-:W-:-:S02]  /*2cd80*/  ISETP.GT.AND P3, PT, R80, 0x6c, PT ;  /* 0x0000006c5000780c */ /* 0x000fc40003f64270 */
[----:B------:R-:W-:Y:S02]  /*2cd90*/  ISETP.GT.AND P0, PT, R80, 0x74, PT ;  /* 0x000000745000780c */ /* 0x000fe40003f04270 */
[----:B------:R-:W-:Y:S02]  /*2cda0*/  PRMT R39, RZ, 0x7610, R39 ;  /* 0x00007610ff277816 */ /* 0x000fe40000000027 */
[----:B------:R-:W-:Y:S02]  /*2cdb0*/  PRMT R38, RZ, 0x7610, R38 ;  /* 0x00007610ff267816 */ /* 0x000fe40000000026 */
[----:B------:R-:W-:Y:S02]  /*2cdc0*/  PRMT R36, RZ, 0x7610, R36 ;  /* 0x00007610ff247816 */ /* 0x000fe40000000024 */
[----:B------:R-:W-:-:S03]  /*2cdd0*/  PRMT R41, RZ, 0x7610, R41 ;  /* 0x00007610ff297816 */ /* 0x000fc60000000029 */
[----:B------:R-:W4:Y:S04]  /*2cde0*/  @P3 LDG.E.U16 R39, desc[UR20][R26.64] ;  /* 0x000000141a273981 */ /* 0x000f28000c1e1500 */
[----:B------:R-:W4:Y:S01]  /*2cdf0*/  @P3 LDG.E.U16 R38, desc[UR20][R24.64] ;  /* 0x0000001418263981 */ /* 0x000f22000c1e1500 */
[----:B------:R-:W-:-:S03]  /*2ce00*/  ISETP.GT.AND P3, PT, R80, 0x5d, PT ;  /* 0x0000005d5000780c */ /* 0x000fc60003f64270 */
[----:B------:R-:W4:Y:S04]  /*2ce10*/  @P0 LDG.E.U16 R36, desc[UR20][R22.64] ;  /* 0x0000001416240981 */ /* 0x000f28000c1e1500 */
[----:B------:R-:W4:Y:S01]  /*2ce20*/  @P0 LDG.E.U16 R41, desc[UR20][R20.64] ;  /* 0x0000001414290981 */ /* 0x000f22000c1e1500 */
[----:B------:R-:W-:Y:S02]  /*2ce30*/  ISETP.GT.AND P0, PT, R80, 0x65, PT ;  /* 0x000000655000780c */ /* 0x000fe40003f04270 */
[----:B------:R-:W-:Y:S02]  /*2ce40*/  PRMT R61, RZ, 0x7610, R61 ;  /* 0x00007610ff3d7816 */ /* 0x000fe4000000003d */
[----:B------:R-:W-:Y:S01]  /*2ce50*/  PRMT R60, RZ, 0x7610, R60 ;  /* 0x00007610ff3c7816 */ /* 0x000fe2000000003c */
[----:B---3--:R-:W-:Y:S01]  /*2ce60*/  STL [R1+0x1250], R18 ;  /* 0x0012501201007387 */ /* 0x008fe20000100800 */
[----:B------:R-:W-:-:S02]  /*2ce70*/  PRMT R66, RZ, 0x7610, R66 ;  /* 0x00007610ff427816 */ /* 0x000fc40000000042 */
[----:B------:R-:W-:Y:S01]  /*2ce80*/  PRMT R0, RZ, 0x7610, R0 ;  /* 0x00007610ff007816 */ /* 0x000fe20000000000 */
[----:B------:R-:W-:Y:S01]  /*2ce90*/  STL [R1+0x124c], R19 ;  /* 0x00124c1301007387 */ /* 0x000fe20000100800 */
[----:B------:R-:W-:-:S03]  /*2cea0*/  PRMT R67, RZ, 0x7610, R67 ;  /* 0x00007610ff437816 */ /* 0x000fc60000000043 */
[----:B------:R-:W3:Y:S04]  /*2ceb0*/  @P4 LDG.E.U16 R61, desc[UR20][R10.64] ;  /* 0x000000140a3d4981 */ /* 0x000ee8000c1e1500 */
[----:B------:R-:W3:Y:S04]  /*2cec0*/  @P3 LDG.E.U16 R60, desc[UR20][R8.64] ;  /* 0x00000014083c3981 */ /* 0x000ee8000c1e1500 */
[----:B------:R-:W3:Y:S04]  /*2ced0*/  @P3 LDG.E.U16 R66, desc[UR20][R6.64] ;  /* 0x0000001406423981 */ /* 0x000ee8000c1e1500 */
[----:B------:R-:W3:Y:S04]  /*2cee0*/  @P0 LDG.E.U16 R0, desc[UR20][R4.64] ;  /* 0x0000001404000981 */ /* 0x000ee8000c1e1500 */
[----:B------:R0:W3:Y:S04]  /*2cef0*/  @P0 LDG.E.U16 R67, desc[UR20][R2.64] ;  /* 0x0000001402430981 */ /* 0x0000e8000c1e1500 */
[----:B--2---:R-:W-:Y:S04]  /*2cf00*/  STL [R1+0x1258], R16 ;  /* 0x0012581001007387 */ /* 0x004fe80000100800 */
[----:B------:R-:W-:Y:S04]  /*2cf10*/  STL [R1+0x1254], R17 ;  /* 0x0012541101007387 */ /* 0x000fe80000100800 */
[----:B------:R-:W2:Y:S04]  /*2cf20*/  LDL.LU.64 R10, [R1+0x15f8] ;  /* 0x0015f800010a7983 */ /* 0x000ea80000300a00 */
[----:B------:R-:W2:Y:S04]  /*2cf30*/  LDL.LU.64 R8, [R1+0x15f0] ;  /* 0x0015f00001087983 */ /* 0x000ea80000300a00 */
[----:B------:R-:W2:Y:S04]  /*2cf40*/  LDL.LU.64 R6, [R1+0x15e8] ;  /* 0x0015e80001067983 */ /* 0x000ea80000300a00 */
[----:B------:R-:W2:Y:S04]  /*2cf50*/  LDL.LU.64 R4, [R1+0x15e0] ;  /* 0x0015e00001047983 */ /* 0x000ea80000300a00 */
[----:B------:R-:W0:Y:S01]  /*2cf60*/  LDL.LU.64 R2, [R1+0x15d8] ;  /* 0x0015d80001027983 */ /* 0x000e220000300a00 */
[----:B------:R-:W-:-:S03]  /*2cf70*/  ISETP.GT.AND P4, PT, R80, 0x3f, PT ;  /* 0x0000003f5000780c */ /* 0x000fc60003f84270 */
[----:B------:R-:W-:Y:S04]  /*2cf80*/  STL [R1+0x1260], R14 ;  /* 0x0012600e01007387 */ /* 0x000fe80000100800 */
[----:B------:R-:W-:Y:S01]  /*2cf90*/  STL [R1+0x125c], R15 ;  /* 0x00125c0f01007387 */ /* 0x000fe20000100800 */
[----:B0-----:R-:W-:-:S06]  /*2cfa0*/  PRMT R3, RZ, 0x7610, R3 ;  /* 0x00007610ff037816 */ /* 0x001fcc0000000003 */
[----:B------:R-:W3:Y:S04]  /*2cfb0*/  @P4 LDG.E.U16 R3, desc[UR20][R72.64] ;  /* 0x0000001448034981 */ /* 0x000ee8000c1e1500 */
[----:B------:R-:W-:Y:S04]  /*2cfc0*/  STL [R1+0x1268], R12 ;  /* 0x0012680c01007387 */ /* 0x000fe80000100800 */
[----:B------:R-:W-:Y:S04]  /*2cfd0*/  STL [R1+0x1264], R13 ;  /* 0x0012640d01007387 */ /* 0x000fe80000100800 */
[----:B--2---:R-:W-:Y:S04]  /*2cfe0*/  STL [R1+0x1270], R10 ;  /* 0x0012700a01007387 */ /* 0x004fe80000100800 */
[----:B------:R-:W-:Y:S04]  /*2cff0*/  STL [R1+0x126c], R11 ;  /* 0x00126c0b01007387 */ /* 0x000fe80000100800 */
[----:B------:R-:W-:Y:S04]  /*2d000*/  STL [R1+0x1278], R8 ;  /* 0x0012780801007387 */ /* 0x000fe80000100800 */
[----:B------:R-:W-:Y:S04]  /*2d010*/  STL [R1+0x1274], R9 ;  /* 0x0012740901007387 */ /* 0x000fe80000100800 */
[----:B------:R-:W-:Y:S04]  /*2d020*/  STL [R1+0x1280], R6 ;  /* 0x0012800601007387 */ /* 0x000fe80000100800 */
[----:B------:R-:W-:Y:S04]  /*2d030*/  STL [R1+0x127c], R7 ;  /* 0x00127c0701007387 */ /* 0x000fe80000100800 */
[----:B------:R-:W-:Y:S04]  /*2d040*/  STL [R1+0x1288], R4 ;  /* 0x0012880401007387 */ /* 0x000fe80000100800 */
[----:B------:R-:W-:Y:S04]  /*2d050*/  STL [R1+0x1284], R5 ;  /* 0x0012840501007387 */ /* 0x000fe80000100800 */
[----:B------:R-:W2:Y:S04]  /*2d060*/  LDL.LU.64 R72, [R1+0x15d0] ;  /* 0x0015d00001487983 */ /* 0x000ea80000300a00 */
[----:B---3--:R0:W-:Y:S04]  /*2d070*/  STL [R1+0xe54], R3 ;  /* 0x000e540301007387 */ /* 0x0081e80000100800 */
[----:B0-----:R-:W3:Y:S01]  /*2d080*/  LDL.LU R3, [R1+0x15c8] ;  /* 0x0015c80001037983 */ /* 0x001ee20000300800 */
[----:B------:R-:W-:-:S02]  /*2d090*/  ISETP.GT.AND P5, PT, R80, 0x7c, PT ;  /* 0x0000007c5000780c */ /* 0x000fc40003fa4270 */
[----:B------:R-:W-:Y:S02]  /*2d0a0*/  PRMT R40, RZ, 0x7610, R40 ;  /* 0x00007610ff287816 */ /* 0x000fe40000000028 */
[----:B------:R-:W-:-:S09]  /*2d0b0*/  PRMT R43, RZ, 0x7610, R43 ;  /* 0x00007610ff2b7816 */ /* 0x000fd2000000002b */
[----:B------:R0:W4:Y:S04]  /*2d0c0*/  @P5 LDG.E.U16 R40, desc[UR20][R18.64] ;  /* 0x0000001412285981 */ /* 0x000128000c1e1500 */
[----:B------:R-:W4:Y:S01]  /*2d0d0*/  @P5 LDG.E.U16 R43, desc[UR20][R16.64] ;  /* 0x00000014102b5981 */ /* 0x000f22000c1e1500 */
[----:B------:R-:W-:Y:S02]  /*2d0e0*/  ISETP.GT.AND P5, PT, R80, 0x46, PT ;  /* 0x000000465000780c */ /* 0x000fe40003fa4270 */
[----:B--2---:R-:W-:Y:S02]  /*2d0f0*/  PRMT R72, RZ, 0x7610, R72 ;  /* 0x00007610ff487816 */ /* 0x004fe40000000048 */
[----:B------:R-:W-:-:S04]  /*2d100*/  PRMT R73, RZ, 0x7610, R73 ;  /* 0x00007610ff497816 */ /* 0x000fc80000000049 */
[----:B------:R-:W2:Y:S05]  /*2d110*/  @P4 LDG.E.U16 R72, desc[UR20][R68.64] ;  /* 0x0000001444484981 */ /* 0x000eaa000c1e1500 */
[----:B------:R-:W4:Y:S04]  /*2d120*/  @P5 LDG.E.U16 R73, desc[UR20][R70.64] ;  /* 0x0000001446495981 */ /* 0x000f28000c1e1500 */
[----:B------:R-:W4:Y:S01]  /*2d130*/  LDL.LU.64 R68, [R1+0x15c0] ;  /* 0x0015c00001447983 */ /* 0x000f220000300a00 */
[----:B---3--:R-:W-:-:S06]  /*2d140*/  PRMT R3, RZ, 0x7610, R3 ;  /* 0x00007610ff037816 */ /* 0x008fcc0000000003 */
[----:B------:R-:W3:Y:S04]  /*2d150*/  @P5 LDG.E.U16 R3, desc[UR20][R74.64] ;  /* 0x000000144a035981 */ /* 0x000ee8000c1e1500 */
[----:B--2---:R1:W-:Y:S04]  /*2d160*/  STL [R1+0xe50], R72 ;  /* 0x000e504801007387 */ /* 0x0043e80000100800 */
[----:B-1----:R-:W2:Y:S04]  /*2d170*/  LDL.LU R72, [R1+0x15b8] ;  /* 0x0015b80001487983 */ /* 0x002ea80000300800 */
[----:B------:R-:W2:Y:S04]  /*2d180*/  LDL.LU.64 R70, [R1+0x15b0] ;  /* 0x0015b00001467983 */ /* 0x000ea80000300a00 */
[----:B----4-:R1:W-:Y:S04]  /*2d190*/  STL [R1+0xe4c], R73 ;  /* 0x000e4c4901007387 */ /* 0x0103e80000100800 */
[----:B-1----:R-:W4:Y:S04]  /*2d1a0*/  LDL.LU R73, [R1+0x15a8] ;  /* 0x0015a80001497983 */ /* 0x002f280000300800 */
[----:B------:R-:W2:Y:S04]  /*2d1b0*/  LDL.LU.64 R74, [R1+0x15a0] ;  /* 0x0015a000014a7983 */ /* 0x000ea80000300a00 */
[----:B---3--:R1:W-:Y:S04]  /*2d1c0*/  STL [R1+0xe48], R3 ;  /* 0x000e480301007387 */ /* 0x0083e80000100800 */
[----:B-1----:R-:W3:Y:S01]  /*2d1d0*/  LDL.LU R3, [R1+0x1598] ;  /* 0x0015980001037983 */ /* 0x002ee20000300800 */
[----:B------:R-:W-:-:S02]  /*2d1e0*/  ISETP.GT.AND P3, PT, R80, 0x75, PT ;  /* 0x000000755000780c */ /* 0x000fc40003f64270 */
[----:B------:R-:W-:Y:S02]  /*2d1f0*/  PRMT R62, RZ, 0x7610, R62 ;  /* 0x00007610ff3e7816 */ /* 0x000fe4000000003e */
[----:B------:R-:W-:-:S09]  /*2d200*/  PRMT R2, RZ, 0x7610, R2 ;  /* 0x00007610ff027816 */ /* 0x000fd20000000002 */
[----:B------:R-:W2:Y:S04]  /*2d210*/  @P3 LDG.E.U16 R62, desc[UR20][R10.64] ;  /* 0x000000140a3e3981 */ /* 0x000ea8000c1e1500 */
[----:B------:R-:W2:Y:S01]  /*2d220*/  @P3 LDG.E.U16 R2, desc[UR20][R8.64] ;  /* 0x0000001408023981 */ /* 0x000ea2000c1e1500 */
[----:B------:R-:W-:Y:S02]  /*2d230*/  ISETP.GT.AND P3, PT, R80, 0x47, PT ;  /* 0x000000475000780c */ /* 0x000fe40003f64270 */
[----:B---3--:R-:W-:-:S11]  /*2d240*/  PRMT R3, RZ, 0x7610, R3 ;  /* 0x00007610ff037816 */ /* 0x008fd60000000003 */
[----:B------:R-:W3:Y:S01]  /*2d250*/  @P3 LDG.E.U16 R3, desc[UR20][R76.64] ;  /* 0x000000144c033981 */ /* 0x000ee2000c1e1500 */
[C---:B------:R-:W-:Y:S02]  /*2d260*/  ISETP.GT.AND P0, PT, R80.reuse, 0x7d, PT ;  /* 0x0000007d5000780c */ /* 0x040fe40003f04270 */
[----:B------:R-:W-:Y:S02]  /*2d270*/  ISETP.GT.AND P6, PT, R80, 0x6d, PT ;  /* 0x0000006d5000780c */ /* 0x000fe40003fc4270 */
[----:B------:R-:W-:Y:S02]  /*2d280*/  PRMT R93, RZ, 0x7610, R93 ;  /* 0x00007610ff5d7816 */ /* 0x000fe4000000005d */
[----:B------:R-:W-:Y:S02]  /*2d290*/  PRMT R92, RZ, 0x7610, R92 ;  /* 0x00007610ff5c7816 */ /* 0x000fe4000000005c */
[----:B------:R-:W-:Y:S01]  /*2d2a0*/  PRMT R64, RZ, 0x7610, R64 ;  /* 0x00007610ff407816 */ /* 0x000fe20000000040 */
[----:B------:R-:W2:Y:S01]  /*2d2b0*/  LDL.LU.64 R76, [R1+0x1590] ;  /* 0x00159000014c7983 */ /* 0x000ea20000300a00 */
[----:B------:R-:W-:-:S03]  /*2d2c0*/  PRMT R65, RZ, 0x7610, R65 ;  /* 0x00007610ff417816 */ /* 0x000fc60000000041 */
[----:B------:R-:W2:Y:S04]  /*2d2d0*/  @P0 LDG.E.U16 R93, desc[UR20][R6.64] ;  /* 0x00000014065d0981 */ /* 0x000ea8000c1e1500 */
[----:B------:R-:W2:Y:S01]  /*2d2e0*/  @P0 LDG.E.U16 R92, desc[UR20][R4.64] ;  /* 0x00000014045c0981 */ /* 0x000ea2000c1e1500 */
[C---:B------:R-:W-:Y:S02]  /*2d2f0*/  ISETP.GT.AND P0, PT, R80.reuse, 0x4f, PT ;  /* 0x0000004f5000780c */ /* 0x040fe40003f04270 */
[C---:B------:R-:W-:Y:S01]  /*2d300*/  ISETP.GT.AND P4, PT, R80.reuse, 0x56, PT ;  /* 0x000000565000780c */ /* 0x040fe20003f84270 */
[----:B------:R-:W2:Y:S04]  /*2d310*/  @P6 LDG.E.U16 R64, desc[UR20][R14.64] ;  /* 0x000000140e406981 */ /* 0x000ea8000c1e1500 */
[----:B------:R-:W2:Y:S01]  /*2d320*/  @P6 LDG.E.U16 R65, desc[UR20][R12.64] ;  /* 0x000000140c416981 */ /* 0x000ea2000c1e1500 */
[----:B------:R-:W-:-:S02]  /*2d330*/  ISETP.GT.AND P6, PT, R80, 0x4e, PT ;  /* 0x0000004e5000780c */ /* 0x000fc40003fc4270 */
[----:B------:R-:W-:Y:S02]  /*2d340*/  PRMT R59, RZ, 0x7610, R59 ;  /* 0x00007610ff3b7816 */ /* 0x000fe4000000003b */
[----:B------:R-:W-:Y:S02]  /*2d350*/  PRMT R87, RZ, 0x7610, R87 ;  /* 0x00007610ff577816 */ /* 0x000fe40000000057 */
[----:B------:R-:W-:Y:S02]  /*2d360*/  PRMT R57, RZ, 0x7610, R57 ;  /* 0x00007610ff397816 */ /* 0x000fe40000000039 */
[----:B------:R-:W-:Y:S01]  /*2d370*/  PRMT R86, RZ, 0x7610, R86 ;  /* 0x00007610ff567816 */ /* 0x000fe20000000056 */
[----:B------:R-:W4:Y:S04]  /*2d380*/  @P0 LDG.E.U16 R59, desc[UR20][R78.64] ;  /* 0x000000144e3b0981 */ /* 0x000f28000c1e1500 */
[----:B------:R-:W4:Y:S04]  /*2d390*/  @P3 LDG.E.U16 R87, desc[UR20][R90.64] ;  /* 0x000000145a573981 */ /* 0x000f28000c1e1500 */
[----:B------:R-:W4:Y:S04]  /*2d3a0*/  @P4 LDG.E.U16 R57, desc[UR20][R68.64] ;  /* 0x0000001444394981 */ /* 0x000f28000c1e1500 */
[----:B------:R-:W4:Y:S04]  /*2d3b0*/  @P6 LDG.E.U16 R86, desc[UR20][R88.64] ;  /* 0x0000001458566981 */ /* 0x000f28000c1e1500 */
[----:B---3--:R1:W-:Y:S04]  /*2d3c0*/  STL [R1+0xe44], R3 ;  /* 0x000e440301007387 */ /* 0x0083e80000100800 */
[----:B-1----:R-:W3:Y:S04]  /*2d3d0*/  LDL.LU R3, [R1+0x1588] ;  /* 0x0015880001037983 */ /* 0x002ee80000300800 */
[----:B------:R-:W3:Y:S04]  /*2d3e0*/  LDL.LU.64 R78, [R1+0x1580] ;  /* 0x00158000014e7983 */ /* 0x000ee80000300a00 */
[----:B------:R-:W3:Y:S01]  /*2d3f0*/  LDL.LU.64 R68, [R1+0x1578] ;  /* 0x0015780001447983 */ /* 0x000ee20000300a00 */
[----:B------:R-:W-:-:S02]  /*2d400*/  ISETP.GT.AND P3, PT, R80, 0x57, PT ;  /* 0x000000575000780c */ /* 0x000fc40003f64270 */
[----:B------:R-:W-:Y:S02]  /*2d410*/  PRMT R51, RZ, 0x7610, R51 ;  /* 0x00007610ff337816 */ /* 0x000fe40000000033 */
[----:B------:R-:W-:Y:S02]  /*2d420*/  PRMT R81, RZ, 0x7610, R81 ;  /* 0x00007610ff517816 */ /* 0x000fe40000000051 */
[----:B------:R-:W-:Y:S02]  /*2d430*/  PRMT R63, RZ, 0x7610, R63 ;  /* 0x00007610ff3f7816 */ /* 0x000fe4000000003f */
[----:B------:R-:W-:Y:S01]  /*2d440*/  PRMT R50, RZ, 0x7610, R50 ;  /* 0x00007610ff327816 */ /* 0x000fe20000000032 */
[----:B--2---:R-:W2:Y:S01]  /*2d450*/  @P4 LDG.E.U16 R51, desc[UR20][R70.64] ;  /* 0x0000001446334981 */ /* 0x004ea2000c1e1500 */
[----:B------:R-:W-:-:S03]  /*2d460*/  PRMT R49, RZ, 0x7610, R49 ;  /* 0x00007610ff317816 */ /* 0x000fc60000000031 */
[----:B------:R-:W2:Y:S04]  /*2d470*/  @P6 LDG.E.U16 R81, desc[UR20][R84.64] ;  /* 0x0000001454516981 */ /* 0x000ea8000c1e1500 */
[----:B------:R-:W2:Y:S04]  /*2d480*/  @P0 LDG.E.U16 R63, desc[UR20][R82.64] ;  /* 0x00000014523f0981 */ /* 0x000ea8000c1e1500 */
[----:B------:R-:W2:Y:S04]  /*2d490*/  LDL.LU.64 R70, [R1+0x1570] ;  /* 0x0015700001467983 */ /* 0x000ea80000300a00 */
[----:B----4-:R-:W4:Y:S04]  /*2d4a0*/  @P3 LDG.E.U16 R50, desc[UR20][R72.64] ;  /* 0x0000001448323981 */ /* 0x010f28000c1e1500 */
[----:B------:R-:W4:Y:S04]  /*2d4b0*/  @P3 LDG.E.U16 R49, desc[UR20][R74.64] ;  /* 0x000000144a313981 */ /* 0x000f28000c1e1500 */
[----:B------:R-:W4:Y:S04]  /*2d4c0*/  LDL.LU.64 R72, [R1+0x1568] ;  /* 0x0015680001487983 */ /* 0x000f280000300a00 */
[----:B------:R-:W4:Y:S01]  /*2d4d0*/  LDL.LU.64 R74, [R1+0x1560] ;  /* 0x00156000014a7983 */ /* 0x000f220000300a00 */
[----:B------:R-:W-:-:S02]  /*2d4e0*/  ISETP.GT.AND P5, PT, R80, 0x5e, PT ;  /* 0x0000005e5000780c */ /* 0x000fc40003fa4270 */
[----:B------:R-:W-:Y:S02]  /*2d4f0*/  ISETP.GT.AND P0, PT, R80, 0x5f, PT ;  /* 0x0000005f5000780c */ /* 0x000fe40003f04270 */
[----:B------:R-:W-:Y:S02]  /*2d500*/  PRMT R48, RZ, 0x7610, R48 ;  /* 0x00007610ff307816 */ /* 0x000fe40000000030 */
[----:B------:R-:W-:Y:S02]  /*2d510*/  PRMT R47, RZ, 0x7610, R47 ;  /* 0x00007610ff2f7816 */ /* 0x000fe4000000002f */
[----:B------:R-:W-:-:S05]  /*2d520*/  PRMT R46, RZ, 0x7610, R46 ;  /* 0x00007610ff2e7816 */ /* 0x000fca000000002e */
[----:B------:R-:W4:Y:S04]  /*2d530*/  @P5 LDG.E.U16 R48, desc[UR20][R76.64] ;  /* 0x000000144c305981 */ /* 0x000f28000c1e1500 */
[----:B------:R-:W4:Y:S04]  /*2d540*/  LDL.LU.64 R76, [R1+0x1558] ;  /* 0x00155800014c7983 */ /* 0x000f280000300a00 */
[----:B---3--:R-:W3:Y:S04]  /*2d550*/  @P5 LDG.E.U16 R47, desc[UR20][R78.64] ;  /* 0x000000144e2f5981 */ /* 0x008ee8000c1e1500 */
[----:B------:R-:W3:Y:S04]  /*2d560*/  @P0 LDG.E.U16 R46, desc[UR20][R68.64] ;  /* 0x00000014442e0981 */ /* 0x000ee8000c1e1500 */
[----:B------:R-:W3:Y:S04]  /*2d570*/  LDL.LU.64 R78, [R1+0x1550] ;  /* 0x00155000014e7983 */ /* 0x000ee80000300a00 */
[----:B------:R-:W-:Y:S04]  /*2d580*/  STL [R1+0xe40], R87 ;  /* 0x000e405701007387 */ /* 0x000fe80000100800 */
[----:B------:R-:W-:Y:S04]  /*2d590*/  STL [R1+0xe3c], R86 ;  /* 0x000e3c5601007387 */ /* 0x000fe80000100800 */
[----:B------:R-:W3:Y:S01]  /*2d5a0*/  LDL.LU.64 R68, [R1+0x1548] ;  /* 0x0015480001447983 */ /* 0x000ee20000300a00 */
[----:B------:R-:W-:-:S02]  /*2d5b0*/  ISETP.GT.AND P4, PT, R80, 0x66, PT ;  /* 0x000000665000780c */ /* 0x000fc40003f84270 */
[----:B------:R-:W-:Y:S02]  /*2d5c0*/  PRMT R45, RZ, 0x7610, R45 ;  /* 0x00007610ff2d7816 */ /* 0x000fe4000000002d */
[----:B------:R-:W-:Y:S02]  /*2d5d0*/  PRMT R44, RZ, 0x7610, R44 ;  /* 0x00007610ff2c7816 */ /* 0x000fe4000000002c */
[----:B------:R-:W-:Y:S01]  /*2d5e0*/  PRMT R42, RZ, 0x7610, R42 ;  /* 0x00007610ff2a7816 */ /* 0x000fe2000000002a */
[----:B--2---:R-:W-:Y:S04]  /*2d5f0*/  STL [R1+0xe38], R81 ;  /* 0x000e385101007387 */ /* 0x004fe80000100800 */
[----:B------:R-:W2:Y:S04]  /*2d600*/  @P0 LDG.E.U16 R45, desc[UR20][R70.64] ;  /* 0x00000014462d0981 */ /* 0x000ea8000c1e1500 */
[----:B----4-:R-:W4:Y:S04]  /*2d610*/  @P4 LDG.E.U16 R44, desc[UR20][R72.64] ;  /* 0x00000014482c4981 */ /* 0x010f28000c1e1500 */
[----:B------:R-:W2:Y:S04]  /*2d620*/  LDL.LU.64 R70, [R1+0x1540] ;  /* 0x0015400001467983 */ /* 0x000ea80000300a00 */
[----:B------:R-:W-:Y:S04]  /*2d630*/  STL [R1+0xe34], R63 ;  /* 0x000e343f01007387 */ /* 0x000fe80000100800 */
[----:B------:R-:W-:Y:S04]  /*2d640*/  STL [R1+0xe30], R59 ;  /* 0x000e303b01007387 */ /* 0x000fe80000100800 */
[----:B------:R-:W2:Y:S04]  /*2d650*/  LDL.LU.64 R72, [R1+0x1538] ;  /* 0x0015380001487983 */ /* 0x000ea80000300a00 */
[----:B------:R-:W2:Y:S04]  /*2d660*/  @P4 LDG.E.U16 R42, desc[UR20][R74.64] ;  /* 0x000000144a2a4981 */ /* 0x000ea8000c1e1500 */
[----:B------:R-:W2:Y:S01]  /*2d670*/  LDL.LU.64 R74, [R1+0x1530] ;  /* 0x00153000014a7983 */ /* 0x000ea20000300a00 */
[----:B------:R-:W-:-:S02]  /*2d680*/  ISETP.GT.AND P3, PT, R80, 0x67, PT ;  /* 0x000000675000780c */ /* 0x000fc40003f64270 */
[----:B------:R-:W-:Y:S02]  /*2d690*/  ISETP.GT.AND P5, PT, R80, 0x6e, PT ;  /* 0x0000006e5000780c */ /* 0x000fe40003fa4270 */
[----:B------:R-:W-:Y:S02]  /*2d6a0*/  PRMT R35, RZ, 0x7610, R35 ;  /* 0x00007610ff237816 */ /* 0x000fe40000000023 */
[----:B------:R-:W-:Y:S02]  /*2d6b0*/  PRMT R33, RZ, 0x7610, R33 ;  /* 0x00007610ff217816 */ /* 0x000fe40000000021 */
[----:B------:R-:W-:-:S05]  /*2d6c0*/  PRMT R32, RZ, 0x7610, R32 ;  /* 0x00007610ff207816 */ /* 0x000fca0000000020 */
[----:B------:R-:W4:Y:S04]  /*2d6d0*/  @P3 LDG.E.U16 R35, desc[UR20][R76.64] ;  /* 0x000000144c233981 */ /* 0x000f28000c1e1500 */
[----:B---3--:R-:W3:Y:S04]  /*2d6e0*/  @P3 LDG.E.U16 R33, desc[UR20][R78.64] ;  /* 0x000000144e213981 */ /* 0x008ee8000c1e1500 */
[----:B------:R-:W3:Y:S01]  /*2d6f0*/  @P5 LDG.E.U16 R32, desc[UR20][R68.64] ;  /* 0x0000001444205981 */ /* 0x000ee2000c1e1500 */
[----:B------:R-:W-:Y:S02]  /*2d700*/  ISETP.GT.AND P0, PT, R80, 0x6f, PT ;  /* 0x0000006f5000780c */ /* 0x000fe40003f04270 */
[----:B------:R-:W-:Y:S01]  /*2d710*/  PRMT R52, RZ, 0x7610, R52 ;  /* 0x00007610ff347816 */ /* 0x000fe20000000034 */
[----:B------:R-:W-:Y:S04]  /*2d720*/  STL [R1+0xe2c], R57 ;  /* 0x000e2c3901007387 */ /* 0x000fe80000100800 */
[----:B------:R1:W-:Y:S04]  /*2d730*/  STL [R1+0xe28], R51 ;  /* 0x000e283301007387 */ /* 0x0003e80000100800 */
[----:B------:R-:W3:Y:S04]  /*2d740*/  LDL.LU.64 R76, [R1+0x1528] ;  /* 0x00152800014c7983 */ /* 0x000ee80000300a00 */
[----:B------:R-:W3:Y:S04]  /*2d750*/  LDL.LU.64 R78, [R1+0x1520] ;  /* 0x00152000014e7983 */ /* 0x000ee80000300a00 */
[----:B------:R0:W-:Y:S04]  /*2d760*/  STL [R1+0xe24], R50 ;  /* 0x000e243201007387 */ /* 0x0001e80000100800 */
[----:B------:R0:W-:Y:S04]  /*2d770*/  STL [R1+0xe20], R49 ;  /* 0x000e203101007387 */ /* 0x0001e80000100800 */
[----:B-1----:R-:W3:Y:S04]  /*2d780*/  LDL.LU R51, [R1+0x1150] ;  /* 0x0011500001337983 */ /* 0x002ee80000300800 */
[----:B0-----:R-:W3:Y:S04]  /*2d790*/  LDL.LU R50, [R1+0x1160] ;  /* 0x0011600001327983 */ /* 0x001ee80000300800 */
[----:B------:R-:W3:Y:S04]  /*2d7a0*/  LDL.LU R49, [R1+0x1154] ;  /* 0x0011540001317983 */ /* 0x000ee80000300800 */
[----:B--2---:R-:W2:Y:S04]  /*2d7b0*/  @P0 LDG.E.U16 R52, desc[UR20][R74.64] ;  /* 0x000000144a340981 */ /* 0x004ea8000c1e1500 */
[----:B------:R0:W-:Y:S04]  /*2d7c0*/  STL [R1+0xe1c], R48 ;  /* 0x000e1c3001007387 */ /* 0x0001e80000100800 */
[----:B0-----:R-:W2:Y:S04]  /*2d7d0*/  LDL.LU R48, [R1+0x1164] ;  /* 0x0011640001307983 */ /* 0x001ea80000300800 */
[----:B------:R0:W-:Y:S04]  /*2d7e0*/  STL [R1+0xe18], R47 ;  /* 0x000e182f01007387 */ /* 0x0001e80000100800 */
[----:B0-----:R-:W2:Y:S04]  /*2d7f0*/  LDL.LU R47, [R1+0x1158] ;  /* 0x00115800012f7983 */ /* 0x001ea80000300800 */
[----:B------:R0:W-:Y:S04]  /*2d800*/  STL [R1+0xe14], R46 ;  /* 0x000e142e01007387 */ /* 0x0001e80000100800 */
[----:B0-----:R-:W2:Y:S04]  /*2d810*/  LDL.LU R46, [R1+0x1168] ;  /* 0x00116800012e7983 */ /* 0x001ea80000300800 */
[----:B------:R0:W-:Y:S04]  /*2d820*/  STL [R1+0xe10], R45 ;  /* 0x000e102d01007387 */ /* 0x0001e80000100800 */
[----:B0-----:R-:W2:Y:S04]  /*2d830*/  LDL.LU R45, [R1+0x115c] ;  /* 0x00115c00012d7983 */ /* 0x001ea80000300800 */
[----:B----4-:R0:W-:Y:S04]  /*2d840*/  STL [R1+0xe0c], R44 ;  /* 0x000e0c2c01007387 */ /* 0x0101e80000100800 */
[----:B0-----:R-:W4:Y:S04]  /*2d850*/  LDL.LU R44, [R1+0x116c] ;  /* 0x00116c00012c7983 */ /* 0x001f280000300800 */
[----:B------:R0:W-:Y:S04]  /*2d860*/  STL [R1+0xe08], R42 ;  /* 0x000e082a01007387 */ /* 0x0001e80000100800 */
[----:B0-----:R-:W4:Y:S04]  /*2d870*/  LDL.LU R42, [R1+0x1170] ;  /* 0x00117000012a7983 */ /* 0x001f280000300800 */
[----:B------:R0:W-:Y:S04]  /*2d880*/  STL [R1+0xe04], R35 ;  /* 0x000e042301007387 */ /* 0x0001e80000100800 */
[----:B0-----:R-:W4:Y:S04]  /*2d890*/  LDL.LU R35, [R1+0x1178] ;  /* 0x0011780001237983 */ /* 0x001f280000300800 */
[----:B---3--:R0:W-:Y:S04]  /*2d8a0*/  STL [R1+0xe00], R33 ;  /* 0x000e002101007387 */ /* 0x0081e80000100800 */
[----:B0-----:R-:W3:Y:S04]  /*2d8b0*/  LDL.LU R33, [R1+0x1174] ;  /* 0x0011740001217983 */ /* 0x001ee80000300800 */
[----:B------:R0:W-:Y:S04]  /*2d8c0*/  STL [R1+0xdfc], R32 ;  /* 0x000dfc2001007387 */ /* 0x0001e80000100800 */
[----:B0-----:R-:W3:Y:S04]  /*2d8d0*/  LDL.LU R32, [R1+0x117c] ;  /* 0x00117c0001207983 */ /* 0x001ee80000300800 */
        /* <DEDUP_REMOVED lines=8> */
[----:B--2---:R0:W-:Y:S02]  /*2d960*/  STL [R1+0xdf0], R52 ;  /* 0x000df03401007387 */ /* 0x0041e40000100800 */
[----:B0-----:R-:W0:Y:S01]  /*2d970*/  S2R R52, SR_TID.X ;  /* 0x0000000000347919 */ /* 0x001e220000002100 */
[----:B------:R-:W-:-:S02]  /*2d980*/  PRMT R56, RZ, 0x7610, R56 ;  /* 0x00007610ff387816 */ /* 0x000fc40000000038 */
[----:B------:R-:W-:-:S04]  /*2d990*/  ISETP.GT.AND P4, PT, R80, 0x76, PT ;  /* 0x000000765000780c */ /* 0x000fc80003f84270 */
[----:B------:R-:W2:Y:S01]  /*2d9a0*/  @P5 LDG.E.U16 R56, desc[UR20][R70.64] ;  /* 0x0000001446385981 */ /* 0x000ea2000c1e1500 */
[C---:B------:R-:W-:Y:S02]  /*2d9b0*/  ISETP.GT.AND P5, PT, R80.reuse, 0x7e, PT ;  /* 0x0000007e5000780c */ /* 0x040fe40003fa4270 */
[----:B------:R-:W-:Y:S02]  /*2d9c0*/  PRMT R55, RZ, 0x7610, R55 ;  /* 0x00007610ff377816 */ /* 0x000fe40000000037 */
[C---:B------:R-:W-:Y:S02]  /*2d9d0*/  ISETP.GT.AND P3, PT, R80.reuse, 0x77, PT ;  /* 0x000000775000780c */ /* 0x040fe40003f64270 */
[----:B------:R-:W-:Y:S02]  /*2d9e0*/  PRMT R54, RZ, 0x7610, R54 ;  /* 0x00007610ff367816 */ /* 0x000fe40000000036 */
[----:B------:R-:W-:Y:S01]  /*2d9f0*/  PRMT R53, RZ, 0x7610, R53 ;  /* 0x00007610ff357816 */ /* 0x000fe20000000035 */
[----:B------:R-:W2:Y:S01]  /*2da00*/  @P0 LDG.E.U16 R55, desc[UR20][R72.64] ;  /* 0x0000001448370981 */ /* 0x000ea2000c1e1500 */
[----:B------:R-:W-:Y:S01]  /*2da10*/  PRMT R29, RZ, 0x7610, R29 ;  /* 0x00007610ff1d7816 */ /* 0x000fe2000000001d */
[----:B------:R-:W-:Y:S01]  /*2da20*/  IMAD.MOV.U32 R87, RZ, RZ, R47 ;  /* 0x000000ffff577224 */ /* 0x000fe200078e002f */
[----:B------:R-:W-:Y:S01]  /*2da30*/  PRMT R28, RZ, 0x7610, R28 ;  /* 0x00007610ff1c7816 */ /* 0x000fe2000000001c */
[----:B------:R-:W2:Y:S01]  /*2da40*/  @P4 LDG.E.U16 R54, desc[UR20][R76.64] ;  /* 0x000000144c364981 */ /* 0x000ea2000c1e1500 */
[----:B------:R-:W-:-:S02]  /*2da50*/  ISETP.GT.AND P0, PT, R80, 0x7f, PT ;  /* 0x0000007f5000780c */ /* 0x000fc40003f04270 */
[----:B------:R-:W-:Y:S01]  /*2da60*/  PRMT R31, RZ, 0x7610, R31 ;  /* 0x00007610ff1f7816 */ /* 0x000fe2000000001f */
[----:B------:R-:W2:Y:S01]  /*2da70*/  @P4 LDG.E.U16 R53, desc[UR20][R78.64] ;  /* 0x000000144e354981 */ /* 0x000ea2000c1e1500 */
[----:B0-----:R-:W-:Y:S01]  /*2da80*/  LOP3.LUT R52, R52, 0x7f, RZ, 0xc0, !PT ;  /* 0x0000007f34347812 */ /* 0x001fe200078ec0ff */
[----:B------:R-:W-:-:S03]  /*2da90*/  IMAD.MOV.U32 R86, RZ, RZ, R46 ;  /* 0x000000ffff567224 */ /* 0x000fc600078e002e */
[----:B------:R-:W-:Y:S02]  /*2daa0*/  ISETP.GE.AND P4, PT, R52, R80, PT ;  /* 0x000000503400720c */ /* 0x000fe40003f86270 */
[----:B------:R-:W-:Y:S01]  /*2dab0*/  PRMT R30, RZ, 0x7610, R30 ;  /* 0x00007610ff1e7816 */ /* 0x000fe2000000001e */
[----:B------:R-:W2:Y:S01]  /*2dac0*/  @P5 LDG.E.U16 R28, desc[UR20][R86.64] ;  /* 0x00000014561c5981 */ /* 0x000ea2000c1e1500 */
[----:B------:R-:W-:Y:S02]  /*2dad0*/  IMAD.MOV.U32 R85, RZ, RZ, R45 ;  /* 0x000000ffff557224 */ /* 0x000fe400078e002d */
[----:B----4-:R-:W-:-:S05]  /*2dae0*/  IMAD.MOV.U32 R84, RZ, RZ, R44 ;  /* 0x000000ffff547224 */ /* 0x010fca00078e002c */
[----:B------:R-:W4:Y:S01]  /*2daf0*/  @P5 LDG.E.U16 R29, desc[UR20][R84.64] ;  /* 0x00000014541d5981 */ /* 0x000f22000c1e1500 */
[----:B------:R-:W-:Y:S02]  /*2db00*/  IMAD.MOV.U32 R83, RZ, RZ, R42 ;  /* 0x000000ffff537224 */ /* 0x000fe400078e002a */
[----:B------:R-:W-:-:S05]  /*2db10*/  IMAD.MOV.U32 R82, RZ, RZ, R35 ;  /* 0x000000ffff527224 */ /* 0x000fca00078e0023 */
[----:B------:R-:W4:Y:S01]  /*2db20*/  @P3 LDG.E.U16 R30, desc[UR20][R82.64] ;  /* 0x00000014521e3981 */ /* 0x000f22000c1e1500 */
[----:B---3--:R-:W-:Y:S02]  /*2db30*/  IMAD.MOV.U32 R81, RZ, RZ, R33 ;  /* 0x000000ffff517224 */ /* 0x008fe400078e0021 */
[----:B------:R-:W-:-:S05]  /*2db40*/  IMAD.MOV.U32 R80, RZ, RZ, R32 ;  /* 0x000000ffff507224 */ /* 0x000fca00078e0020 */
[----:B------:R-:W3:Y:S04]  /*2db50*/  @P3 LDG.E.U16 R31, desc[UR20][R80.64] ;  /* 0x00000014501f3981 */ /* 0x000ee8000c1e1500 */
[----:B------:R-:W-:Y:S04]  /*2db60*/  STL [R1+0x12b0], R76 ;  /* 0x0012b04c01007387 */ /* 0x000fe80000100800 */
[----:B------:R-:W-:Y:S04]  /*2db70*/  STL [R1+0x12ac], R77 ;  /* 0x0012ac4d01007387 */ /* 0x000fe80000100800 */
[----:B------:R-:W-:Y:S04]  /*2db80*/  STL [R1+0x12b8], R78 ;  /* 0x0012b84e01007387 */ /* 0x000fe80000100800 */
[----:B------:R-:W-:Y:S01]  /*2db90*/  STL [R1+0x12b4], R79 ;  /* 0x0012b44f01007387 */ /* 0x000fe20000100800 */
[----:B------:R-:W-:Y:S01]  /*2dba0*/  IMAD.MOV.U32 R90, RZ, RZ, R50 ;  /* 0x000000ffff5a7224 */ /* 0x000fe200078e0032 */
[----:B------:R-:W-:Y:S01]  /*2dbb0*/  PRMT R34, RZ, 0x7610, R34 ;  /* 0x00007610ff227816 */ /* 0x000fe20000000022 */
[----:B------:R-:W-:-:S02]  /*2dbc0*/  IMAD.MOV.U32 R89, RZ, RZ, R49 ;  /* 0x000000ffff597224 */ /* 0x000fc400078e0031 */
[----:B------:R-:W-:Y:S01]  /*2dbd0*/  IMAD.MOV.U32 R88, RZ, RZ, R48 ;  /* 0x000000ffff587224 */ /* 0x000fe200078e0030 */
[----:B------:R-:W-:Y:S02]  /*2dbe0*/  PRMT R19, RZ, 0x7610, R19 ;  /* 0x00007610ff137816 */ /* 0x000fe40000000013 */
[----:B------:R-:W-:Y:S02]  /*2dbf0*/  MOV R91, R51 ;  /* 0x00000033005b7202 */ /* 0x000fe40000000f00 */
[----:B------:R-:W3:Y:S04]  /*2dc00*/  @P0 LDG.E.U16 R34, desc[UR20][R88.64] ;  /* 0x0000001458220981 */ /* 0x000ee8000c1e1500 */
[----:B------:R-:W3:Y:S04]  /*2dc10*/  @P0 LDG.E.U16 R19, desc[UR20][R90.64] ;  /* 0x000000145a130981 */ /* 0x000ee8000c1e1500 */
        /* <DEDUP_REMOVED lines=8> */
[----:B----4-:R0:W-:Y:S04]  /*2dca0*/  STL [R1+0xddc], R29 ;  /* 0x000ddc1d01007387 */ /* 0x0101e80000100800 */
[----:B0-----:R-:W2:Y:S04]  /*2dcb0*/  LDL.LU R29, [R1+0x9c8] ;  /* 0x0009c800011d7983 */ /* 0x001ea80000300800 */
[----:B------:R-:W-:Y:S04]  /*2dcc0*/  STL [R1+0xdec], R54 ;  /* 0x000dec3601007387 */ /* 0x000fe80000100800 */
[----:B------:R0:W-:Y:S01]  /*2dcd0*/  STL [R1+0xdd8], R28 ;  /* 0x000dd81c01007387 */ /* 0x0001e20000100800 */
[----:B------:R-:W-:Y:S06]  /*2dce0*/  BAR.SYNC.DEFER_BLOCKING 0x0 ;  /* 0x0000000000007b1d */ /* 0x000fec0000010000 */
[----:B0-----:R-:W4:Y:S04]  /*2dcf0*/  LDL.LU R28, [R1+0x9c4] ;  /* 0x0009c400011c7983 */ /* 0x001f280000300800 */
[----:B------:R-:W2:Y:S04]  /*2dd00*/  LDL.LU R57, [R1+0x990] ;  /* 0x0009900001397983 */ /* 0x000ea80000300800 */
[----:B---3--:R0:W-:Y:S04]  /*2dd10*/  STL [R1+0xde4], R31 ;  /* 0x000de41f01007387 */ /* 0x0081e80000100800 */
[----:B------:R-:W-:Y:S04]  /*2dd20*/  STL [R1+0xde8], R53 ;  /* 0x000de83501007387 */ /* 0x000fe80000100800 */
[----:B0-----:R-:W3:Y:S04]  /*2dd30*/  LDL.LU R31, [R1+0x98c] ;  /* 0x00098c00011f7983 */ /* 0x001ee80000300800 */
[----:B------:R0:W-:Y:S04]  /*2dd40*/  STL [R1+0xde0], R30 ;  /* 0x000de01e01007387 */ /* 0x0001e80000100800 */
        /* <DEDUP_REMOVED lines=9> */
[----:B------:R-:W3:Y:S04]  /*2dde0*/  LDL.LU R46, [R1+0x884] ;  /* 0x00088400012e7983 */ /* 0x000ee80000300800 */
[----:B------:R-:W4:Y:S04]  /*2ddf0*/  LDL.LU R47, [R1+0x858] ;  /* 0x00085800012f7983 */ /* 0x000f280000300800 */
[----:B------:R-:W-:Y:S04]  /*2de00*/  STL [R1+0x12d8], R86 ;  /* 0x0012d85601007387 */ /* 0x000fe80000100800 */
[----:B------:R-:W-:Y:S04]  /*2de10*/  STL [R1+0x12d4], R87 ;  /* 0x0012d45701007387 */ /* 0x000fe80000100800 */
[----:B------:R-:W4:Y:S04]  /*2de20*/  LDL.LU R42, [R1+0x854] ;  /* 0x00085400012a7983 */ /* 0x000f280000300800 */
[----:B------:R-:W4:Y:S04]  /*2de30*/  LDL.LU R45, [R1+0x828] ;  /* 0x00082800012d7983 */ /* 0x000f280000300800 */
[----:B------:R-:W4:Y:S04]  /*2de40*/  LDL.LU R44, [R1+0x824] ;  /* 0x00082400012c7983 */ /* 0x000f280000300800 */
[----:B------:R-:W4:Y:S04]  /*2de50*/  LDL.LU R51, [R1+0x7f8] ;  /* 0x0007f80001337983 */ /* 0x000f280000300800 */
[----:B------:R-:W4:Y:S04]  /*2de60*/  LDL.LU R48, [R1+0x7f4] ;  /* 0x0007f40001307983 */ /* 0x000f280000300800 */
[----:B------:R-:W4:Y:S04]  /*2de70*/  LDL.LU R55, [R1+0x7c8] ;  /* 0x0007c80001377983 */ /* 0x000f280000300800 */
[----:B------:R-:W4:Y:S04]  /*2de80*/  LDL.LU R59, [R1+0x7c4] ;  /* 0x0007c400013b7983 */ /* 0x000f280000300800 */
[----:B------:R-:W-:Y:S04]  /*2de90*/  STL [R1+0x12e0], R88 ;  /* 0x0012e05801007387 */ /* 0x000fe80000100800 */
[----:B------:R-:W-:Y:S04]  /*2dea0*/  STL [R1+0x12dc], R89 ;  /* 0x0012dc5901007387 */ /* 0x000fe80000100800 */
[----:B------:R-:W4:Y:S04]  /*2deb0*/  LDL.LU R56, [R1+0x798] ;  /* 0x0007980001387983 */ /* 0x000f280000300800 */
[----:B------:R-:W4:Y:S04]  /*2dec0*/  LDL.LU R63, [R1+0x794] ;  /* 0x00079400013f7983 */ /* 0x000f280000300800 */
[----:B------:R-:W-:Y:S04]  /*2ded0*/  STL [R1+0x12e8], R90 ;  /* 0x0012e85a01007387 */ /* 0x000fe80000100800 */
[----:B------:R-:W-:Y:S04]  /*2dee0*/  STL [R1+0x12e4], R91 ;  /* 0x0012e45b01007387 */ /* 0x000fe80000100800 */
[----:B--2---:R0:W-:Y:S04]  /*2def0*/  STS.U16 [R3+UR4+0x11800], R49 ;  /* 0x0118003103007988 */ /* 0x0041e80008000404 */
[----:B---3--:R1:W-:Y:S04]  /*2df00*/  STS.U16 [R3+UR4+0x19800], R46 ;  /* 0x0198002e03007988 */ /* 0x0083e80008000404 */
[----:B----4-:R2:W-:Y:S04]  /*2df10*/  STS.U16 [R3+UR4+0x11c00], R47 ;  /* 0x011c002f03007988 */ /* 0x0105e80008000404 */
[----:B0-----:R-:W3:Y:S04]  /*2df20*/  LDL.LU R49, [R1+0x768] ;  /* 0x0007680001317983 */ /* 0x001ee80000300800 */
[----:B------:R-:W-:Y:S04]  /*2df30*/  STL [R1+0xdd4], R34 ;  /* 0x000dd42201007387 */ /* 0x000fe80000100800 */
[----:B-1----:R-:W4:Y:S04]  /*2df40*/  LDL.LU R46, [R1+0x764] ;  /* 0x00076400012e7983 */ /* 0x002f280000300800 */
[----:B--2---:R-:W2:Y:S04]  /*2df50*/  LDL.LU R47, [R1+0x738] ;  /* 0x00073800012f7983 */ /* 0x004ea80000300800 */
[----:B------:R0:W-:Y:S04]  /*2df60*/  STL [R1+0xdd0], R19 ;  /* 0x000dd01301007387 */ /* 0x0001e80000100800 */
[----:B------:R1:W-:Y:S04]  /*2df70*/  STS.U16 [R3+UR4+0x1a400], R48 ;  /* 0x01a4003003007988 */ /* 0x0003e80008000404 */
[----:B0-----:R-:W2:Y:S04]  /*2df80*/  LDL.LU R19, [R1+0x734] ;  /* 0x0007340001137983 */ /* 0x001ea80000300800 */
[----:B------:R0:W-:Y:S04]  /*2df90*/  STS.U16 [R3+UR4+0x12800], R55 ;  /* 0x0128003703007988 */ /* 0x0001e80008000404 */
[----:B-1----:R-:W2:Y:S04]  /*2dfa0*/  LDL.LU R48, [R1+0x708] ;  /* 0x0007080001307983 */ /* 0x002ea80000300800 */
[----:B0-----:R-:W2:Y:S04]  /*2dfb0*/  LDL.LU R55, [R1+0x704] ;  /* 0x0007040001377983 */ /* 0x001ea80000300800 */
[----:B------:R0:W-:Y:S04]  /*2dfc0*/  STS.U16 [R3+UR4+0x10000], R29 ;  /* 0x0100001d03007988 */ /* 0x0001e80008000404 */
[----:B------:R-:W2:Y:S04]  /*2dfd0*/  LDL.LU R34, [R1+0x6d8] ;  /* 0x0006d80001227983 */ /* 0x000ea80000300800 */
[----:B------:R1:W-:Y:S04]  /*2dfe0*/  STS.U16 [R3+UR4+0x18000], R28 ;  /* 0x0180001c03007988 */ /* 0x0003e80008000404 */
[----:B0-----:R-:W2:Y:S04]  /*2dff0*/  LDL.LU R29, [R1+0x6d4] ;  /* 0x0006d400011d7983 */ /* 0x001ea80000300800 */
[----:B------:R0:W-:Y:S04]  /*2e000*/  STS.U16 [R3+UR4+0x10400], R57 ;  /* 0x0104003903007988 */ /* 0x0001e80008000404 */
[----:B-1----:R-:W2:Y:S04]  /*2e010*/  LDL.LU R28, [R1+0x9c0] ;  /* 0x0009c000011c7983 */ /* 0x002ea80000300800 */
        /* <DEDUP_REMOVED lines=24> */
[----:B0-----:R-:W2:Y:S04]  /*2e1a0*/  LDL.LU R63, [R1+0x87c] ;  /* 0x00087c00013f7983 */ /* 0x001ea80000300800 */
[----:B------:R0:W-:Y:S04]  /*2e1b0*/  STS.U16 [R3+UR4+0x19c00], R42 ;  /* 0x019c002a03007988 */ /* 0x0001e80008000404 */
[----:B------:R1:W-:Y:S04]  /*2e1c0*/  STS.U16 [R3+UR4+0x12000], R45 ;  /* 0x0120002d03007988 */ /* 0x0003e80008000404 */
[----:B------:R1:W-:Y:S04]  /*2e1d0*/  STS.U16 [R3+UR4+0x1a000], R44 ;  /* 0x01a0002c03007988 */ /* 0x0003e80008000404 */
[----:B0-----:R-:W2:Y:S04]  /*2e1e0*/  LDL.LU R42, [R1+0x850] ;  /* 0x00085000012a7983 */ /* 0x001ea80000300800 */
[----:B-1----:R-:W2:Y:S04]  /*2e1f0*/  LDL.LU R45, [R1+0x84c] ;  /* 0x00084c00012d7983 */ /* 0x002ea80000300800 */
[----:B------:R0:W-:Y:S04]  /*2e200*/  STS.U16 [R3+UR4+0x12400], R51 ;  /* 0x0124003303007988 */ /* 0x0001e80008000404 */
[----:B------:R-:W2:Y:S04]  /*2e210*/  LDL.LU R44, [R1+0x820] ;  /* 0x00082000012c7983 */ /* 0x000ea80000300800 */
[----:B0-----:R-:W2:Y:S04]  /*2e220*/  LDL.LU R51, [R1+0x81c] ;  /* 0x00081c0001337983 */ /* 0x001ea80000300800 */
[----:B---3--:R0:W-:Y:S04]  /*2e230*/  STS.U16 [R3+UR4+0x13000], R49 ;  /* 0x0130003103007988 */ /* 0x0081e80008000404 */
[----:B----4-:R1:W-:Y:S04]  /*2e240*/  STS.U16 [R3+UR4+0x1b000], R46 ;  /* 0x01b0002e03007988 */ /* 0x0103e80008000404 */
[----:B0-----:R-:W3:Y:S04]  /*2e250*/  LDL.LU R49, [R1+0x7f0] ;  /* 0x0007f00001317983 */ /* 0x001ee80000300800 */
[----:B--2---:R0:W-:Y:S04]  /*2e260*/  STS.U16 [R3+UR4+0x13400], R47 ;  /* 0x0134002f03007988 */ /* 0x0041e80008000404 */
[----:B-1----:R-:W2:Y:S04]  /*2e270*/  LDL.LU R46, [R1+0x7ec] ;  /* 0x0007ec00012e7983 */ /* 0x002ea80000300800 */
[----:B0-----:R-:W4:Y:S04]  /*2e280*/  LDL.LU R47, [R1+0x7c0] ;  /* 0x0007c000012f7983 */ /* 0x001f280000300800 */
[----:B------:R0:W-:Y:S04]  /*2e290*/  STS.U16 [R3+UR4+0x1b800], R55 ;  /* 0x01b8003703007988 */ /* 0x0001e80008000404 */
[----:B0-----:R-:W4:Y:S04]  /*2e2a0*/  LDL.LU R55, [R1+0x7bc] ;  /* 0x0007bc0001377983 */ /* 0x001f280000300800 */
[----:B------:R0:W-:Y:S04]  /*2e2b0*/  STS.U16 [R3+UR4+0x13800], R48 ;  /* 0x0138003003007988 */ /* 0x0001e80008000404 */
[----:B------:R-:W-:Y:S01]  /*2e2c0*/  STS.U16 [R3+UR4+0x1b400], R19 ;  /* 0x01b4001303007988 */ /* 0x000fe20008000404 */
[----:B0-----:R-:W-:-:S03]  /*2e2d0*/  LOP3.LUT R48, R3, 0x10, RZ, 0x3c, !PT ;  /* 0x0000001003307812 */ /* 0x001fc600078e3cff */
        /* <DEDUP_REMOVED lines=16> */
[----:B------:R0:W-:Y:S04]  /*2e3e0*/  STS.U16 [R48+UR4+0x19880], R63 ;  /* 0x0198803f30007988 */ /* 0x0001e80008000404 */
[----:B-1----:R-:W4:Y:S04]  /*2e3f0*/  LDL.LU R56, [R1+0x78c] ;  /* 0x00078c0001387983 */ /* 0x002f280000300800 */
[----:B0-----:R-:W4:Y:S04]  /*2e400*/  LDL.LU R63, [R1+0x760] ;  /* 0x00076000013f7983 */ /* 0x001f280000300800 */
[----:B------:R-:W4:Y:S04]  /*2e410*/  LDL.LU R34, [R1+0x75c] ;  /* 0x00075c0001227983 */ /* 0x000f280000300800 */
[----:B------:R-:W4:Y:S04]  /*2e420*/  LDL.LU R52, [R1+0x730] ;  /* 0x0007300001347983 */ /* 0x000f280000300800 */
[----:B------:R-:W-:Y:S04]  /*2e430*/  STS.U16 [R48+UR4+0x11c80], R42 ;  /* 0x011c802a30007988 */ /* 0x000fe80008000404 */
[----:B------:R-:W4:Y:S04]  /*2e440*/  LDL.LU R50, [R1+0x72c] ;  /* 0x00072c0001327983 */ /* 0x000f280000300800 */
[----:B------:R-:W-:Y:S04]  /*2e450*/  STS.U16 [R48+UR4+0x19c80], R45 ;  /* 0x019c802d30007988 */ /* 0x000fe80008000404 */
[----:B------:R-:W4:Y:S04]  /*2e460*/  LDL.LU R87, [R1+0x700] ;  /* 0x0007000001577983 */ /* 0x000f280000300800 */
[----:B------:R-:W-:Y:S04]  /*2e470*/  STS.U16 [R48+UR4+0x12080], R44 ;  /* 0x0120802c30007988 */ /* 0x000fe80008000404 */
[----:B------:R0:W-:Y:S04]  /*2e480*/  STS.U16 [R48+UR4+0x1a080], R51 ;  /* 0x01a0803330007988 */ /* 0x0001e80008000404 */
[----:B------:R-:W4:Y:S04]  /*2e490*/  LDL.LU R53, [R1+0x6fc] ;  /* 0x0006fc0001357983 */ /* 0x000f280000300800 */
[----:B0-----:R-:W4:Y:S04]  /*2e4a0*/  LDL.LU R51, [R1+0x6d0] ;  /* 0x0006d00001337983 */ /* 0x001f280000300800 */
[----:B---3--:R-:W-:Y:S04]  /*2e4b0*/  STS.U16 [R48+UR4+0x12480], R49 ;  /* 0x0124803130007988 */ /* 0x008fe80008000404 */
[----:B--2---:R0:W-:Y:S04]  /*2e4c0*/  STS.U16 [R48+UR4+0x1a480], R46 ;  /* 0x01a4802e30007988 */ /* 0x0041e80008000404 */
[----:B----4-:R1:W-:Y:S04]  /*2e4d0*/  STS.U16 [R48+UR4+0x12880], R47 ;  /* 0x0128802f30007988 */ /* 0x0103e80008000404 */
[----:B0-----:R-:W2:Y:S04]  /*2e4e0*/  LDL.LU R46, [R1+0x6cc] ;  /* 0x0006cc00012e7983 */ /* 0x001ea80000300800 */
[----:B-1----:R-:W3:Y:S04]  /*2e4f0*/  LDL.LU R47, [R1+0x9b8] ;  /* 0x0009b800012f7983 */ /* 0x002ee80000300800 */
[----:B------:R0:W-:Y:S04]  /*2e500*/  STS.U16 [R48+UR4+0x1a880], R55 ;  /* 0x01a8803730007988 */ /* 0x0001e80008000404 */
[----:B0-----:R-:W4:Y:S04]  /*2e510*/  LDL.LU R55, [R1+0x9b4] ;  /* 0x0009b40001377983 */ /* 0x001f280000300800 */
        /* <DEDUP_REMOVED lines=15> */
[----:B------:R0:W-:Y:S04]  /*2e610*/  STS.U16 [R48+UR4+0x12c80], R59 ;  /* 0x012c803b30007988 */ /* 0x0001e80008000404 */
[----:B------:R1:W-:Y:S04]  /*2e620*/  STS.U16 [R48+UR4+0x1ac80], R56 ;  /* 0x01ac803830007988 */ /* 0x0003e80008000404 */
[----:B0-----:R-:W4:Y:S04]  /*2e630*/  LDL.LU R59, [R1+0x814] ;  /* 0x00081400013b7983 */ /* 0x001f280000300800 */
[----:B------:R0:W-:Y:S04]  /*2e640*/  STS.U16 [R48+UR4+0x13080], R63 ;  /* 0x0130803f30007988 */ /* 0x0001e80008000404 */
[----:B------:R0:W-:Y:S04]  /*2e650*/  STS.U16 [R48+UR4+0x1b080], R34 ;  /* 0x01b0802230007988 */ /* 0x0001e80008000404 */
[----:B------:R0:W-:Y:S04]  /*2e660*/  STS.U16 [R48+UR4+0x13480], R52 ;  /* 0x0134803430007988 */ /* 0x0001e80008000404 */
[----:B-1----:R-:W4:Y:S04]  /*2e670*/  LDL.LU R56, [R1+0x7e8] ;  /* 0x0007e80001387983 */ /* 0x002f280000300800 */
[----:B------:R-:W-:Y:S04]  /*2e680*/  STS.U16 [R48+UR4+0x1b480], R50 ;  /* 0x01b4803230007988 */ /* 0x000fe80008000404 */
[----:B0-----:R-:W4:Y:S04]  /*2e690*/  LDL.LU R63, [R1+0x7e4] ;  /* 0x0007e400013f7983 */ /* 0x001f280000300800 */
[----:B------:R0:W-:Y:S04]  /*2e6a0*/  STS.U16 [R48+UR4+0x13880], R87 ;  /* 0x0138805730007988 */ /* 0x0001e80008000404 */
[----:B------:R-:W4:Y:S04]  /*2e6b0*/  LDL.LU R34, [R1+0x151c] ;  /* 0x00151c0001227983 */ /* 0x000f280000300800 */
[----:B------:R-:W4:Y:S01]  /*2e6c0*/  LDL.LU R52, [R1+0x1518] ;  /* 0x0015180001347983 */ /* 0x000f220000300800 */
[----:B0-----:R-:W-:-:S03]  /*2e6d0*/  LOP3.LUT R87, R3, 0x20, RZ, 0x3c, !PT ;  /* 0x0000002003577812 */ /* 0x001fc600078e3cff */
[----:B------:R0:W-:Y:S04]  /*2e6e0*/  STS.U16 [R48+UR4+0x1b880], R53 ;  /* 0x01b8803530007988 */ /* 0x0001e80008000404 */
[----:B------:R1:W-:Y:S04]  /*2e6f0*/  STS.U16 [R48+UR4+0x13c80], R51 ;  /* 0x013c803330007988 */ /* 0x0003e80008000404 */
[----:B------:R-:W4:Y:S04]  /*2e700*/  LDL.LU R50, [R1+0x1514] ;  /* 0x0015140001327983 */ /* 0x000f280000300800 */
[----:B0-----:R-:W4:Y:S04]  /*2e710*/  LDL.LU R53, [R1+0x1510] ;  /* 0x0015100001357983 */ /* 0x001f280000300800 */
[----:B-1----:R-:W4:Y:S04]  /*2e720*/  LDL.LU R51, [R1+0x150c] ;  /* 0x00150c0001337983 */ /* 0x002f280000300800 */
[----:B--2---:R0:W-:Y:S04]  /*2e730*/  STS.U16 [R48+UR4+0x1bc80], R46 ;  /* 0x01bc802e30007988 */ /* 0x0041e80008000404 */
[----:B---3--:R1:W-:Y:S04]  /*2e740*/  STS.U16 [R87+UR4+0x10100], R47 ;  /* 0x0101002f57007988 */ /* 0x0083e80008000404 */
[----:B0-----:R-:W2:Y:S04]  /*2e750*/  LDL.LU R48, [R1+0x1508] ;  /* 0x0015080001307983 */ /* 0x001ea80000300800 */
[----:B------:R-:W3:Y:S04]  /*2e760*/  LDL.LU R46, [R1+0x1504] ;  /* 0x00150400012e7983 */ /* 0x000ee80000300800 */
[----:B-1----:R-:W2:Y:S04]  /*2e770*/  LDL.LU R47, [R1+0x1500] ;  /* 0x00150000012f7983 */ /* 0x002ea80000300800 */
[----:B----4-:R0:W-:Y:S04]  /*2e780*/  STS.U16 [R87+UR4+0x18100], R55 ;  /* 0x0181003757007988 */ /* 0x0101e80008000404 */
        /* <DEDUP_REMOVED lines=8> */
[----:B0-----:R-:W4:Y:S04]  /*2e810*/  LDL.LU R55, [R1+0x14fc] ;  /* 0x0014fc0001377983 */ /* 0x001f280000300800 */
[----:B------:R-:W-:Y:S04]  /*2e820*/  STS.U16 [R87+UR4+0x11500], R32 ;  /* 0x0115002057007988 */ /* 0x000fe80008000404 */
[----:B------:R-:W-:Y:S04]  /*2e830*/  STS.U16 [R87+UR4+0x19500], R35 ;  /* 0x0195002357007988 */ /* 0x000fe80008000404 */
[----:B------:R0:W-:Y:S04]  /*2e840*/  STS.U16 [R87+UR4+0x11900], R49 ;  /* 0x0119003157007988 */ /* 0x0001e80008000404 */
[----:B0-----:R-:W3:Y:S04]  /*2e850*/  LDL.LU R49, [R1+0x784] ;  /* 0x0007840001317983 */ /* 0x001ee80000300800 */
        /* <DEDUP_REMOVED lines=9> */
[----:B------:R0:W-:Y:S04]  /*2e8f0*/  STS.U16 [R87+UR4+0x19900], R54 ;  /* 0x0199003657007988 */ /* 0x0001e80008000404 */
[----:B------:R-:W3:Y:S04]  /*2e900*/  LDL.LU R35, [R1+0x908] ;  /* 0x0009080001237983 */ /* 0x000ee80000300800 */
        /* <DEDUP_REMOVED lines=12> */
[----:B0-----:R-:W3:Y:S04]  /*2e9d0*/  LDL.LU R63, [R1+0x86c] ;  /* 0x00086c00013f7983 */ /* 0x001ee80000300800 */
[----:B----4-:R0:W-:Y:S04]  /*2e9e0*/  STS.U16 [R87+UR4+0x12900], R55 ;  /* 0x0129003757007988 */ /* 0x0101e80008000404 */
[----:B--2---:R1:W-:Y:S04]  /*2e9f0*/  STS.U16 [R87+UR4+0x1a900], R47 ;  /* 0x01a9002f57007988 */ /* 0x0043e80008000404 */
[----:B---3--:R2:W-:Y:S04]  /*2ea00*/  STS.U16 [R87+UR4+0x12d00], R46 ;  /* 0x012d002e57007988 */ /* 0x0085e80008000404 */
[----:B0-----:R-:W3:Y:S04]  /*2ea10*/  LDL.LU R55, [R1+0x840] ;  /* 0x0008400001377983 */ /* 0x001ee80000300800 */
[----:B-1----:R-:W4:Y:S04]  /*2ea20*/  LDL.LU R47, [R1+0x83c] ;  /* 0x00083c00012f7983 */ /* 0x002f280000300800 */
[----:B--2---:R-:W2:Y:S04]  /*2ea30*/  LDL.LU R46, [R1+0x810] ;  /* 0x00081000012e7983 */ /* 0x004ea80000300800 */
[----:B------:R0:W-:Y:S04]  /*2ea40*/  STS.U16 [R87+UR4+0x1ad00], R49 ;  /* 0x01ad003157007988 */ /* 0x0001e80008000404 */
[----:B0-----:R-:W2:Y:S04]  /*2ea50*/  LDL.LU R49, [R1+0x14f8] ;  /* 0x0014f80001317983 */ /* 0x001ea80000300800 */
[----:B------:R0:W-:Y:S04]  /*2ea60*/  STS.U16 [R87+UR4+0x13100], R68 ;  /* 0x0131004457007988 */ /* 0x0001e80008000404 */
[----:B------:R-:W-:Y:S01]  /*2ea70*/  STS.U16 [R87+UR4+0x1b100], R19 ;  /* 0x01b1001357007988 */ /* 0x000fe20008000404 */
[----:B0-----:R-:W-:-:S03]  /*2ea80*/  LOP3.LUT R68, R3, 0x30, RZ, 0x3c, !PT ;  /* 0x0000003003447812 */ /* 0x001fc600078e3cff */
[----:B--2---:R0:W-:Y:S04]  /*2ea90*/  STS.U16 [R87+UR4+0x13500], R49 ;  /* 0x0135003157007988 */ /* 0x0041e80008000404 */
[----:B------:R1:W-:Y:S04]  /*2eaa0*/  STS.U16 [R87+UR4+0x1b500], R48 ;  /* 0x01b5003057007988 */ /* 0x0003e80008000404 */
[----:B------:R2:W-:Y:S04]  /*2eab0*/  STS.U16 [R87+UR4+0x13900], R51 ;  /* 0x0139003357007988 */ /* 0x0005e80008000404 */
[----:B0-----:R-:W4:Y:S04]  /*2eac0*/  LDL.LU R49, [R1+0x80c] ;  /* 0x00080c0001317983 */ /* 0x001f280000300800 */
[----:B-1----:R-:W4:Y:S04]  /*2ead0*/  LDL.LU R48, [R1+0x7e0] ;  /* 0x0007e00001307983 */ /* 0x002f280000300800 */
[----:B------:R-:W-:Y:S04]  /*2eae0*/  STS.U16 [R87+UR4+0x1b900], R29 ;  /* 0x01b9001d57007988 */ /* 0x000fe80008000404 */
[----:B--2---:R-:W2:Y:S04]  /*2eaf0*/  LDL.LU R51, [R1+0x7dc] ;  /* 0x0007dc0001337983 */ /* 0x004ea80000300800 */
[----:B------:R0:W-:Y:S04]  /*2eb00*/  STS.U16 [R87+UR4+0x13d00], R53 ;  /* 0x013d003557007988 */ /* 0x0001e80008000404 */
[----:B------:R1:W-:Y:S04]  /*2eb10*/  STS.U16 [R87+UR4+0x1bd00], R50 ;  /* 0x01bd003257007988 */ /* 0x0003e80008000404 */
[----:B0-----:R-:W2:Y:S04]  /*2eb20*/  LDL.LU R53, [R1+0x14f4] ;  /* 0x0014f40001357983 */ /* 0x001ea80000300800 */
[----:B-1----:R-:W2:Y:S04]  /*2eb30*/  LDL.LU R50, [R1+0x14f0] ;  /* 0x0014f00001327983 */ /* 0x002ea80000300800 */
[----:B------:R-:W-:Y:S04]  /*2eb40*/  STL [R1+0x1314], R87 ;  /* 0x0013145701007387 */ /* 0x000fe80000100800 */
        /* <DEDUP_REMOVED lines=10> */
[----:B------:R-:W2:Y:S04]  /*2ebf0*/  LDL.LU R19, [R1+0x6f0] ;  /* 0x0006f00001137983 */ /* 0x000ea80000300800 */
[----:B0-----:R-:W2:Y:S04]  /*2ec00*/  LDL.LU R33, [R1+0x6ec] ;  /* 0x0006ec0001217983 */ /* 0x001ea80000300800 */
[----:B------:R-:W-:Y:S04]  /*2ec10*/  STS.U16 [R68+UR4+0x18980], R32 ;  /* 0x0189802044007988 */ /* 0x000fe80008000404 */
[----:B------:R-:W-:Y:S04]  /*2ec20*/  STS.U16 [R68+UR4+0x10d80], R35 ;  /* 0x010d802344007988 */ /* 0x000fe80008000404 */
[----:B------:R0:W-:Y:S04]  /*2ec30*/  STS.U16 [R68+UR4+0x18d80], R54 ;  /* 0x018d803644007988 */ /* 0x0001e80008000404 */
[----:B------:R-:W-:Y:S04]  /*2ec40*/  STS.U16 [R68+UR4+0x11180], R42 ;  /* 0x0111802a44007988 */ /* 0x000fe80008000404 */
[----:B------:R-:W-:Y:S04]  /*2ec50*/  STS.U16 [R68+UR4+0x19180], R45 ;  /* 0x0191802d44007988 */ /* 0x000fe80008000404 */
[----:B------:R-:W-:Y:S04]  /*2ec60*/  STS.U16 [R68+UR4+0x11580], R44 ;  /* 0x0115802c44007988 */ /* 0x000fe80008000404 */
[----:B------:R-:W-:Y:S04]  /*2ec70*/  STS.U16 [R68+UR4+0x19580], R59 ;  /* 0x0195803b44007988 */ /* 0x000fe80008000404 */
[----:B------:R-:W-:Y:S04]  /*2ec80*/  STS.U16 [R68+UR4+0x11980], R56 ;  /* 0x0119803844007988 */ /* 0x000fe80008000404 */
[----:B------:R1:W-:Y:S04]  /*2ec90*/  STS.U16 [R68+UR4+0x19980], R63 ;  /* 0x0199803f44007988 */ /* 0x0003e80008000404 */
[----:B0-----:R-:W2:Y:S04]  /*2eca0*/  LDL.LU R54, [R1+0x9a8] ;  /* 0x0009a80001367983 */ /* 0x001ea80000300800 */
[----:B---3--:R0:W-:Y:S04]  /*2ecb0*/  STS.U16 [R68+UR4+0x11d80], R55 ;  /* 0x011d803744007988 */ /* 0x0081e80008000404 */
[----:B-1----:R-:W3:Y:S04]  /*2ecc0*/  LDL.LU R63, [R1+0x9a4] ;  /* 0x0009a400013f7983 */ /* 0x002ee80000300800 */
[----:B0-----:R-:W3:Y:S04]  /*2ecd0*/  LDL.LU R55, [R1+0x970] ;  /* 0x0009700001377983 */ /* 0x001ee80000300800 */
[----:B------:R-:W3:Y:S04]  /*2ece0*/  LDL.LU R32, [R1+0x96c] ;  /* 0x00096c0001207983 */ /* 0x000ee80000300800 */
[----:B------:R-:W3:Y:S04]  /*2ecf0*/  LDL.LU R35, [R1+0x938] ;  /* 0x0009380001237983 */ /* 0x000ee80000300800 */
[----:B------:R-:W3:Y:S04]  /*2ed00*/  LDL.LU R42, [R1+0x934] ;  /* 0x00093400012a7983 */ /* 0x000ee80000300800 */
[----:B------:R-:W3:Y:S04]  /*2ed10*/  LDL.LU R45, [R1+0x900] ;  /* 0x00090000012d7983 */ /* 0x000ee80000300800 */
[----:B------:R-:W3:Y:S04]  /*2ed20*/  LDL.LU R44, [R1+0x8fc] ;  /* 0x0008fc00012c7983 */ /* 0x000ee80000300800 */
[----:B----4-:R0:W-:Y:S04]  /*2ed30*/  STS.U16 [R68+UR4+0x19d80], R47 ;  /* 0x019d802f44007988 */ /* 0x0101e80008000404 */
[----:B------:R-:W4:Y:S04]  /*2ed40*/  LDL.LU R59, [R1+0x8c8] ;  /* 0x0008c800013b7983 */ /* 0x000f280000300800 */
[----:B------:R1:W-:Y:S04]  /*2ed50*/  STS.U16 [R68+UR4+0x12180], R46 ;  /* 0x0121802e44007988 */ /* 0x0003e80008000404 */
[----:B------:R-:W3:Y:S04]  /*2ed60*/  LDL.LU R56, [R1+0x8c4] ;  /* 0x0008c40001387983 */ /* 0x000ee80000300800 */
[----:B0-----:R-:W3:Y:S04]  /*2ed70*/  LDL.LU R47, [R1+0x898] ;  /* 0x00089800012f7983 */ /* 0x001ee80000300800 */
[----:B-1----:R-:W3:Y:S04]  /*2ed80*/  LDL.LU R46, [R1+0x894] ;  /* 0x00089400012e7983 */ /* 0x002ee80000300800 */
[----:B------:R0:W-:Y:S04]  /*2ed90*/  STS.U16 [R68+UR4+0x1a180], R49 ;  /* 0x01a1803144007988 */ /* 0x0001e80008000404 */
[----:B------:R1:W-:Y:S04]  /*2eda0*/  STS.U16 [R68+UR4+0x12580], R48 ;  /* 0x0125803044007988 */ /* 0x0003e80008000404 */
[----:B0-----:R-:W3:Y:S04]  /*2edb0*/  LDL.LU R49, [R1+0x868] ;  /* 0x0008680001317983 */ /* 0x001ee80000300800 */
[----:B--2---:R0:W-:Y:S04]  /*2edc0*/  STS.U16 [R68+UR4+0x1a580], R51 ;  /* 0x01a5803344007988 */ /* 0x0041e80008000404 */
        /* <DEDUP_REMOVED lines=17> */
[----:B------:R-:W-:Y:S04]  /*2eee0*/  STS.U16 [R68+UR4+0x13980], R19 ;  /* 0x0139801344007988 */ /* 0x000fe80008000404 */
[----:B0-----:R-:W2:Y:S04]  /*2eef0*/  LDL.LU R30, [R1+0x14dc] ;  /* 0x0014dc00011e7983 */ /* 0x001ea80000300800 */
[----:B------:R0:W-:Y:S04]  /*2ef00*/  STS.U16 [R68+UR4+0x1b980], R33 ;  /* 0x01b9802144007988 */ /* 0x0001e80008000404 */
[----:B0-----:R-:W2:Y:S01]  /*2ef10*/  LDL.LU R33, [R1+0x14d8] ;  /* 0x0014d80001217983 */ /* 0x001ea20000300800 */
[----:B------:R-:W-:-:S03]  /*2ef20*/  LOP3.LUT R19, R3, 0x40, RZ, 0x3c, !PT ;  /* 0x0000004003137812 */ /* 0x000fc600078e3cff */
[----:B--2---:R0:W-:Y:S04]  /*2ef30*/  STS.U16 [R68+UR4+0x13d80], R33 ;  /* 0x013d802144007988 */ /* 0x0041e80008000404 */
[----:B------:R1:W-:Y:S04]  /*2ef40*/  STS.U16 [R68+UR4+0x1bd80], R57 ;  /* 0x01bd803944007988 */ /* 0x0003e80008000404 */
[----:B------:R2:W-:Y:S04]  /*2ef50*/  STS.U16 [R19+UR4+0x10200], R54 ;  /* 0x0102003613007988 */ /* 0x0005e80008000404 */
[----:B0-----:R-:W4:Y:S04]  /*2ef60*/  LDL.LU R33, [R1+0x14d4] ;  /* 0x0014d40001217983 */ /* 0x001f280000300800 */
[----:B-1----:R-:W4:Y:S04]  /*2ef70*/  LDL.LU R57, [R1+0x14d0] ;  /* 0x0014d00001397983 */ /* 0x002f280000300800 */
[----:B------:R-:W-:Y:S04]  /*2ef80*/  STL [R1+0x12ec], R68 ;  /* 0x0012ec4401007387 */ /* 0x000fe80000100800 */
[----:B--2---:R-:W2:Y:S04]  /*2ef90*/  LDL.LU R54, [R1+0x14cc] ;  /* 0x0014cc0001367983 */ /* 0x004ea80000300800 */
[----:B---3--:R0:W-:Y:S04]  /*2efa0*/  STS.U16 [R19+UR4+0x18200], R63 ;  /* 0x0182003f13007988 */ /* 0x0081e80008000404 */
[----:B------:R1:W-:Y:S04]  /*2efb0*/  STS.U16 [R19+UR4+0x10600], R55 ;  /* 0x0106003713007988 */ /* 0x0003e80008000404 */
[----:B0-----:R-:W3:Y:S04]  /*2efc0*/  LDL.LU R63, [R1+0x14c8] ;  /* 0x0014c800013f7983 */ /* 0x001ee80000300800 */
[----:B-1----:R-:W2:Y:S04]  /*2efd0*/  LDL.LU R55, [R1+0x14c4] ;  /* 0x0014c40001377983 */ /* 0x002ea80000300800 */
[----:B------:R0:W-:Y:S04]  /*2efe0*/  STS.U16 [R19+UR4+0x18600], R32 ;  /* 0x0186002013007988 */ /* 0x0001e80008000404 */
[----:B------:R1:W-:Y:S04]  /*2eff0*/  STS.U16 [R19+UR4+0x10a00], R35 ;  /* 0x010a002313007988 */ /* 0x0003e80008000404 */
[----:B------:R4:W-:Y:S04]  /*2f000*/  STS.U16 [R19+UR4+0x18a00], R42 ;  /* 0x018a002a13007988 */ /* 0x0009e80008000404 */
[----:B0-----:R-:W3:Y:S04]  /*2f010*/  LDL.LU R32, [R1+0x778] ;  /* 0x0007780001207983 */ /* 0x001ee80000300800 */
[----:B-1----:R-:W3:Y:S04]  /*2f020*/  LDL.LU R35, [R1+0x774] ;  /* 0x0007740001237983 */ /* 0x002ee80000300800 */
[----:B------:R0:W-:Y:S04]  /*2f030*/  STS.U16 [R19+UR4+0x10e00], R45 ;  /* 0x010e002d13007988 */ /* 0x0001e80008000404 */
[----:B------:R1:W-:Y:S04]  /*2f040*/  STS.U16 [R19+UR4+0x18e00], R44 ;  /* 0x018e002c13007988 */ /* 0x0003e80008000404 */
        /* <DEDUP_REMOVED lines=9> */
[----:B------:R-:W3:Y:S04]  /*2f0e0*/  LDL.LU R42, [R1+0x9a0] ;  /* 0x0009a000012a7983 */ /* 0x000ee80000300800 */
[----:B------:R-:W-:Y:S04]  /*2f0f0*/  STS.U16 [R19+UR4+0x1a200], R52 ;  /* 0x01a2003413007988 */ /* 0x000fe80008000404 */
[----:B0-----:R-:W3:Y:S04]  /*2f100*/  LDL.LU R45, [R1+0x99c] ;  /* 0x00099c00012d7983 */ /* 0x001ee80000300800 */
[----:B-1----:R-:W3:Y:S04]  /*2f110*/  LDL.LU R44, [R1+0x968] ;  /* 0x00096800012c7983 */ /* 0x002ee80000300800 */
[----:B----4-:R-:W4:Y:S04]  /*2f120*/  LDL.LU R59, [R1+0x964] ;  /* 0x00096400013b7983 */ /* 0x010f280000300800 */
[----:B--2---:R-:W-:Y:S04]  /*2f130*/  STS.U16 [R19+UR4+0x12600], R55 ;  /* 0x0126003713007988 */ /* 0x004fe80008000404 */
[----:B---3--:R0:W-:Y:S04]  /*2f140*/  STS.U16 [R19+UR4+0x1a600], R63 ;  /* 0x01a6003f13007988 */ /* 0x0081e80008000404 */
[----:B0-----:R-:W2:Y:S04]  /*2f150*/  LDL.LU R63, [R1+0x930] ;  /* 0x00093000013f7983 */ /* 0x001ea80000300800 */
        /* <DEDUP_REMOVED lines=10> */
[----:B------:R-:W3:Y:S04]  /*2f200*/  LDL.LU R52, [R1+0x830] ;  /* 0x0008300001347983 */ /* 0x000ee80000300800 */
[----:B------:R-:W3:Y:S04]  /*2f210*/  LDL.LU R55, [R1+0x82c] ;  /* 0x00082c0001377983 */ /* 0x000ee80000300800 */
[----:B------:R1:W-:Y:S04]  /*2f220*/  STS.U16 [R19+UR4+0x12e00], R32 ;  /* 0x012e002013007988 */ /* 0x0003e80008000404 */
[----:B0-----:R-:W3:Y:S04]  /*2f230*/  LDL.LU R54, [R1+0x800] ;  /* 0x0008000001367983 */ /* 0x001ee80000300800 */
[----:B------:R0:W-:Y:S04]  /*2f240*/  STS.U16 [R19+UR4+0x1ae00], R35 ;  /* 0x01ae002313007988 */ /* 0x0001e80008000404 */
[----:B-1----:R-:W3:Y:S04]  /*2f250*/  LDL.LU R57, [R1+0x7fc] ;  /* 0x0007fc0001397983 */ /* 0x002ee80000300800 */
[----:B------:R1:W-:Y:S04]  /*2f260*/  STS.U16 [R19+UR4+0x13200], R34 ;  /* 0x0132002213007988 */ /* 0x0003e80008000404 */
        /* <DEDUP_REMOVED lines=9> */
[----:B-1----:R-:W3:Y:S01]  /*2f300*/  LDL.LU R38, [R1+0x14ac] ;  /* 0x0014ac0001267983 */ /* 0x002ee20000300800 */
[----:B----4-:R-:W-:-:S03]  /*2f310*/  LOP3.LUT R36, R3, 0x50, RZ, 0x3c, !PT ;  /* 0x0000005003247812 */ /* 0x010fc600078e3cff */
[----:B------:R0:W-:Y:S04]  /*2f320*/  STS.U16 [R19+UR4+0x1ba00], R41 ;  /* 0x01ba002913007988 */ /* 0x0001e80008000404 */
[----:B------:R1:W-:Y:S04]  /*2f330*/  STS.U16 [R19+UR4+0x13e00], R40 ;  /* 0x013e002813007988 */ /* 0x0003e80008000404 */
[----:B------:R4:W-:Y:S04]  /*2f340*/  STS.U16 [R19+UR4+0x1be00], R43 ;  /* 0x01be002b13007988 */ /* 0x0009e80008000404 */
[----:B0-----:R-:W3:Y:S04]  /*2f350*/  LDL.LU R41, [R1+0x14a8] ;  /* 0x0014a80001297983 */ /* 0x001ee80000300800 */
[----:B-1----:R-:W3:Y:S04]  /*2f360*/  LDL.LU R40, [R1+0x14a4] ;  /* 0x0014a40001287983 */ /* 0x002ee80000300800 */
[----:B----4-:R-:W4:Y:S04]  /*2f370*/  LDL.LU R43, [R1+0x14a0] ;  /* 0x0014a000012b7983 */ /* 0x010f280000300800 */
[----:B------:R-:W-:Y:S04]  /*2f380*/  STL [R1+0x12f0], R19 ;  /* 0x0012f01301007387 */ /* 0x000fe80000100800 */
[----:B------:R0:W-:Y:S04]  /*2f390*/  STS.U16 [R36+UR4+0x10280], R42 ;  /* 0x0102802a24007988 */ /* 0x0001e80008000404 */
[----:B------:R1:W-:Y:S04]  /*2f3a0*/  STS.U16 [R36+UR4+0x18280], R45 ;  /* 0x0182802d24007988 */ /* 0x0003e80008000404 */
[----:B------:R1:W-:Y:S04]  /*2f3b0*/  STS.U16 [R36+UR4+0x10680], R44 ;  /* 0x0106802c24007988 */ /* 0x0003e80008000404 */
[----:B0-----:R-:W3:Y:S04]  /*2f3c0*/  LDL.LU R42, [R1+0x149c] ;  /* 0x00149c00012a7983 */ /* 0x001ee80000300800 */
[----:B-1----:R-:W3:Y:S04]  /*2f3d0*/  LDL.LU R45, [R1+0x1498] ;  /* 0x00149800012d7983 */ /* 0x002ee80000300800 */
[----:B------:R-:W3:Y:S04]  /*2f3e0*/  LDL.LU R44, [R1+0x1494] ;  /* 0x00149400012c7983 */ /* 0x000ee80000300800 */
[----:B------:R0:W-:Y:S04]  /*2f3f0*/  STS.U16 [R36+UR4+0x18680], R59 ;  /* 0x0186803b24007988 */ /* 0x0001e80008000404 */
[----:B0-----:R-:W3:Y:S04]  /*2f400*/  LDL.LU R59, [R1+0x1490] ;  /* 0x00149000013b7983 */ /* 0x001ee80000300800 */
[----:B--2---:R0:W-:Y:S04]  /*2f410*/  STS.U16 [R36+UR4+0x10a80], R63 ;  /* 0x010a803f24007988 */ /* 0x0041e80008000404 */
[----:B0-----:R-:W2:Y:S04]  /*2f420*/  LDL.LU R63, [R1+0x148c] ;  /* 0x00148c00013f7983 */ /* 0x001ea80000300800 */
[----:B--2---:R0:W-:Y:S04]  /*2f430*/  STS.U16 [R36+UR4+0x18a80], R63 ;  /* 0x018a803f24007988 */ /* 0x0041e80008000404 */
[----:B---3--:R1:W-:Y:S04]  /*2f440*/  STS.U16 [R36+UR4+0x10e80], R56 ;  /* 0x010e803824007988 */ /* 0x0083e80008000404 */
[----:B0-----:R-:W2:Y:S04]  /*2f450*/  LDL.LU R63, [R1+0x998] ;  /* 0x00099800013f7983 */ /* 0x001ea80000300800 */
[----:B-1----:R-:W3:Y:S04]  /*2f460*/  LDL.LU R56, [R1+0x1488] ;  /* 0x0014880001387983 */ /* 0x002ee80000300800 */
[----:B------:R0:W-:Y:S04]  /*2f470*/  STS.U16 [R36+UR4+0x18e80], R47 ;  /* 0x018e802f24007988 */ /* 0x0001e80008000404 */
[----:B------:R1:W-:Y:S04]  /*2f480*/  STS.U16 [R36+UR4+0x11280], R46 ;  /* 0x0112802e24007988 */ /* 0x0003e80008000404 */
[----:B------:R0:W-:Y:S04]  /*2f490*/  STS.U16 [R36+UR4+0x19280], R49 ;  /* 0x0192803124007988 */ /* 0x0001e80008000404 */
[----:B------:R1:W-:Y:S04]  /*2f4a0*/  STS.U16 [R36+UR4+0x11680], R48 ;  /* 0x0116803024007988 */ /* 0x0003e80008000404 */
[----:B------:R1:W-:Y:S04]  /*2f4b0*/  STS.U16 [R36+UR4+0x19680], R51 ;  /* 0x0196803324007988 */ /* 0x0003e80008000404 */
[----:B0-----:R-:W2:Y:S04]  /*2f4c0*/  LDL.LU R47, [R1+0x1484] ;  /* 0x00148400012f7983 */ /* 0x001ea80000300800 */
[----:B------:R0:W-:Y:S04]  /*2f4d0*/  STS.U16 [R36+UR4+0x11a80], R50 ;  /* 0x011a803224007988 */ /* 0x0001e80008000404 */
[----:B-1----:R-:W2:Y:S04]  /*2f4e0*/  LDL.LU R46, [R1+0x1480] ;  /* 0x00148000012e7983 */ /* 0x002ea80000300800 */
[----:B------:R1:W-:Y:S04]  /*2f4f0*/  STS.U16 [R36+UR4+0x19a80], R53 ;  /* 0x019a803524007988 */ /* 0x0003e80008000404 */
[----:B------:R-:W2:Y:S04]  /*2f500*/  LDL.LU R49, [R1+0x147c] ;  /* 0x00147c0001317983 */ /* 0x000ea80000300800 */
[----:B------:R0:W-:Y:S04]  /*2f510*/  STS.U16 [R36+UR4+0x11e80], R52 ;  /* 0x011e803424007988 */ /* 0x0001e80008000404 */
[----:B------:R-:W2:Y:S04]  /*2f520*/  LDL.LU R48, [R1+0x1478] ;  /* 0x0014780001307983 */ /* 0x000ea80000300800 */
[----:B------:R0:W-:Y:S04]  /*2f530*/  STS.U16 [R36+UR4+0x19e80], R55 ;  /* 0x019e803724007988 */ /* 0x0001e80008000404 */
[----:B------:R-:W2:Y:S04]  /*2f540*/  LDL.LU R51, [R1+0x1474] ;  /* 0x0014740001337983 */ /* 0x000ea80000300800 */
[----:B------:R1:W-:Y:S04]  /*2f550*/  STS.U16 [R36+UR4+0x12280], R54 ;  /* 0x0122803624007988 */ /* 0x0003e80008000404 */
[----:B0-----:R-:W2:Y:S04]  /*2f560*/  LDL.LU R50, [R1+0x1470] ;  /* 0x0014700001327983 */ /* 0x001ea80000300800 */
[----:B------:R0:W-:Y:S04]  /*2f570*/  STS.U16 [R36+UR4+0x1a280], R57 ;  /* 0x01a2803924007988 */ /* 0x0001e80008000404 */
[----:B-1----:R-:W2:Y:S04]  /*2f580*/  LDL.LU R53, [R1+0x146c] ;  /* 0x00146c0001357983 */ /* 0x002ea80000300800 */
[----:B------:R-:W2:Y:S04]  /*2f590*/  LDL.LU R52, [R1+0x1468] ;  /* 0x0014680001347983 */ /* 0x000ea80000300800 */
[----:B------:R-:W2:Y:S04]  /*2f5a0*/  LDL.LU R55, [R1+0x1464] ;  /* 0x0014640001377983 */ /* 0x000ea80000300800 */
[----:B------:R-:W2:Y:S04]  /*2f5b0*/  LDL.LU R54, [R1+0x1460] ;  /* 0x0014600001367983 */ /* 0x000ea80000300800 */
[----:B0-----:R-:W2:Y:S04]  /*2f5c0*/  LDL.LU R57, [R1+0x145c] ;  /* 0x00145c0001397983 */ /* 0x001ea80000300800 */
[----:B---3--:R0:W-:Y:S04]  /*2f5d0*/  STS.U16 [R36+UR4+0x12680], R56 ;  /* 0x0126803824007988 */ /* 0x0081e80008000404 */
[----:B------:R1:W-:Y:S04]  /*2f5e0*/  STS.U16 [R36+UR4+0x1a680], R59 ;  /* 0x01a6803b24007988 */ /* 0x0003e80008000404 */
[----:B------:R3:W-:Y:S04]  /*2f5f0*/  STS.U16 [R36+UR4+0x12a80], R58 ;  /* 0x012a803a24007988 */ /* 0x0007e80008000404 */
[----:B------:R1:W-:Y:S04]  /*2f600*/  STS.U16 [R36+UR4+0x1aa80], R61 ;  /* 0x01aa803d24007988 */ /* 0x0003e80008000404 */
[----:B------:R1:W-:Y:S04]  /*2f610*/  STS.U16 [R36+UR4+0x12e80], R60 ;  /* 0x012e803c24007988 */ /* 0x0003e80008000404 */
[----:B0-----:R-:W4:Y:S04]  /*2f620*/  LDL.LU R56, [R1+0x1458] ;  /* 0x0014580001387983 */ /* 0x001f280000300800 */
[----:B------:R0:W-:Y:S04]  /*2f630*/  STS.U16 [R36+UR4+0x1ae80], R66 ;  /* 0x01ae804224007988 */ /* 0x0001e80008000404 */
[----:B-1----:R-:W4:Y:S04]  /*2f640*/  LDL.LU R59, [R1+0x1454] ;  /* 0x00145400013b7983 */ /* 0x002f280000300800 */
[----:B------:R1:W-:Y:S04]  /*2f650*/  STS.U16 [R36+UR4+0x13280], R0 ;  /* 0x0132800024007988 */ /* 0x0003e80008000404 */
[----:B---3--:R-:W3:Y:S04]  /*2f660*/  LDL.LU R58, [R1+0x1450] ;  /* 0x00145000013a7983 */ /* 0x008ee80000300800 */
[----:B------:R0:W-:Y:S04]  /*2f670*/  STS.U16 [R36+UR4+0x1b280], R67 ;  /* 0x01b2804324007988 */ /* 0x0001e80008000404 */
[----:B------:R-:W3:Y:S04]  /*2f680*/  LDL.LU R61, [R1+0x144c] ;  /* 0x00144c00013d7983 */ /* 0x000ee80000300800 */
[----:B------:R0:W-:Y:S04]  /*2f690*/  STS.U16 [R36+UR4+0x13680], R64 ;  /* 0x0136804024007988 */ /* 0x0001e80008000404 */
[----:B------:R-:W3:Y:S04]  /*2f6a0*/  LDL.LU R60, [R1+0x1448] ;  /* 0x00144800013c7983 */ /* 0x000ee80000300800 */
[----:B------:R-:W-:Y:S04]  /*2f6b0*/  STS.U16 [R36+UR4+0x1b680], R65 ;  /* 0x01b6804124007988 */ /* 0x000fe80008000404 */
[----:B0-----:R-:W3:Y:S04]  /*2f6c0*/  LDL.LU R66, [R1+0x1444] ;  /* 0x0014440001427983 */ /* 0x001ee80000300800 */
[----:B------:R-:W-:Y:S04]  /*2f6d0*/  STS.U16 [R36+UR4+0x13a80], R62 ;  /* 0x013a803e24007988 */ /* 0x000fe80008000404 */
[----:B-1----:R-:W3:Y:S04]  /*2f6e0*/  LDL.LU R0, [R1+0x1440] ;  /* 0x0014400001007983 */ /* 0x002ee80000300800 */
[----:B------:R0:W-:Y:S04]  /*2f6f0*/  STS.U16 [R36+UR4+0x1ba80], R2 ;  /* 0x01ba800224007988 */ /* 0x0001e80008000404 */
[----:B------:R-:W3:Y:S04]  /*2f700*/  LDL.LU R67, [R1+0x143c] ;  /* 0x00143c0001437983 */ /* 0x000ee80000300800 */
[----:B------:R-:W3:Y:S01]  /*2f710*/  LDL.LU R64, [R1+0x1438] ;  /* 0x0014380001407983 */ /* 0x000ee20000300800 */
[----:B0-----:R-:W-:-:S03]  /*2f720*/  LOP3.LUT R2, R3, 0x60, RZ, 0x3c, !PT ;  /* 0x0000006003027812 */ /* 0x001fc600078e3cff */
[----:B------:R-:W3:Y:S04]  /*2f730*/  LDL.LU R65, [R1+0x1434] ;  /* 0x0014340001417983 */ /* 0x000ee80000300800 */
[----:B------:R0:W-:Y:S04]  /*2f740*/  STS.U16 [R36+UR4+0x13e80], R93 ;  /* 0x013e805d24007988 */ /* 0x0001e80008000404 */
[----:B------:R-:W3:Y:S04]  /*2f750*/  LDL.LU R62, [R1+0x1430] ;  /* 0x00143000013e7983 */ /* 0x000ee80000300800 */
[----:B------:R1:W-:Y:S04]  /*2f760*/  STS.U16 [R36+UR4+0x1be80], R92 ;  /* 0x01be805c24007988 */ /* 0x0003e80008000404 */
[----:B0-----:R-:W3:Y:S04]  /*2f770*/  LDL R93, [R1+0xba4] ;  /* 0x000ba400015d7983 */ /* 0x001ee80000100800 */
[----:B--2---:R0:W-:Y:S04]  /*2f780*/  STS.U16 [R2+UR4+0x10300], R63 ;  /* 0x0103003f02007988 */ /* 0x0041e80008000404 */
[----:B-1----:R-:W2:Y:S04]  /*2f790*/  LDL R92, [R1+0xba0] ;  /* 0x000ba000015c7983 */ /* 0x002ea80000100800 */
[----:B------:R-:W-:Y:S04]  /*2f7a0*/  STL [R1+0x12f4], R36 ;  /* 0x0012f42401007387 */ /* 0x000fe80000100800 */
[----:B0-----:R-:W2:Y:S04]  /*2f7b0*/  LDL.LU R63, [R1+0x142c] ;  /* 0x00142c00013f7983 */ /* 0x001ea80000300800 */
[----:B--2---:R0:W-:Y:S04]  /*2f7c0*/  STS.U16 [R2+UR4+0x18300], R63 ;  /* 0x0183003f02007988 */ /* 0x0041e80008000404 */
[----:B---3--:R1:W-:Y:S04]  /*2f7d0*/  STS.U16 [R2+UR4+0x10700], R62 ;  /* 0x0107003e02007988 */ /* 0x0083e80008000404 */
[----:B------:R2:W-:Y:S04]  /*2f7e0*/  STS.U16 [R2+UR4+0x18700], R65 ;  /* 0x0187004102007988 */ /* 0x0005e80008000404 */
[----:B0-----:R-:W3:Y:S04]  /*2f7f0*/  LDL.LU R63, [R1+0x1428] ;  /* 0x00142800013f7983 */ /* 0x001ee80000300800 */
[----:B-1----:R-:W3:Y:S04]  /*2f800*/  LDL.LU R62, [R1+0x1424] ;  /* 0x00142400013e7983 */ /* 0x002ee80000300800 */
[----:B--2---:R-:W2:Y:S04]  /*2f810*/  LDL.LU R65, [R1+0x1420] ;  /* 0x0014200001417983 */ /* 0x004ea80000300800 */
[----:B------:R0:W-:Y:S04]  /*2f820*/  STS.U16 [R2+UR4+0x10b00], R64 ;  /* 0x010b004002007988 */ /* 0x0001e80008000404 */
[----:B------:R1:W-:Y:S04]  /*2f830*/  STS.U16 [R2+UR4+0x18b00], R67 ;  /* 0x018b004302007988 */ /* 0x0003e80008000404 */
[----:B0-----:R-:W2:Y:S04]  /*2f840*/  LDL.LU R64, [R1+0x141c] ;  /* 0x00141c0001407983 */ /* 0x001ea80000300800 */
[----:B-1----:R-:W2:Y:S01]  /*2f850*/  LDL.LU R67, [R1+0x1418] ;  /* 0x0014180001437983 */ /* 0x002ea20000300800 */
[----:B------:R-:W-:-:S04]  /*2f860*/  @!P4 LOP3.LUT R93, R93, R92, RZ, 0x3c, !PT ;  /* 0x0000005c5d5dc212 */ /* 0x000fc800078e3cff */
[----:B------:R-:W-:-:S04]  /*2f870*/  @!P4 LOP3.LUT R92, R93, R92, RZ, 0x3c, !PT ;  /* 0x0000005c5d5cc212 */ /* 0x000fc800078e3cff */
[----:B------:R-:W-:Y:S02]  /*2f880*/  @!P4 LOP3.LUT R93, R93, R92, RZ, 0x3c, !PT ;  /* 0x0000005c5d5dc212 */ /* 0x000fe400078e3cff */
[----:B--2---:R-:W-:-:S06]  /*2f890*/  PRMT R67, RZ, 0x7610, R67 ;  /* 0x00007610ff437816 */ /* 0x004fcc0000000043 */
[----:B------:R-:W2:Y:S04]  /*2f8a0*/  @!P4 LDG.E.U16 R67, desc[UR20][R92.64] ;  /* 0x000000145c43c981 */ /* 0x000ea8000c1e1500 */
[----:B------:R0:W-:Y:S04]  /*2f8b0*/  STS.U16 [R2+UR4+0x10f00], R0 ;  /* 0x010f000002007988 */ /* 0x0001e80008000404 */
[----:B------:R1:W-:Y:S04]  /*2f8c0*/  STS.U16 [R2+UR4+0x18f00], R66 ;  /* 0x018f004202007988 */ /* 0x0003e80008000404 */
[----:B0-----:R-:W3:Y:S04]  /*2f8d0*/  LDL.LU R0, [R1+0x1414] ;  /* 0x0014140001007983 */ /* 0x001ee80000300800 */
[----:B-1----:R-:W3:Y:S04]  /*2f8e0*/  LDL.LU R2, [R1+0x1410] ;  /* 0x0014100001027983 */ /* 0x002ee80000300800 */
[----:B------:R-:W3:Y:S04]  /*2f8f0*/  LDL.LU R66, [R1+0x140c] ;  /* 0x00140c0001427983 */ /* 0x000ee80000300800 */
[----:B--2---:R0:W-:Y:S04]  /*2f900*/  STL [R1+0x8b0], R67 ;  /* 0x0008b04301007387 */ /* 0x0041e80000100800 */
[----:B0-----:R-:W2:Y:S04]  /*2f910*/  LDL.LU R67, [R1+0x1408] ;  /* 0x0014080001437983 */ /* 0x001ea80000300800 */
[----:B------:R-:W2:Y:S04]  /*2f920*/  LDL R92, [R1+0xbe0] ;  /* 0x000be000015c7983 */ /* 0x000ea80000100800 */
[----:B------:R-:W2:Y:S01]  /*2f930*/  LDL R93, [R1+0xbe4] ;  /* 0x000be400015d7983 */ /* 0x000ea20000100800 */
[----:B---3--:R-:W-:-:S02]  /*2f940*/  PRMT R66, RZ, 0x7610, R66 ;  /* 0x00007610ff427816 */ /* 0x008fc40000000042 */
[----:B--2---:R-:W-:-:S04]  /*2f950*/  @!P4 LOP3.LUT R93, R93, R92, RZ, 0x3c, !PT ;  /* 0x0000005c5d5dc212 */ /* 0x004fc800078e3cff */
[----:B------:R-:W-:-:S04]  /*2f960*/  @!P4 LOP3.LUT R92, R93, R92, RZ, 0x3c, !PT ;  /* 0x0000005c5d5cc212 */ /* 0x000fc800078e3cff */
[----:B------:R-:W-:-:S05]  /*2f970*/  @!P4 LOP3.LUT R93, R93, R92, RZ, 0x3c, !PT ;  /* 0x0000005c5d5dc212 */ /* 0x000fca00078e3cff */
[----:B------:R-:W2:Y:S04]  /*2f980*/  @!P4 LDG.E.U16 R66, desc[UR20][R92.64] ;  /* 0x000000145c42c981 */ /* 0x000ea8000c1e1500 */
[----:B--2---:R0:W-:Y:S04]  /*2f990*/  STL [R1+0x8ac], R66 ;  /* 0x0008ac4201007387 */ /* 0x0041e80000100800 */
[----:B0-----:R-:W2:Y:S04]  /*2f9a0*/  LDL.LU R66, [R1+0x1404] ;  /* 0x0014040001427983 */ /* 0x001ea80000300800 */
[----:B------:R-:W3:Y:S04]  /*2f9b0*/  LDL R92, [R1+0xc20] ;  /* 0x000c2000015c7983 */ /* 0x000ee80000100800 */
[----:B------:R-:W3:Y:S01]  /*2f9c0*/  LDL R93, [R1+0xc24] ;  /* 0x000c2400015d7983 */ /* 0x000ee20000100800 */
[----:B------:R-:W-:-:S02]  /*2f9d0*/  PRMT R67, RZ, 0x7610, R67 ;  /* 0x00007610ff437816 */ /* 0x000fc40000000043 */
[----:B---3--:R-:W-:-:S04]  /*2f9e0*/  @!P4 LOP3.LUT R93, R93, R92, RZ, 0x3c, !PT ;  /* 0x0000005c5d5dc212 */ /* 0x008fc800078e3cff */
[----:B------:R-:W-:-:S04]  /*2f9f0*/  @!P4 LOP3.LUT R92, R93, R92, RZ, 0x3c, !PT ;  /* 0x0000005c5d5cc212 */ /* 0x000fc800078e3cff */
[----:B------:R-:W-:-:S05]  /*2fa00*/  @!P4 LOP3.LUT R93, R93, R92, RZ, 0x3c, !PT ;  /* 0x0000005c5d5dc212 */ /* 0x000fca00078e3cff */
[----:B------:R-:W3:Y:S04]  /*2fa10*/  @!P4 LDG.E.U16 R67, desc[UR20][R92.64] ;  /* 0x000000145c43c981 */ /* 0x000ee8000c1e1500 */
[----:B---3--:R0:W-:Y:S04]  /*2fa20*/  STL [R1+0x8a8], R67 ;  /* 0x0008a84301007387 */ /* 0x0081e80000100800 */
[----:B0-----:R-:W3:Y:S04]  /*2fa30*/  LDL.LU R67, [R1+0x1400] ;  /* 0x0014000001437983 */ /* 0x001ee80000300800 */
[----:B------:R-:W3:Y:S04]  /*2fa40*/  LDL R92, [R1+0xc60] ;  /* 0x000c6000015c7983 */ /* 0x000ee80000100800 */
[----:B------:R-:W3:Y:S01]  /*2fa50*/  LDL R93, [R1+0xc64] ;  /* 0x000c6400015d7983 */ /* 0x000ee20000100800 */
[----:B--2---:R-:W-:-:S02]  /*2fa60*/  PRMT R66, RZ, 0x7610, R66 ;  /* 0x00007610ff427816 */ /* 0x004fc40000000042 */
[----:B---3--:R-:W-:-:S04]  /*2fa70*/  @!P4 LOP3.LUT R93, R93, R92, RZ, 0x3c, !PT ;  /* 0x0000005c5d5dc212 */ /* 0x008fc800078e3cff */
        /* <DEDUP_REMOVED lines=248> */
[----:B------:R-:W2:Y:S04]  /*30a00*/  LDL R92, [R1+0xb70] ;  /* 0x000b7000015c7983 */ /* 0x000ea80000100800 */
[----:B------:R-:W2:Y:S01]  /*30a10*/  LDL R93, [R1+0xb74] ;  /* 0x000b7400015d7983 */ /* 0x000ea20000100800 */
[----:B------:R-:W-:-:S02]  /*30a20*/  PRMT R87, RZ, 0x7610, R87 ;  /* 0x00007610ff577816 */ /* 0x000fc40000000057 */
[----:B--2---:R-:W-:-:S04]  /*30a30*/  @!P4 LOP3.LUT R93, R93, R92, RZ, 0x3c, !PT ;  /* 0x0000005c5d5dc212 */ /* 0x004fc800078e3cff */
[----:B------:R-:W-:-:S04]  /*30a40*/  @!P4 LOP3.LUT R92, R93, R92, RZ, 0x3c, !PT ;  /* 0x0000005c5d5cc212 */ /* 0x000fc800078e3cff */
[----:B------:R-:W-:-:S05]  /*30a50*/  @!P4 LOP3.LUT R93, R93, R92, RZ, 0x3c, !PT ;  /* 0x0000005c5d5dc212 */ /* 0x000fca00078e3cff */
[----:B------:R0:W2:Y:S04]  /*30a60*/  @!P4 LDG.E.U16 R87, desc[UR20][R92.64] ;  /* 0x000000145c57c981 */ /* 0x0000a8000c1e1500 */
[----:B------:R-:W0:Y:S04]  /*30a70*/  LDL R92, [R1+0xbb0] ;  /* 0x000bb000015c7983 */ /* 0x000e280000100800 */
[----:B------:R-:W0:Y:S01]  /*30a80*/  LDL R93, [R1+0xbb4] ;  /* 0x000bb400015d7983 */ /* 0x000e220000100800 */
[----:B---3--:R-:W-:Y:S02]  /*30a90*/  PRMT R67, RZ, 0x7610, R67 ;  /* 0x00007610ff437816 */ /* 0x008fe40000000043 */
[----:B0-----:R-:W-:-:S04]  /*30aa0*/  @!P4 LOP3.LUT R93, R93, R92, RZ, 0x3c, !PT ;  /* 0x0000005c5d5dc212 */ /* 0x001fc800078e3cff */
[----:B------:R-:W-:-:S04]  /*30ab0*/  @!P4 LOP3.LUT R92, R93, R92, RZ, 0x3c, !PT ;  /* 0x0000005c5d5cc212 */ /* 0x000fc800078e3cff */
[----:B------:R-:W-:-:S05]  /*30ac0*/  @!P4 LOP3.LUT R93, R93, R92, RZ, 0x3c, !PT ;  /* 0x0000005c5d5dc212 */ /* 0x000fca00078e3cff */
[----:B------:R-:W3:Y:S04]  /*30ad0*/  @!P4 LDG.E.U16 R67, desc[UR20][R92.64] ;  /* 0x000000145c43c981 */ /* 0x000ee8000c1e1500 */
[----:B--2---:R0:W-:Y:S04]  /*30ae0*/  STL [R1+0x131c], R87 ;  /* 0x00131c5701007387 */ /* 0x0041e80000100800 */
[----:B0-----:R-:W2:Y:S04]  /*30af0*/  LDL R87, [R1+0xc74] ;  /* 0x000c740001577983 */ /* 0x001ea80000100800 */
        /* <DEDUP_REMOVED lines=8> */
[----:B------:R-:W2:Y:S04]  /*30b80*/  @!P4 LDG.E.U16 R66, desc[UR20][R92.64] ;  /* 0x000000145c42c981 */ /* 0x000ea8000c1e1500 */
        /* <DEDUP_REMOVED lines=8> */
[----:B------:R-:W2:Y:S01]  /*30c10*/  @!P4 LDG.E.U16 R67, desc[UR20][R92.64] ;  /* 0x000000145c43c981 */ /* 0x000ea2000c1e1500 */
[----:B------:R-:W-:-:S03]  /*30c20*/  PRMT R66, RZ, 0x7610, R66 ;  /* 0x00007610ff427816 */ /* 0x000fc60000000042 */
[----:B--2---:R0:W-:Y:S04]  /*30c30*/  STL [R1+0x828], R67 ;  /* 0x0008284301007387 */ /* 0x0041e80000100800 */
[----:B0-----:R-:W2:Y:S04]  /*30c40*/  LDL.LU R67, [R1+0x1384] ;  /* 0x0013840001437983 */ /* 0x001ea80000300800 */
[----:B------:R-:W3:Y:S01]  /*30c50*/  LDL R93, [R1+0xc70] ;  /* 0x000c7000015d7983 */ /* 0x000ee20000100800 */
[----:B------:R-:W-:-:S03]  /*30c60*/  @!P4 IMAD.MOV.U32 R92, RZ, RZ, R87 ;  /* 0x000000ffff5cc224 */ /* 0x000fc600078e0057 */
[----:B------:R-:W2:Y:S04]  /*30c70*/  LDL R87, [R1+0xdb4] ;  /* 0x000db40001577983 */ /* 0x000ea80000100800 */
[----:B---3--:R-:W3:Y:S04]  /*30c80*/  @!P4 LDG.E.U16 R66, desc[UR20][R92.64] ;  /* 0x000000145c42c981 */ /* 0x008ee8000c1e1500 */
        /* <DEDUP_REMOVED lines=35> */
[----:B------:R0:W3:Y:S04]  /*30ec0*/  @!P4 LDG.E.U16 R36, desc[UR20][R92.64] ;  /* 0x000000145c24c981 */ /* 0x0000e8000c1e1500 */
[----:B------:R-:W2:Y:S01]  /*30ed0*/  LDL R93, [R1+0xdb0] ;  /* 0x000db000015d7983 */ /* 0x000ea20000100800 */
[----:B------:R-:W-:Y:S02]  /*30ee0*/  PRMT R19, RZ, 0x7610, R19 ;  /* 0x00007610ff137816 */ /* 0x000fe40000000013 */
[----:B0-----:R-:W-:Y:S01]  /*30ef0*/  @!P4 MOV R92, R87 ;  /* 0x00000057005cc202 */ /* 0x001fe20000000f00 */
[----:B---3--:R0:W-:Y:S01]  /*30f00*/  STL [R1+0x12f8], R36 ;  /* 0x0012f82401007387 */ /* 0x0081e20000100800 */
[----:B------:R-:W-:-:S03]  /*30f10*/  PRMT R68, RZ, 0x7610, R68 ;  /* 0x00007610ff447816 */ /* 0x000fc60000000044 */
[----:B------:R-:W3:Y:S04]  /*30f20*/  LDL R87, [R1+0xabc] ;  /* 0x000abc0001577983 */ /* 0x000ee80000100800 */
[----:B--2---:R1:W2:Y:S04]  /*30f30*/  @!P4 LDG.E.U16 R19, desc[UR20][R92.64] ;  /* 0x000000145c13c981 */ /* 0x0042a8000c1e1500 */
[----:B0-----:R-:W2:Y:S04]  /*30f40*/  LDL R36, [R1+0xa3c] ;  /* 0x000a3c0001247983 */ /* 0x001ea80000100800 */
[----:B------:R-:W1:Y:S04]  /*30f50*/  LDL R92, [R1+0x9f8] ;  /* 0x0009f800015c7983 */ /* 0x000e680000100800 */
[----:B------:R-:W1:Y:S02]  /*30f60*/  LDL R93, [R1+0x9fc] ;  /* 0x0009fc00015d7983 */ /* 0x000e640000100800 */
[----:B-1----:R-:W-:-:S04]  /*30f70*/  @!P4 LOP3.LUT R93, R93, R92, RZ, 0x3c, !PT ;  /* 0x0000005c5d5dc212 */ /* 0x002fc800078e3cff */
[----:B------:R-:W-:-:S04]  /*30f80*/  @!P4 LOP3.LUT R92, R93, R92, RZ, 0x3c, !PT ;  /* 0x0000005c5d5cc212 */ /* 0x000fc800078e3cff */
[----:B------:R-:W-:Y:S01]  /*30f90*/  @!P4 LOP3.LUT R93, R93, R92, RZ, 0x3c, !PT ;  /* 0x0000005c5d5dc212 */ /* 0x000fe200078e3cff */
[----:B--2---:R0:W-:Y:S04]  /*30fa0*/  STL [R1+0x12fc], R19 ;  /* 0x0012fc1301007387 */ /* 0x0041e80000100800 */
[----:B------:R1:W2:Y:S01]  /*30fb0*/  @!P4 LDG.E.U16 R68, desc[UR20][R92.64] ;  /* 0x000000145c44c981 */ /* 0x0002a2000c1e1500 */
[----:B------:R-:W-:-:S03]  /*30fc0*/  PRMT R90, RZ, 0x7610, R90 ;  /* 0x00007610ff5a7816 */ /* 0x000fc6000000005a */
[----:B0-----:R-:W3:Y:S04]  /*30fd0*/  LDL R19, [R1+0xab8] ;  /* 0x000ab80001137983 */ /* 0x001ee80000100800 */
[----:B------:R-:W3:Y:S01]  /*30fe0*/  LDL R93, [R1+0xa38] ;  /* 0x000a3800015d7983 */ /* 0x000ee20000100800 */
[----:B-1----:R-:W-:-:S03]  /*30ff0*/  @!P4 IMAD.MOV.U32 R92, RZ, RZ, R36 ;  /* 0x000000ffff5cc224 */ /* 0x002fc600078e0024 */
[----:B--2---:R0:W-:Y:S01]  /*31000*/  STL [R1+0x1300], R68 ;  /* 0x0013004401007387 */ /* 0x0041e20000100800 */
[----:B------:R-:W-:Y:S02]  /*31010*/  PRMT R91, RZ, 0x7610, R91 ;  /* 0x00007610ff5b7816 */ /* 0x000fe4000000005b */
[----:B------:R-:W-:Y:S01]  /*31020*/  PRMT R88, RZ, 0x7610, R88 ;  /* 0x00007610ff587816 */ /* 0x000fe20000000058 */
[----:B------:R-:W2:Y:S04]  /*31030*/  LDL R36, [R1+0xb3c] ;  /* 0x000b3c0001247983 */ /* 0x000ea80000100800 */
[----:B0-----:R-:W2:Y:S04]  /*31040*/  LDL R68, [R1+0xa7c] ;  /* 0x000a7c0001447983 */ /* 0x001ea80000100800 */
[----:B---3--:R2:W3:Y:S04]  /*31050*/  @!P4 LDG.E.U16 R90, desc[UR20][R92.64] ;  /* 0x000000145c5ac981 */ /* 0x0084e8000c1e1500 */
[----:B------:R-:W3:Y:S01]  /*31060*/  LDL R93, [R1+0xa78] ;  /* 0x000a7800015d7983 */ /* 0x000ee20000100800 */
[----:B--2---:R-:W-:-:S05]  /*31070*/  @!P4 IMAD.MOV.U32 R92, RZ, RZ, R68 ;  /* 0x000000ffff5cc224 */ /* 0x004fca00078e0044 */
[----:B---3--:R0:W2:Y:S04]  /*31080*/  @!P4 LDG.E.U16 R91, desc[UR20][R92.64] ;  /* 0x000000145c5bc981 */ /* 0x0080a8000c1e1500 */
[----:B------:R1:W-:Y:S04]  /*31090*/  STL [R1+0x1304], R90 ;  /* 0x0013045a01007387 */ /* 0x0003e80000100800 */
[----:B------:R-:W3:Y:S01]  /*310a0*/  LDL R68, [R1+0xb78] ;  /* 0x000b780001447983 */ /* 0x000ee20000100800 */
[----:B0-----:R-:W-:Y:S02]  /*310b0*/  @!P4 IMAD.MOV.U32 R92, RZ, RZ, R87 ;  /* 0x000000ffff5cc224 */ /* 0x001fe400078e0057 */
[----:B------:R-:W-:Y:S01]  /*310c0*/  @!P4 IMAD.MOV.U32 R93, RZ, RZ, R19 ;  /* 0x000000ffff5dc224 */ /* 0x000fe200078e0013 */
[----:B-1----:R-:W3:Y:S04]  /*310d0*/  LDL R90, [R1+0xb38] ;  /* 0x000b3800015a7983 */ /* 0x002ee80000100800 */
[----:B------:R0:W3:Y:S04]  /*310e0*/  @!P4 LDG.E.U16 R88, desc[UR20][R92.64] ;  /* 0x000000145c58c981 */ /* 0x0000e8000c1e1500 */
[----:B--2---:R1:W-:Y:S04]  /*310f0*/  STL [R1+0x1308], R91 ;  /* 0x0013085b01007387 */ /* 0x0043e80000100800 */
[----:B------:R-:W0:Y:S04]  /*31100*/  LDL R92, [R1+0xaf8] ;  /* 0x000af800015c7983 */ /* 0x000e280000100800 */
[----:B------:R-:W0:Y:S04]  /*31110*/  LDL R93, [R1+0xafc] ;  /* 0x000afc00015d7983 */ /* 0x000e280000100800 */
[----:B-1----:R-:W2:Y:S01]  /*31120*/  LDL R91, [R1+0x9d4] ;  /* 0x0009d400015b7983 */ /* 0x002ea20000100800 */
[----:B------:R-:W-:-:S02]  /*31130*/  PRMT R89, RZ, 0x7610, R89 ;  /* 0x00007610ff597816 */ /* 0x000fc40000000059 */
[----:B------:R-:W-:Y:S01]  /*31140*/  PRMT R86, RZ, 0x7610, R86 ;  /* 0x00007610ff567816 */ /* 0x000fe20000000056 */
[----:B------:R-:W2:Y:S01]  /*31150*/  LDL R87, [R1+0xbb8] ;  /* 0x000bb80001577983 */ /* 0x000ea20000100800 */
[----:B------:R-:W-:-:S03]  /*31160*/  PRMT R84, RZ, 0x7610, R84 ;  /* 0x00007610ff547816 */ /* 0x000fc60000000054 */
[----:B------:R-:W2:Y:S01]  /*31170*/  LDL R19, [R1+0xbbc] ;  /* 0x000bbc0001137983 */ /* 0x000ea20000100800 */
[----:B0-----:R-:W-:-:S04]  /*31180*/  @!P4 LOP3.LUT R93, R93, R92, RZ, 0x3c, !PT ;  /* 0x0000005c5d5dc212 */ /* 0x001fc800078e3cff */
[----:B------:R-:W-:-:S04]  /*31190*/  @!P4 LOP3.LUT R92, R93, R92, RZ, 0x3c, !PT ;  /* 0x0000005c5d5cc212 */ /* 0x000fc800078e3cff */
[----:B------:R-:W-:-:S05]  /*311a0*/  @!P4 LOP3.LUT R93, R93, R92, RZ, 0x3c, !PT ;  /* 0x0000005c5d5dc212 */ /* 0x000fca00078e3cff */
[----:B------:R0:W4:Y:S02]  /*311b0*/  @!P4 LDG.E.U16 R89, desc[UR20][R92.64] ;  /* 0x000000145c59c981 */ /* 0x000124000c1e1500 */
[----:B0-----:R-:W-:Y:S02]  /*311c0*/  @!P4 IMAD.MOV.U32 R92, RZ, RZ, R36 ;  /* 0x000000ffff5cc224 */ /* 0x001fe400078e0024 */
[----:B---3--:R-:W-:-:S05]  /*311d0*/  @!P4 IMAD.MOV.U32 R93, RZ, RZ, R90 ;  /* 0x000000ffff5dc224 */ /* 0x008fca00078e005a */
[----:B------:R0:W3:Y:S02]  /*311e0*/  @!P4 LDG.E.U16 R86, desc[UR20][R92.64] ;  /* 0x000000145c56c981 */ /* 0x0000e4000c1e1500 */
[----:B0-----:R-:W-:Y:S02]  /*311f0*/  @!P4 IMAD.MOV.U32 R92, RZ, RZ, R68 ;  /* 0x000000ffff5cc224 */ /* 0x001fe400078e0044 */
[----:B--2---:R-:W-:-:S05]  /*31200*/  @!P4 IMAD.MOV.U32 R93, RZ, RZ, R91 ;  /* 0x000000ffff5dc224 */ /* 0x004fca00078e005b */
[----:B------:R0:W2:Y:S04]  /*31210*/  @!P4 LDG.E.U16 R84, desc[UR20][R92.64] ;  /* 0x000000145c54c981 */ /* 0x0000a8000c1e1500 */
[----:B------:R-:W-:Y:S01]  /*31220*/  STL [R1+0x130c], R88 ;  /* 0x00130c5801007387 */ /* 0x000fe20000100800 */
[----:B0-----:R-:W-:Y:S01]  /*31230*/  @!P4 IMAD.MOV.U32 R93, RZ, RZ, R87 ;  /* 0x000000ffff5dc224 */ /* 0x001fe200078e0057 */
[----:B------:R-:W-:Y:S01]  /*31240*/  PRMT R85, RZ, 0x7610, R85 ;  /* 0x00007610ff557816 */ /* 0x000fe20000000055 */
[----:B------:R-:W-:-:S05]  /*31250*/  @!P4 IMAD.MOV.U32 R92, RZ, RZ, R19 ;  /* 0x000000ffff5cc224 */ /* 0x000fca00078e0013 */
[----:B------:R-:W2:Y:S04]  /*31260*/  @!P4 LDG.E.U16 R85, desc[UR20][R92.64] ;  /* 0x000000145c55c981 */ /* 0x000ea8000c1e1500 */
[----:B----4-:R0:W-:Y:S04]  /*31270*/  STL [R1+0x1310], R89 ;  /* 0x0013105901007387 */ /* 0x0101e80000100800 */
[----:B------:R-:W4:Y:S04]  /*31280*/  LDL R90, [R1+0xbf8] ;  /* 0x000bf800015a7983 */ /* 0x000f280000100800 */
[----:B------:R-:W4:Y:S04]  /*31290*/  LDL R36, [R1+0xbfc] ;  /* 0x000bfc0001247983 */ /* 0x000f280000100800 */
[----:B---3--:R1:W-:Y:S04]  /*312a0*/  STL [R1+0x1318], R86 ;  /* 0x0013185601007387 */ /* 0x0083e80000100800 */
[----:B0-----:R-:W3:Y:S04]  /*312b0*/  LDL R89, [R1+0xc38] ;  /* 0x000c380001597983 */ /* 0x001ee80000100800 */
[----:B------:R-:W3:Y:S04]  /*312c0*/  LDL R68, [R1+0xc3c] ;  /* 0x000c3c0001447983 */ /* 0x000ee80000100800 */
[----:B--2---:R-:W-:Y:S04]  /*312d0*/  STL [R1+0x1320], R84 ;  /* 0x0013205401007387 */ /* 0x004fe80000100800 */
[----:B------:R-:W2:Y:S04]  /*312e0*/  LDL R88, [R1+0xc78] ;  /* 0x000c780001587983 */ /* 0x000ea80000100800 */
[----:B------:R-:W2:Y:S04]  /*312f0*/  LDL R87, [R1+0xc7c] ;  /* 0x000c7c0001577983 */ /* 0x000ea80000100800 */
[----:B-1----:R-:W2:Y:S04]  /*31300*/  LDL R86, [R1+0xcb8] ;  /* 0x000cb80001567983 */ /* 0x002ea80000100800 */
[----:B------:R-:W2:Y:S01]  /*31310*/  LDL R19, [R1+0xcbc] ;  /* 0x000cbc0001137983 */ /* 0x000ea20000100800 */
[----:B------:R-:W-:-:S02]  /*31320*/  PRMT R82, RZ, 0x7610, R82 ;  /* 0x00007610ff527816 */ /* 0x000fc40000000052 */
[----:B------:R-:W-:Y:S02]  /*31330*/  PRMT R83, RZ, 0x7610, R83 ;  /* 0x00007610ff537816 */ /* 0x000fe40000000053 */
[----:B------:R-:W-:Y:S02]  /*31340*/  PRMT R80, RZ, 0x7610, R80 ;  /* 0x00007610ff507816 */ /* 0x000fe40000000050 */
[----:B------:R-:W-:Y:S01]  /*31350*/  PRMT R81, RZ, 0x7610, R81 ;  /* 0x00007610ff517816 */ /* 0x000fe20000000051 */
[----:B------:R0:W-:Y:S04]  /*31360*/  STL [R1+0x1324], R85 ;  /* 0x0013245501007387 */ /* 0x0001e80000100800 */
[----:B0-----:R-:W2:Y:S01]  /*31370*/  LDL R85, [R1+0xcf8] ;  /* 0x000cf80001557983 */ /* 0x001ea20000100800 */
[----:B----4-:R-:W-:Y:S01]  /*31380*/  @!P4 MOV R93, R90 ;  /* 0x0000005a005dc202 */ /* 0x010fe20000000f00 */
[----:B------:R-:W-:-:S02]  /*31390*/  @!P4 IMAD.MOV.U32 R92, RZ, RZ, R36 ;  /* 0x000000ffff5cc224 */ /* 0x000fc400078e0024 */
[----:B------:R-:W4:Y:S04]  /*313a0*/  LDL R36, [R1+0xcfc] ;  /* 0x000cfc0001247983 */ /* 0x000f280000100800 */
[----:B------:R3:W4:Y:S02]  /*313b0*/  @!P4 LDG.E.U16 R82, desc[UR20][R92.64] ;  /* 0x000000145c52c981 */ /* 0x000724000c1e1500 */
[----:B---3--:R-:W-:Y:S02]  /*313c0*/  @!P4 IMAD.MOV.U32 R93, RZ, RZ, R89 ;  /* 0x000000ffff5dc224 */ /* 0x008fe400078e0059 */
[----:B------:R-:W-:-:S05]  /*313d0*/  @!P4 IMAD.MOV.U32 R92, RZ, RZ, R68 ;  /* 0x000000ffff5cc224 */ /* 0x000fca00078e0044 */
[----:B------:R2:W3:Y:S02]  /*313e0*/  @!P4 LDG.E.U16 R83, desc[UR20][R92.64] ;  /* 0x000000145c53c981 */ /* 0x0004e4000c1e1500 */
[----:B--2---:R-:W-:Y:S02]  /*313f0*/  @!P4 IMAD.MOV.U32 R93, RZ, RZ, R88 ;  /* 0x000000ffff5dc224 */ /* 0x004fe400078e0058 */
[----:B------:R-:W-:-:S05]  /*31400*/  @!P4 IMAD.MOV.U32 R92, RZ, RZ, R87 ;  /* 0x000000ffff5cc224 */ /* 0x000fca00078e0057 */
[----:B------:R0:W2:Y:S02]  /*31410*/  @!P4 LDG.E.U16 R80, desc[UR20][R92.64] ;  /* 0x000000145c50c981 */ /* 0x0000a4000c1e1500 */
[----:B0-----:R-:W-:Y:S02]  /*31420*/  @!P4 IMAD.MOV.U32 R92, RZ, RZ, R19 ;  /* 0x000000ffff5cc224 */ /* 0x001fe400078e0013 */
[----:B------:R-:W-:-:S05]  /*31430*/  @!P4 IMAD.MOV.U32 R93, RZ, RZ, R86 ;  /* 0x000000ffff5dc224 */ /* 0x000fca00078e0056 */
[----:B------:R0:W2:Y:S01]  /*31440*/  @!P4 LDG.E.U16 R81, desc[UR20][R92.64] ;  /* 0x000000145c51c981 */ /* 0x0000a2000c1e1500 */
[----:B------:R-:W-:Y:S01]  /*31450*/  PRMT R78, RZ, 0x7610, R78 ;  /* 0x00007610ff4e7816 */ /* 0x000fe2000000004e */
[----:B0-----:R-:W-:Y:S02]  /*31460*/  @!P4 IMAD.MOV.U32 R93, RZ, RZ, R85 ;  /* 0x000000ffff5dc224 */ /* 0x001fe400078e0055 */
[----:B----4-:R-:W-:Y:S04]  /*31470*/  STL [R1+0x1328], R82 ;  /* 0x0013285201007387 */ /* 0x010fe80000100800 */
[----:B------:R-:W4:Y:S04]  /*31480*/  LDL R84, [R1+0xd38] ;  /* 0x000d380001547983 */ /* 0x000f280000100800 */
[----:B------:R-:W4:Y:S04]  /*31490*/  LDL R68, [R1+0xd3c] ;  /* 0x000d3c0001447983 */ /* 0x000f280000100800 */
[----:B---3--:R0:W-:Y:S01]  /*314a0*/  STL [R1+0x132c], R83 ;  /* 0x00132c5301007387 */ /* 0x0081e20000100800 */
[----:B------:R-:W-:-:S05]  /*314b0*/  @!P4 IMAD.MOV.U32 R92, RZ, RZ, R36 ;  /* 0x000000ffff5cc224 */ /* 0x000fca00078e0024 */
[----:B------:R4:W3:Y:S04]  /*314c0*/  @!P4 LDG.E.U16 R78, desc[UR20][R92.64] ;  /* 0x000000145c4ec981 */ /* 0x0008e8000c1e1500 */
[----:B--2---:R1:W-:Y:S04]  /*314d0*/  STL [R1+0x1330], R80 ;  /* 0x0013305001007387 */ /* 0x0043e80000100800 */
[----:B0-----:R-:W2:Y:S04]  /*314e0*/  LDL R83, [R1+0xd78] ;  /* 0x000d780001537983 */ /* 0x001ea80000100800 */
[----:B------:R-:W3:Y:S04]  /*314f0*/  LDL R19, [R1+0xd7c] ;  /* 0x000d7c0001137983 */ /* 0x000ee80000100800 */
[----:B------:R0:W-:Y:S04]  /*31500*/  STL [R1+0x1334], R81 ;  /* 0x0013345101007387 */ /* 0x0001e80000100800 */
[----:B------:R-:W3:Y:S04]  /*31510*/  LDL R82, [R1+0xdb8] ;  /* 0x000db80001527983 */ /* 0x000ee80000100800 */
[----:B------:R-:W3:Y:S01]  /*31520*/  LDL R36, [R1+0xdbc] ;  /* 0x000dbc0001247983 */ /* 0x000ee20000100800 */
[----:B------:R-:W-:-:S02]  /*31530*/  PRMT R79, RZ, 0x7610, R79 ;  /* 0x00007610ff4f7816 */ /* 0x000fc4000000004f */
[----:B------:R-:W-:Y:S02]  /*31540*/  PRMT R76, RZ, 0x7610, R76 ;  /* 0x00007610ff4c7816 */ /* 0x000fe4000000004c */
[----:B------:R-:W-:Y:S01]  /*31550*/  PRMT R77, RZ, 0x7610, R77 ;  /* 0x00007610ff4d7816 */ /* 0x000fe2000000004d */
[----:B----4-:R-:W-:Y:S02]  /*31560*/  @!P4 IMAD.MOV.U32 R93, RZ, RZ, R84 ;  /* 0x000000ffff5dc224 */ /* 0x010fe400078e0054 */
[----:B------:R-:W-:-:S05]  /*31570*/  @!P4 IMAD.MOV.U32 R92, RZ, RZ, R68 ;  /* 0x000000ffff5cc224 */ /* 0x000fca00078e0044 */
[----:B------:R2:W4:Y:S02]  /*31580*/  @!P4 LDG.E.U16 R79, desc[UR20][R92.64] ;  /* 0x000000145c4fc981 */ /* 0x000524000c1e1500 */
[----:B--2---:R-:W-:Y:S01]  /*31590*/  @!P4 MOV R93, R83 ;  /* 0x00000053005dc202 */ /* 0x004fe20000000f00 */
[----:B---3--:R-:W-:-:S05]  /*315a0*/  @!P4 IMAD.MOV.U32 R92, RZ, RZ, R19 ;  /* 0x000000ffff5cc224 */ /* 0x008fca00078e0013 */
[----:B------:R2:W3:Y:S04]  /*315b0*/  @!P4 LDG.E.U16 R76, desc[UR20][R92.64] ;  /* 0x000000145c4cc981 */ /* 0x0004e8000c1e1500 */
[----:B------:R-:W-:Y:S04]  /*315c0*/  STL [R1+0x1338], R78 ;  /* 0x0013384e01007387 */ /* 0x000fe80000100800 */
[----:B-1----:R-:W3:Y:S01]  /*315d0*/  LDL R80, [R1+0xa04] ;  /* 0x000a040001507983 */ /* 0x002ee20000100800 */
[----:B--2---:R-:W-:Y:S02]  /*315e0*/  @!P4 IMAD.MOV.U32 R93, RZ, RZ, R82 ;  /* 0x000000ffff5dc224 */ /* 0x004fe400078e0052 */
[----:B------:R-:W-:Y:S01]  /*315f0*/  @!P4 IMAD.MOV.U32 R92, RZ, RZ, R36 ;  /* 0x000000ffff5cc224 */ /* 0x000fe200078e0024 */
[----:B0-----:R-:W2:Y:S04]  /*31600*/  LDL R81, [R1+0xa00] ;  /* 0x000a000001517983 */ /* 0x001ea80000100800 */
[----:B------:R0:W2:Y:S04]  /*31610*/  @!P4 LDG.E.U16 R77, desc[UR20][R92.64] ;  /* 0x000000145c4dc981 */ /* 0x0000a8000c1e1500 */
[----:B------:R-:W2:Y:S04]  /*31620*/  LDL R68, [R1+0xa44] ;  /* 0x000a440001447983 */ /* 0x000ea80000100800 */
[----:B----4-:R1:W-:Y:S04]  /*31630*/  STL [R1+0x133c], R79 ;  /* 0x00133c4f01007387 */ /* 0x0103e80000100800 */
[----:B------:R-:W4:Y:S04]  /*31640*/  LDL R19, [R1+0xa84] ;  /* 0x000a840001137983 */ /* 0x000f280000100800 */
[----:B-1----:R-:W4:Y:S04]  /*31650*/  LDL R79, [R1+0xa40] ;  /* 0x000a4000014f7983 */ /* 0x002f280000100800 */
[----:B---3--:R1:W-:Y:S04]  /*31660*/  STL [R1+0x1340], R76 ;  /* 0x0013404c01007387 */ /* 0x0083e80000100800 */
[----:B------:R-:W3:Y:S04]  /*31670*/  LDL R36, [R1+0xa80] ;  /* 0x000a800001247983 */ /* 0x000ee80000100800 */
[----:B------:R-:W3:Y:S01]  /*31680*/  LDL R78, [R1+0xac4] ;  /* 0x000ac400014e7983 */ /* 0x000ee20000100800 */
[----:B0-----:R-:W-:-:S03]  /*31690*/  @!P4 IMAD.MOV.U32 R92, RZ, RZ, R80 ;  /* 0x000000ffff5cc224 */ /* 0x001fc600078e0050 */
[----:B--2---:R0:W-:Y:S04]  /*316a0*/  STL [R1+0x1344], R77 ;  /* 0x0013444d01007387 */ /* 0x0041e80000100800 */
[----:B------:R-:W2:Y:S01]  /*316b0*/  LDL R80, [R1+0xac0] ;  /* 0x000ac00001507983 */ /* 0x000ea20000100800 */
[----:B------:R-:W-:Y:S01]  /*316c0*/  PRMT R74, RZ, 0x7610, R74 ;  /* 0x00007610ff4a7816 */ /* 0x000fe2000000004a */
[----:B------:R-:W-:Y:S02]  /*316d0*/  @!P4 IMAD.MOV.U32 R93, RZ, RZ, R81 ;  /* 0x000000ffff5dc224 */ /* 0x000fe400078e0051 */
[----:B-1----:R-:W2:Y:S04]  /*316e0*/  LDL R76, [R1+0xb04] ;  /* 0x000b0400014c7983 */ /* 0x002ea80000100800 */
[----:B0-----:R-:W2:Y:S04]  /*316f0*/  LDL R77, [R1+0xb00] ;  /* 0x000b0000014d7983 */ /* 0x001ea80000100800 */
[----:B------:R0:W2:Y:S01]  /*31700*/  @!P4 LDG.E.U16 R74, desc[UR20][R92.64] ;  /* 0x000000145c4ac981 */ /* 0x0000a2000c1e1500 */
[----:B------:R-:W-:-:S02]  /*31710*/  PRMT R75, RZ, 0x7610, R75 ;  /* 0x00007610ff4b7816 */ /* 0x000fc4000000004b */
[----:B------:R-:W-:Y:S01]  /*31720*/  PRMT R72, RZ, 0x7610, R72 ;  /* 0x00007610ff487816 */ /* 0x000fe20000000048 */
[----:B0-----:R-:W-:Y:S01]  /*31730*/  @!P4 IMAD.MOV.U32 R92, RZ, RZ, R68 ;  /* 0x000000ffff5cc224 */ /* 0x001fe200078e0044 */
[----:B------:R-:W-:Y:S01]  /*31740*/  PRMT R73, RZ, 0x7610, R73 ;  /* 0x00007610ff497816 */ /* 0x000fe20000000049 */
[----:B----4-:R-:W-:-:S05]  /*31750*/  @!P4 IMAD.MOV.U32 R93, RZ, RZ, R79 ;  /* 0x000000ffff5dc224 */ /* 0x010fca00078e004f */
[----:B------:R0:W4:Y:S02]  /*31760*/  @!P4 LDG.E.U16 R75, desc[UR20][R92.64] ;  /* 0x000000145c4bc981 */ /* 0x000124000c1e1500 */
[----:B0-----:R-:W-:Y:S02]  /*31770*/  @!P4 IMAD.MOV.U32 R92, RZ, RZ, R19 ;  /* 0x000000ffff5cc224 */ /* 0x001fe400078e0013 */
[----:B---3--:R-:W-:-:S05]  /*31780*/  @!P4 IMAD.MOV.U32 R93, RZ, RZ, R36 ;  /* 0x000000ffff5dc224 */ /* 0x008fca00078e0024 */
[----:B------:R0:W3:Y:S02]  /*31790*/  @!P4 LDG.E.U16 R72, desc[UR20][R92.64] ;  /* 0x000000145c48c981 */ /* 0x0000e4000c1e1500 */
[----:B0-----:R-:W-:Y:S02]  /*317a0*/  @!P4 IMAD.MOV.U32 R92, RZ, RZ, R78 ;  /* 0x000000ffff5cc224 */ /* 0x001fe400078e004e */
[----:B--2---:R-:W-:-:S05]  /*317b0*/  @!P4 IMAD.MOV.U32 R93, RZ, RZ, R80 ;  /* 0x000000ffff5dc224 */ /* 0x004fca00078e0050 */
[----:B------:R0:W2:Y:S01]  /*317c0*/  @!P4 LDG.E.U16 R73, desc[UR20][R92.64] ;  /* 0x000000145c49c981 */ /* 0x0000a2000c1e1500 */
[----:B------:R-:W-:Y:S01]  /*317d0*/  PRMT R70, RZ, 0x7610, R70 ;  /* 0x00007610ff467816 */ /* 0x000fe20000000046 */
[----:B0-----:R-:W-:Y:S01]  /*317e0*/  @!P4 IMAD.MOV.U32 R92, RZ, RZ, R76 ;  /* 0x000000ffff5cc224 */ /* 0x001fe200078e004c */
[----:B------:R-:W-:Y:S01]  /*317f0*/  @!P4 MOV R93, R77 ;  /* 0x0000004d005dc202 */ /* 0x000fe20000000f00 */
[----:B------:R-:W-:Y:S04]  /*31800*/  STL [R1+0x1348], R74 ;  /* 0x0013484a01007387 */ /* 0x000fe80000100800 */
[----:B------:R-:W2:Y:S04]  /*31810*/  LDL R68, [R1+0xb44] ;  /* 0x000b440001447983 */ /* 0x000ea80000100800 */
[----:B------:R0:W2:Y:S04]  /*31820*/  @!P4 LDG.E.U16 R70, desc[UR20][R92.64] ;  /* 0x000000145c46c981 */ /* 0x0000a8000c1e1500 */
[----:B------:R-:W2:Y:S04]  /*31830*/  LDL R79, [R1+0xb40] ;  /* 0x000b4000014f7983 */ /* 0x000ea80000100800 */
[----:B----4-:R1:W-:Y:S04]  /*31840*/  STL [R1+0x134c], R75 ;  /* 0x00134c4b01007387 */ /* 0x0103e80000100800 */
[----:B------:R-:W4:Y:S04]  /*31850*/  LDL R36, [R1+0x9d8] ;  /* 0x0009d80001247983 */ /* 0x000f280000100800 */
[----:B------:R-:W4:Y:S04]  /*31860*/  LDL R19, [R1+0xb7c] ;  /* 0x000b7c0001137983 */ /* 0x000f280000100800 */
[----:B---3--:R-:W-:Y:S04]  /*31870*/  STL [R1+0x1350], R72 ;  /* 0x0013504801007387 */ /* 0x008fe80000100800 */
[----:B-1----:R-:W3:Y:S04]  /*31880*/  LDL R75, [R1+0xbc0] ;  /* 0x000bc000014b7983 */ /* 0x002ee80000100800 */
[----:B------:R-:W3:Y:S04]  /*31890*/  LDL R74, [R1+0xbc4] ;  /* 0x000bc400014a7983 */ /* 0x000ee80000100800 */
[----:B--2---:R1:W-:Y:S04]  /*318a0*/  STL [R1+0x1354], R73 ;  /* 0x0013544901007387 */ /* 0x0043e80000100800 */
[----:B------:R-:W2:Y:S04]  /*318b0*/  LDL R78, [R1+0xc00] ;  /* 0x000c0000014e7983 */ /* 0x000ea80000100800 */
[----:B------:R-:W2:Y:S04]  /*318c0*/  LDL R77, [R1+0xc04] ;  /* 0x000c0400014d7983 */ /* 0x000ea80000100800 */
[----:B------:R-:W2:Y:S04]  /*318d0*/  LDL R76, [R1+0xc40] ;  /* 0x000c4000014c7983 */ /* 0x000ea80000100800 */
[----:B-1----:R-:W2:Y:S01]  /*318e0*/  LDL R73, [R1+0xc44] ;  /* 0x000c440001497983 */ /* 0x002ea20000100800 */
[----:B0-----:R-:W-:-:S03]  /*318f0*/  @!P4 IMAD.MOV.U32 R92, RZ, RZ, R68 ;  /* 0x000000ffff5cc224 */ /* 0x001fc600078e0044 */
[----:B------:R-:W-:Y:S04]  /*31900*/  STL [R1+0x1358], R70 ;  /* 0x0013584601007387 */ /* 0x000fe80000100800 */
[----:B------:R-:W2:Y:S04]  /*31910*/  LDL R72, [R1+0xc80] ;  /* 0x000c800001487983 */ /* 0x000ea80000100800 */
[----:B------:R-:W2:Y:S01]  /*31920*/  LDL R68, [R1+0xc84] ;  /* 0x000c840001447983 */ /* 0x000ea20000100800 */
[----:B------:R-:W-:Y:S01]  /*31930*/  PRMT R71, RZ, 0x7610, R71 ;  /* 0x00007610ff477816 */ /* 0x000fe20000000047 */
[----:B------:R-:W-:Y:S01]  /*31940*/  @!P4 IMAD.MOV.U32 R93, RZ, RZ, R79 ;  /* 0x000000ffff5dc224 */ /* 0x000fe200078e004f */
[----:B------:R-:W-:-:S04]  /*31950*/  PRMT R69, RZ, 0x7610, R69 ;  /* 0x00007610ff457816 */ /* 0x000fc80000000045 */
[----:B------:R4:W2:Y:S01]  /*31960*/  @!P4 LDG.E.U16 R71, desc[UR20][R92.64] ;  /* 0x000000145c47c981 */ /* 0x0008a2000c1e1500 */
[----:B------:R-:W-:Y:S02]  /*31970*/  PRMT R4, RZ, 0x7610, R4 ;  /* 0x00007610ff047816 */ /* 0x000fe40000000004 */
[----:B------:R-:W-:Y:S01]  /*31980*/  PRMT R5, RZ, 0x7610, R5 ;  /* 0x00007610ff057816 */ /* 0x000fe20000000005 */
[----:B----4-:R-:W-:Y:S02]  /*31990*/  @!P4 IMAD.MOV.U32 R93, RZ, RZ, R36 ;  /* 0x000000ffff5dc224 */ /* 0x010fe400078e0024 */
[----:B------:R-:W-:-:S05]  /*319a0*/  @!P4 IMAD.MOV.U32 R92, RZ, RZ, R19 ;  /* 0x000000ffff5cc224 */ /* 0x000fca00078e0013 */
[----:B------:R3:W4:Y:S02]  /*319b0*/  @!P4 LDG.E.U16 R69, desc[UR20][R92.64] ;  /* 0x000000145c45c981 */ /* 0x000724000c1e1500 */
[----:B---3--:R-:W-:Y:S02]  /*319c0*/  @!P4 IMAD.MOV.U32 R93, RZ, RZ, R75 ;  /* 0x000000ffff5dc224 */ /* 0x008fe400078e004b */
[----:B------:R-:W-:-:S05]  /*319d0*/  @!P4 IMAD.MOV.U32 R92, RZ, RZ, R74 ;  /* 0x000000ffff5cc224 */ /* 0x000fca00078e004a */
[----:B------:R2:W3:Y:S02]  /*319e0*/  @!P4 LDG.E.U16 R4, desc[UR20][R92.64] ;  /* 0x000000145c04c981 */ /* 0x0004e4000c1e1500 */
[----:B--2---:R-:W-:Y:S02]  /*319f0*/  @!P4 IMAD.MOV.U32 R93, RZ, RZ, R78 ;  /* 0x000000ffff5dc224 */ /* 0x004fe400078e004e */
[----:B------:R-:W-:-:S05]  /*31a00*/  @!P4 IMAD.MOV.U32 R92, RZ, RZ, R77 ;  /* 0x000000ffff5cc224 */ /* 0x000fca00078e004d */
[----:B------:R0:W2:Y:S01]  /*31a10*/  @!P4 LDG.E.U16 R5, desc[UR20][R92.64] ;  /* 0x000000145c05c981 */ /* 0x0000a2000c1e1500 */
[----:B------:R-:W-:Y:S02]  /*31a20*/  PRMT R6, RZ, 0x7610, R6 ;  /* 0x00007610ff067816 */ /* 0x000fe40000000006 */
[----:B------:R-:W-:Y:S01]  /*31a30*/  PRMT R7, RZ, 0x7610, R7 ;  /* 0x00007610ff077816 */ /* 0x000fe20000000007 */
[----:B0-----:R-:W-:Y:S02]  /*31a40*/  @!P4 IMAD.MOV.U32 R92, RZ, RZ, R73 ;  /* 0x000000ffff5cc224 */ /* 0x001fe400078e0049 */
[----:B------:R-:W-:-:S05]  /*31a50*/  @!P4 IMAD.MOV.U32 R93, RZ, RZ, R76 ;  /* 0x000000ffff5dc224 */ /* 0x000fca00078e004c */
[----:B------:R0:W2:Y:S02]  /*31a60*/  @!P4 LDG.E.U16 R6, desc[UR20][R92.64] ;  /* 0x000000145c06c981 */ /* 0x0000a4000c1e1500 */
[----:B0-----:R-:W-:Y:S01]  /*31a70*/  @!P4 IMAD.MOV.U32 R92, RZ, RZ, R68 ;  /* 0x000000ffff5cc224 */ /* 0x001fe200078e0044 */
[----:B------:R-:W-:-:S05]  /*31a80*/  @!P4 MOV R93, R72 ;  /* 0x00000048005dc202 */ /* 0x000fca0000000f00 */
[----:B------:R-:W2:Y:S04]  /*31a90*/  @!P4 LDG.E.U16 R7, desc[UR20][R92.64] ;  /* 0x000000145c07c981 */ /* 0x000ea8000c1e1500 */
[----:B------:R0:W-:Y:S04]  /*31aa0*/  STL [R1+0x135c], R71 ;  /* 0x00135c4701007387 */ /* 0x0001e80000100800 */
[----:B------:R-:W2:Y:S04]  /*31ab0*/  LDL R36, [R1+0xcc0] ;  /* 0x000cc00001247983 */ /* 0x000ea80000100800 */
[----:B------:R-:W2:Y:S04]  /*31ac0*/  LDL R19, [R1+0xcc4] ;  /* 0x000cc40001137983 */ /* 0x000ea80000100800 */
[----:B----4-:R-:W-:Y:S04]  /*31ad0*/  STL [R1+0x1360], R69 ;  /* 0x0013604501007387 */ /* 0x010fe80000100800 */
[----:B------:R-:W4:Y:S04]  /*31ae0*/  LDL R75, [R1+0xd00] ;  /* 0x000d0000014b7983 */ /* 0x000f280000100800 */
[----:B------:R-:W4:Y:S04]  /*31af0*/  LDL R74, [R1+0xd04] ;  /* 0x000d0400014a7983 */ /* 0x000f280000100800 */
[----:B---3--:R1:W-:Y:S04]  /*31b00*/  STL [R1+0x1364], R4 ;  /* 0x0013640401007387 */ /* 0x0083e80000100800 */
[----:B0-----:R-:W3:Y:S04]  /*31b10*/  LDL R71, [R1+0xd40] ;  /* 0x000d400001477983 */ /* 0x001ee80000100800 */
[----:B-1----:R-:W3:Y:S04]  /*31b20*/  LDL R4, [R1+0xd44] ;  /* 0x000d440001047983 */ /* 0x002ee80000100800 */
[----:B--2---:R0:W-:Y:S04]  /*31b30*/  STL [R1+0x1368], R5 ;  /* 0x0013680501007387 */ /* 0x0041e80000100800 */
[----:B------:R-:W2:Y:S04]  /*31b40*/  LDL R70, [R1+0xd80] ;  /* 0x000d800001467983 */ /* 0x000ea80000100800 */
[----:B0-----:R-:W2:Y:S04]  /*31b50*/  LDL R5, [R1+0xd84] ;  /* 0x000d840001057983 */ /* 0x001ea80000100800 */
[----:B------:R-:W-:Y:S04]  /*31b60*/  STL [R1+0x136c], R6 ;  /* 0x00136c0601007387 */ /* 0x000fe80000100800 */
[----:B------:R-:W2:Y:S04]  /*31b70*/  LDL R69, [R1+0xdc0] ;  /* 0x000dc00001457983 */ /* 0x000ea80000100800 */
[----:B------:R-:W2:Y:S01]  /*31b80*/  LDL R68, [R1+0xdc4] ;  /* 0x000dc40001447983 */ /* 0x000ea20000100800 */
[----:B------:R-:W-:-:S03]  /*31b90*/  PRMT R8, RZ, 0x7610, R8 ;  /* 0x00007610ff087816 */ /* 0x000fc60000000008 */
[----:B------:R0:W-:Y:S04]  /*31ba0*/  STL [R1+0x1370], R7 ;  /* 0x0013700701007387 */ /* 0x0001e80000100800 */
[----:B------:R-:W2:Y:S04]  /*31bb0*/  LDL R73, [R1+0xa08] ;  /* 0x000a080001497983 */ /* 0x000ea80000100800 */
[----:B------:R-:W2:Y:S01]  /*31bc0*/  LDL R72, [R1+0xa0c] ;  /* 0x000a0c0001487983 */ /* 0x000ea20000100800 */
[----:B------:R-:W-:Y:S02]  /*31bd0*/  @!P4 IMAD.MOV.U32 R93, RZ, RZ, R36 ;  /* 0x000000ffff5dc224 */ /* 0x000fe400078e0024 */
[----:B------:R-:W-:Y:S01]  /*31be0*/  @!P4 IMAD.MOV.U32 R92, RZ, RZ, R19 ;  /* 0x000000ffff5cc224 */ /* 0x000fe200078e0013 */
[----:B------:R-:W2:Y:S04]  /*31bf0*/  LDL R36, [R1+0xa48] ;  /* 0x000a480001247983 */ /* 0x000ea80000100800 */
[----:B------:R-:W2:Y:S01]  /*31c00*/  LDL R19, [R1+0xa4c] ;  /* 0x000a4c0001137983 */ /* 0x000ea20000100800 */
[----:B------:R-:W-:-:S03]  /*31c10*/  PRMT R9, RZ, 0x7610, R9 ;  /* 0x00007610ff097816 */ /* 0x000fc60000000009 */
[----:B------:R4:W2:Y:S04]  /*31c20*/  @!P4 LDG.E.U16 R8, desc[UR20][R92.64] ;  /* 0x000000145c08c981 */ /* 0x0008a8000c1e1500 */
[----:B0-----:R-:W2:Y:S04]  /*31c30*/  LDL R7, [R1+0xa88] ;  /* 0x000a880001077983 */ /* 0x001ea80000100800 */
[----:B------:R-:W2:Y:S01]  /*31c40*/  LDL R6, [R1+0xa8c] ;  /* 0x000a8c0001067983 */ /* 0x000ea20000100800 */
[----:B------:R-:W-:Y:S02]  /*31c50*/  PRMT R10, RZ, 0x7610, R10 ;  /* 0x00007610ff0a7816 */ /* 0x000fe4000000000a */
[----:B------:R-:W-:Y:S01]  /*31c60*/  PRMT R11, RZ, 0x7610, R11 ;  /* 0x00007610ff0b7816 */ /* 0x000fe2000000000b */
[----:B------:R-:W2:Y:S01]  /*31c70*/  LDL R77, [R1+0xa20] ;  /* 0x000a2000014d7983 */ /* 0x000ea20000100800 */
[----:B------:R-:W-:-:S02]  /*31c80*/  PRMT R12, RZ, 0x7610, R12 ;  /* 0x00007610ff0c7816 */ /* 0x000fc4000000000c */
[----:B------:R-:W-:Y:S01]  /*31c90*/  PRMT R13, RZ, 0x7610, R13 ;  /* 0x00007610ff0d7816 */ /* 0x000fe2000000000d */
[----:B------:R-:W2:Y:S01]  /*31ca0*/  LDL R76, [R1+0xa24] ;  /* 0x000a2400014c7983 */ /* 0x000ea20000100800 */
[----:B----4-:R-:W-:Y:S01]  /*31cb0*/  @!P4 IMAD.MOV.U32 R93, RZ, RZ, R75 ;  /* 0x000000ffff5dc224 */ /* 0x010fe200078e004b */
[----:B------:R-:W-:Y:S02]  /*31cc0*/  PRMT R14, RZ, 0x7610, R14 ;  /* 0x00007610ff0e7816 */ /* 0x000fe4000000000e */
[----:B------:R-:W4:Y:S01]  /*31cd0*/  LDL R75, [R1+0xa60] ;  /* 0x000a6000014b7983 */ /* 0x000f220000100800 */
[----:B------:R-:W-:Y:S01]  /*31ce0*/  @!P4 IMAD.MOV.U32 R92, RZ, RZ, R74 ;  /* 0x000000ffff5cc224 */ /* 0x000fe200078e004a */
[----:B------:R-:W-:Y:S02]  /*31cf0*/  PRMT R15, RZ, 0x7610, R15 ;  /* 0x00007610ff0f7816 */ /* 0x000fe4000000000f */
[----:B------:R-:W4:Y:S04]  /*31d00*/  LDL R74, [R1+0xa64] ;  /* 0x000a6400014a7983 */ /* 0x000f280000100800 */
[----:B------:R3:W4:Y:S02]  /*31d10*/  @!P4 LDG.E.U16 R9, desc[UR20][R92.64] ;  /* 0x000000145c09c981 */ /* 0x000724000c1e1500 */
[----:B---3--:R-:W-:-:S02]  /*31d20*/  @!P4 IMAD.MOV.U32 R93, RZ, RZ, R71 ;  /* 0x000000ffff5dc224 */ /* 0x008fc400078e0047 */
[----:B------:R-:W3:Y:S01]  /*31d30*/  LDL R71, [R1+0xac8] ;  /* 0x000ac80001477983 */ /* 0x000ee20000100800 */
[----:B------:R-:W-:-:S03]  /*31d40*/  @!P4 IMAD.MOV.U32 R92, RZ, RZ, R4 ;  /* 0x000000ffff5cc224 */ /* 0x000fc600078e0004 */
[----:B------:R-:W4:Y:S04]  /*31d50*/  LDL R4, [R1+0xacc] ;  /* 0x000acc0001047983 */ /* 0x000f280000100800 */
[----:B------:R2:W4:Y:S02]  /*31d60*/  @!P4 LDG.E.U16 R10, desc[UR20][R92.64] ;  /* 0x000000145c0ac981 */ /* 0x000524000c1e1500 */
[----:B--2---:R-:W-:Y:S02]  /*31d70*/  @!P4 IMAD.MOV.U32 R92, RZ, RZ, R5 ;  /* 0x000000ffff5cc224 */ /* 0x004fe400078e0005 */
[----:B------:R-:W2:Y:S01]  /*31d80*/  LDL R5, [R1+0xb0c] ;  /* 0x000b0c0001057983 */ /* 0x000ea20000100800 */
[----:B------:R-:W-:-:S03]  /*31d90*/  @!P4 IMAD.MOV.U32 R93, RZ, RZ, R70 ;  /* 0x000000ffff5dc224 */ /* 0x000fc600078e0046 */
[----:B------:R-:W2:Y:S04]  /*31da0*/  LDL R70, [R1+0xb08] ;  /* 0x000b080001467983 */ /* 0x000ea80000100800 */
[----:B------:R0:W2:Y:S02]  /*31db0*/  @!P4 LDG.E.U16 R11, desc[UR20][R92.64] ;  /* 0x000000145c0bc981 */ /* 0x0000a4000c1e1500 */
[----:B0-----:R-:W-:Y:S02]  /*31dc0*/  @!P4 IMAD.MOV.U32 R92, RZ, RZ, R68 ;  /* 0x000000ffff5cc224 */ /* 0x001fe400078e0044 */
[----:B------:R-:W-:Y:S01]  /*31dd0*/  @!P4 IMAD.MOV.U32 R93, RZ, RZ, R69 ;  /* 0x000000ffff5dc224 */ /* 0x000fe200078e0045 */
[----:B------:R-:W2:Y:S04]  /*31de0*/  LDL R68, [R1+0xb4c] ;  /* 0x000b4c0001447983 */ /* 0x000ea80000100800 */
[----:B------:R0:W2:Y:S04]  /*31df0*/  @!P4 LDG.E.U16 R12, desc[UR20][R92.64] ;  /* 0x000000145c0cc981 */ /* 0x0000a8000c1e1500 */
[----:B------:R-:W2:Y:S01]  /*31e00*/  LDL R69, [R1+0xb48] ;  /* 0x000b480001457983 */ /* 0x000ea20000100800 */
[----:B0-----:R-:W-:Y:S01]  /*31e10*/  @!P4 IMAD.MOV.U32 R92, RZ, RZ, R72 ;  /* 0x000000ffff5cc224 */ /* 0x001fe200078e0048 */
[----:B------:R-:W-:-:S02]  /*31e20*/  @!P4 MOV R93, R73 ;  /* 0x00000049005dc202 */ /* 0x000fc40000000f00 */
[----:B------:R-:W2:Y:S04]  /*31e30*/  LDL R72, [R1+0xc8c] ;  /* 0x000c8c0001487983 */ /* 0x000ea80000100800 */
[----:B------:R0:W2:Y:S01]  /*31e40*/  @!P4 LDG.E.U16 R13, desc[UR20][R92.64] ;  /* 0x000000145c0dc981 */ /* 0x0000a2000c1e1500 */
[----:B------:R-:W-:Y:S02]  /*31e50*/  PRMT R16, RZ, 0x7610, R16 ;  /* 0x00007610ff107816 */ /* 0x000fe40000000010 */
[----:B------:R-:W-:Y:S01]  /*31e60*/  PRMT R17, RZ, 0x7610, R17 ;  /* 0x00007610ff117816 */ /* 0x000fe20000000011 */
[----:B------:R-:W2:Y:S01]  /*31e70*/  LDL R73, [R1+0xc88] ;  /* 0x000c880001497983 */ /* 0x000ea20000100800 */
[----:B0-----:R-:W-:Y:S02]  /*31e80*/  @!P4 IMAD.MOV.U32 R92, RZ, RZ, R19 ;  /* 0x000000ffff5cc224 */ /* 0x001fe400078e0013 */
[----:B------:R-:W-:Y:S01]  /*31e90*/  @!P4 IMAD.MOV.U32 R93, RZ, RZ, R36 ;  /* 0x000000ffff5dc224 */ /* 0x000fe200078e0024 */
[----:B------:R-:W2:Y:S04]  /*31ea0*/  LDL R19, [R1+0xb80] ;  /* 0x000b800001137983 */ /* 0x000ea80000100800 */
[----:B------:R-:W2:Y:S04]  /*31eb0*/  LDL R36, [R1+0x9dc] ;  /* 0x0009dc0001247983 */ /* 0x000ea80000100800 */
[----:B------:R0:W2:Y:S02]  /*31ec0*/  @!P4 LDG.E.U16 R14, desc[UR20][R92.64] ;  /* 0x000000145c0ec981 */ /* 0x0000a4000c1e1500 */
[----:B0-----:R-:W-:-:S02]  /*31ed0*/  @!P4 IMAD.MOV.U32 R92, RZ, RZ, R6 ;  /* 0x000000ffff5cc224 */ /* 0x001fc400078e0006 */
[----:B------:R-:W-:Y:S01]  /*31ee0*/  @!P4 IMAD.MOV.U32 R93, RZ, RZ, R7 ;  /* 0x000000ffff5dc224 */ /* 0x000fe200078e0007 */
[----:B------:R-:W2:Y:S04]  /*31ef0*/  LDL R6, [R1+0xbcc] ;  /* 0x000bcc0001067983 */ /* 0x000ea80000100800 */
[----:B------:R-:W2:Y:S04]  /*31f00*/  LDL R7, [R1+0xbc8] ;  /* 0x000bc80001077983 */ /* 0x000ea80000100800 */
[----:B------:R3:W2:Y:S02]  /*31f10*/  @!P4 LDG.E.U16 R15, desc[UR20][R92.64] ;  /* 0x000000145c0fc981 */ /* 0x0006a4000c1e1500 */
[----:B---3--:R-:W-:-:S02]  /*31f20*/  @!P4 IMAD.MOV.U32 R93, RZ, RZ, R71 ;  /* 0x000000ffff5dc224 */ /* 0x008fc400078e0047 */
[----:B------:R-:W3:Y:S01]  /*31f30*/  LDL R71, [R1+0xc08] ;  /* 0x000c080001477983 */ /* 0x000ee20000100800 */
[----:B----4-:R-:W-:-:S03]  /*31f40*/  @!P4 IMAD.MOV.U32 R92, RZ, RZ, R4 ;  /* 0x000000ffff5cc224 */ /* 0x010fc600078e0004 */
[----:B------:R-:W4:Y:S04]  /*31f50*/  LDL R4, [R1+0xc0c] ;  /* 0x000c0c0001047983 */ /* 0x000f280000100800 */
[----:B------:R2:W4:Y:S02]  /*31f60*/  @!P4 LDG.E.U16 R16, desc[UR20][R92.64] ;  /* 0x000000145c10c981 */ /* 0x000524000c1e1500 */
[----:B--2---:R-:W-:Y:S02]  /*31f70*/  @!P4 IMAD.MOV.U32 R92, RZ, RZ, R5 ;  /* 0x000000ffff5cc224 */ /* 0x004fe400078e0005 */
[----:B------:R-:W2:Y:S01]  /*31f80*/  LDL R5, [R1+0xc4c] ;  /* 0x000c4c0001057983 */ /* 0x000ea20000100800 */
[----:B------:R-:W-:-:S03]  /*31f90*/  @!P4 IMAD.MOV.U32 R93, RZ, RZ, R70 ;  /* 0x000000ffff5dc224 */ /* 0x000fc600078e0046 */
[----:B------:R-:W2:Y:S01]  /*31fa0*/  LDL R70, [R1+0xc48] ;  /* 0x000c480001467983 */ /* 0x000ea20000100800 */
[----:B------:R-:W-:-:S03]  /*31fb0*/  PRMT R18, RZ, 0x7610, R18 ;  /* 0x00007610ff127816 */ /* 0x000fc60000000012 */
[----:B------:R0:W2:Y:S01]  /*31fc0*/  @!P4 LDG.E.U16 R17, desc[UR20][R92.64] ;  /* 0x000000145c11c981 */ /* 0x0000a2000c1e1500 */
[----:B------:R-:W-:Y:S01]  /*31fd0*/  PRMT R20, RZ, 0x7610, R20 ;  /* 0x00007610ff147816 */ /* 0x000fe20000000014 */
[----:B0-----:R-:W-:Y:S02]  /*31fe0*/  @!P4 IMAD.MOV.U32 R92, RZ, RZ, R68 ;  /* 0x000000ffff5cc224 */ /* 0x001fe400078e0044 */
[----:B------:R-:W2:Y:S01]  /*31ff0*/  LDL R68, [R1+0xccc] ;  /* 0x000ccc0001447983 */ /* 0x000ea20000100800 */
[----:B------:R-:W-:-:S03]  /*32000*/  @!P4 IMAD.MOV.U32 R93, RZ, RZ, R69 ;  /* 0x000000ffff5dc224 */ /* 0x000fc600078e0045 */
[----:B------:R-:W2:Y:S04]  /*32010*/  LDL R69, [R1+0xcc8] ;  /* 0x000cc80001457983 */ /* 0x000ea80000100800 */
[----:B------:R0:W2:Y:S01]  /*32020*/  @!P4 LDG.E.U16 R18, desc[UR20][R92.64] ;  /* 0x000000145c12c981 */ /* 0x0000a2000c1e1500 */
[----:B------:R-:W-:Y:S01]  /*32030*/  PRMT R21, RZ, 0x7610, R21 ;  /* 0x00007610ff157816 */ /* 0x000fe20000000015 */
[----:B0-----:R-:W-:Y:S02]  /*32040*/  @!P4 IMAD.MOV.U32 R92, RZ, RZ, R19 ;  /* 0x000000ffff5cc224 */ /* 0x001fe400078e0013 */
[----:B------:R-:W2:Y:S01]  /*32050*/  LDL R19, [R1+0xd0c] ;  /* 0x000d0c0001137983 */ /* 0x000ea20000100800 */
[----:B------:R-:W-:-:S03]  /*32060*/  @!P4 MOV R93, R36 ;  /* 0x00000024005dc202 */ /* 0x000fc60000000f00 */
[----:B------:R-:W2:Y:S04]  /*32070*/  LDL R36, [R1+0xd08] ;  /* 0x000d080001247983 */ /* 0x000ea80000100800 */
[----:B------:R0:W2:Y:S02]  /*32080*/  @!P4 LDG.E.U16 R20, desc[UR20][R92.64] ;  /* 0x000000145c14c981 */ /* 0x0000a4000c1e1500 */
[----:B0-----:R-:W-:Y:S02]  /*32090*/  @!P4 IMAD.MOV.U32 R92, RZ, RZ, R6 ;  /* 0x000000ffff5cc224 */ /* 0x001fe400078e0006 */
[----:B------:R-:W2:Y:S01]  /*320a0*/  LDL R6, [R1+0xd4c] ;  /* 0x000d4c0001067983 */ /* 0x000ea20000100800 */
[----:B------:R-:W-:-:S03]  /*320b0*/  @!P4 IMAD.MOV.U32 R93, RZ, RZ, R7 ;  /* 0x000000ffff5dc224 */ /* 0x000fc600078e0007 */
[----:B------:R-:W2:Y:S04]  /*320c0*/  LDL R7, [R1+0xd48] ;  /* 0x000d480001077983 */ /* 0x000ea80000100800 */
[----:B------:R3:W2:Y:S01]  /*320d0*/  @!P4 LDG.E.U16 R21, desc[UR20][R92.64] ;  /* 0x000000145c15c981 */ /* 0x0006a2000c1e1500 */
[----:B------:R-:W-:Y:S01]  /*320e0*/  PRMT R22, RZ, 0x7610, R22 ;  /* 0x00007610ff167816 */ /* 0x000fe20000000016 */
[----:B---3--:R-:W-:Y:S02]  /*320f0*/  @!P4 IMAD.MOV.U32 R93, RZ, RZ, R71 ;  /* 0x000000ffff5dc224 */ /* 0x008fe400078e0047 */
[----:B------:R-:W3:Y:S01]  /*32100*/  LDL R71, [R1+0xd88] ;  /* 0x000d880001477983 */ /* 0x000ee20000100800 */
[----:B----4-:R-:W-:-:S03]  /*32110*/  @!P4 IMAD.MOV.U32 R92, RZ, RZ, R4 ;  /* 0x000000ffff5cc224 */ /* 0x010fc600078e0004 */
[----:B------:R-:W4:Y:S04]  /*32120*/  LDL R4, [R1+0xd8c] ;  /* 0x000d8c0001047983 */ /* 0x000f280000100800 */
[----:B------:R2:W4:Y:S02]  /*32130*/  @!P4 LDG.E.U16 R22, desc[UR20][R92.64] ;  /* 0x000000145c16c981 */ /* 0x000524000c1e1500 */
[----:B--2---:R-:W-:Y:S02]  /*32140*/  @!P4 IMAD.MOV.U32 R92, RZ, RZ, R5 ;  /* 0x000000ffff5cc224 */ /* 0x004fe400078e0005 */
[----:B------:R-:W2:Y:S01]  /*32150*/  LDL R5, [R1+0xdcc] ;  /* 0x000dcc0001057983 */ /* 0x000ea20000100800 */
[----:B------:R-:W-:Y:S01]  /*32160*/  PRMT R23, RZ, 0x7610, R23 ;  /* 0x00007610ff177816 */ /* 0x000fe20000000017 */
[----:B------:R-:W-:Y:S01]  /*32170*/  @!P4 IMAD.MOV.U32 R93, RZ, RZ, R70 ;  /* 0x000000ffff5dc224 */ /* 0x000fe200078e0046 */
[----:B------:R-:W-:Y:S01]  /*32180*/  PRMT R24, RZ, 0x7610, R24 ;  /* 0x00007610ff187816 */ /* 0x000fe20000000018 */
[----:B------:R-:W2:Y:S04]  /*32190*/  LDL R70, [R1+0xdc8] ;  /* 0x000dc80001467983 */ /* 0x000ea80000100800 */
[----:B------:R0:W2:Y:S01]  /*321a0*/  @!P4 LDG.E.U16 R23, desc[UR20][R92.64] ;  /* 0x000000145c17c981 */ /* 0x0000a2000c1e1500 */
[----:B------:R-:W-:Y:S01]  /*321b0*/  PRMT R25, RZ, 0x7610, R25 ;  /* 0x00007610ff197816 */ /* 0x000fe20000000019 */
[----:B0-----:R-:W-:-:S02]  /*321c0*/  @!P4 IMAD.MOV.U32 R92, RZ, RZ, R72 ;  /* 0x000000ffff5cc224 */ /* 0x001fc400078e0048 */
[----:B------:R-:W-:Y:S01]  /*321d0*/  @!P4 IMAD.MOV.U32 R93, RZ, RZ, R73 ;  /* 0x000000ffff5dc224 */ /* 0x000fe200078e0049 */
[----:B------:R-:W-:Y:S01]  /*321e0*/  PRMT R26, RZ, 0x7610, R26 ;  /* 0x00007610ff1a7816 */ /* 0x000fe2000000001a */
[----:B------:R-:W2:Y:S04]  /*321f0*/  LDL R73, [R1+0xb10] ;  /* 0x000b100001497983 */ /* 0x000ea80000100800 */
[----:B------:R0:W2:Y:S01]  /*32200*/  @!P4 LDG.E.U16 R24, desc[UR20][R92.64] ;  /* 0x000000145c18c981 */ /* 0x0000a2000c1e1500 */
[----:B------:R-:W-:Y:S02]  /*32210*/  PRMT R27, RZ, 0x7610, R27 ;  /* 0x00007610ff1b7816 */ /* 0x000fe4000000001b */
[----:B------:R-:W-:Y:S01]  /*32220*/  PRMT R28, RZ, 0x7610, R28 ;  /* 0x00007610ff1c7816 */ /* 0x000fe2000000001c */
[----:B------:R-:W2:Y:S01]  /*32230*/  LDL R72, [R1+0xb14] ;  /* 0x000b140001487983 */ /* 0x000ea20000100800 */
[----:B0-----:R-:W-:-:S02]  /*32240*/  @!P4 IMAD.MOV.U32 R92, RZ, RZ, R68 ;  /* 0x000000ffff5cc224 */ /* 0x001fc400078e0044 */
[----:B------:R-:W-:Y:S01]  /*32250*/  @!P4 IMAD.MOV.U32 R93, RZ, RZ, R69 ;  /* 0x000000ffff5dc224 */ /* 0x000fe200078e0045 */
[----:B------:R-:W2:Y:S04]  /*32260*/  LDL R68, [R1+0xa14] ;  /* 0x000a140001447983 */ /* 0x000ea80000100800 */
[----:B------:R-:W2:Y:S04]  /*32270*/  LDL R69, [R1+0xa10] ;  /* 0x000a100001457983 */ /* 0x000ea80000100800 */
[----:B------:R0:W2:Y:S02]  /*32280*/  @!P4 LDG.E.U16 R25, desc[UR20][R92.64] ;  /* 0x000000145c19c981 */ /* 0x0000a4000c1e1500 */
[----:B0-----:R-:W-:Y:S01]  /*32290*/  @!P4 IMAD.MOV.U32 R92, RZ, RZ, R19 ;  /* 0x000000ffff5cc224 */ /* 0x001fe200078e0013 */
[----:B------:R-:W-:Y:S01]  /*322a0*/  @!P4 MOV R93, R36 ;  /* 0x00000024005dc202 */ /* 0x000fe20000000f00 */
        /* <DEDUP_REMOVED lines=15> */
[----:B------:R-:W-:Y:S01]  /*323a0*/  PRMT R29, RZ, 0x7610, R29 ;  /* 0x00007610ff1d7816 */ /* 0x000fe2000000001d */
[----:B------:R-:W-:-:S02]  /*323b0*/  @!P4 IMAD.MOV.U32 R93, RZ, RZ, R70 ;  /* 0x000000ffff5dc224 */ /* 0x000fc400078e0046 */
[----:B------:R-:W2:Y:S01]  /*323c0*/  LDL R70, [R1+0xb50] ;  /* 0x000b500001467983 */ /* 0x000ea20000100800 */
[----:B------:R-:W-:-:S03]  /*323d0*/  PRMT R30, RZ, 0x7610, R30 ;  /* 0x00007610ff1e7816 */ /* 0x000fc6000000001e */
[----:B------:R0:W2:Y:S01]  /*323e0*/  @!P4 LDG.E.U16 R29, desc[UR20][R92.64] ;  /* 0x000000145c1dc981 */ /* 0x0000a2000c1e1500 */
[----:B------:R-:W-:Y:S02]  /*323f0*/  PRMT R31, RZ, 0x7610, R31 ;  /* 0x00007610ff1f7816 */ /* 0x000fe4000000001f */
[----:B------:R-:W-:Y:S02]  /*32400*/  PRMT R32, RZ, 0x7610, R32 ;  /* 0x00007610ff207816 */ /* 0x000fe40000000020 */
[----:B------:R-:W-:Y:S01]  /*32410*/  PRMT R33, RZ, 0x7610, R33 ;  /* 0x00007610ff217816 */ /* 0x000fe20000000021 */
[----:B0-----:R-:W-:Y:S02]  /*32420*/  @!P4 IMAD.MOV.U32 R92, RZ, RZ, R68 ;  /* 0x000000ffff5cc224 */ /* 0x001fe400078e0044 */
[----:B------:R-:W2:Y:S01]  /*32430*/  LDL R68, [R1+0xb84] ;  /* 0x000b840001447983 */ /* 0x000ea20000100800 */
[----:B------:R-:W-:-:S03]  /*32440*/  @!P4 IMAD.MOV.U32 R93, RZ, RZ, R69 ;  /* 0x000000ffff5dc224 */ /* 0x000fc600078e0045 */
[----:B------:R-:W2:Y:S04]  /*32450*/  LDL R69, [R1+0x9e0] ;  /* 0x0009e00001457983 */ /* 0x000ea80000100800 */
[----:B------:R0:W2:Y:S02]  /*32460*/  @!P4 LDG.E.U16 R30, desc[UR20][R92.64] ;  /* 0x000000145c1ec981 */ /* 0x0000a4000c1e1500 */
[----:B0-----:R-:W-:Y:S02]  /*32470*/  @!P4 IMAD.MOV.U32 R92, RZ, RZ, R19 ;  /* 0x000000ffff5cc224 */ /* 0x001fe400078e0013 */
[----:B------:R-:W2:Y:S01]  /*32480*/  LDL R19, [R1+0xbd4] ;  /* 0x000bd40001137983 */ /* 0x000ea20000100800 */
[----:B------:R-:W-:-:S03]  /*32490*/  @!P4 IMAD.MOV.U32 R93, RZ, RZ, R36 ;  /* 0x000000ffff5dc224 */ /* 0x000fc600078e0024 */
[----:B------:R-:W2:Y:S04]  /*324a0*/  LDL R36, [R1+0xbd0] ;  /* 0x000bd00001247983 */ /* 0x000ea80000100800 */
[----:B------:R0:W2:Y:S02]  /*324b0*/  @!P4 LDG.E.U16 R31, desc[UR20][R92.64] ;  /* 0x000000145c1fc981 */ /* 0x0000a4000c1e1500 */
[----:B0-----:R-:W-:Y:S02]  /*324c0*/  @!P4 IMAD.MOV.U32 R92, RZ, RZ, R6 ;  /* 0x000000ffff5cc224 */ /* 0x001fe400078e0006 */
[----:B------:R-:W2:Y:S01]  /*324d0*/  LDL R6, [R1+0xc14] ;  /* 0x000c140001067983 */ /* 0x000ea20000100800 */
[----:B------:R-:W-:-:S03]  /*324e0*/  @!P4 MOV R93, R7 ;  /* 0x00000007005dc202 */ /* 0x000fc60000000f00 */
        /* <DEDUP_REMOVED lines=8> */
[----:B0-----:R-:W-:Y:S02]  /*32570*/  @!P4 IMAD.MOV.U32 R92, RZ, RZ, R72 ;  /* 0x000000ffff5cc224 */ /* 0x001fe400078e0048 */
[----:B------:R-:W-:Y:S01]  /*32580*/  @!P4 IMAD.MOV.U32 R93, RZ, RZ, R73 ;  /* 0x000000ffff5dc224 */ /* 0x000fe200078e0049 */
[----:B------:R-:W-:Y:S01]  /*32590*/  PRMT R35, RZ, 0x7610, R35 ;  /* 0x00007610ff237816 */ /* 0x000fe20000000023 */
[----:B------:R-:W4:Y:S04]  /*325a0*/  LDL R73, [R1+0xd90] ;  /* 0x000d900001497983 */ /* 0x000f280000100800 */
[----:B------:R2:W4:Y:S01]  /*325b0*/  @!P4 LDG.E.U16 R34, desc[UR20][R92.64] ;  /* 0x000000145c22c981 */ /* 0x000522000c1e1500 */
[----:B------:R-:W-:-:S02]  /*325c0*/  PRMT R37, RZ, 0x7610, R37 ;  /* 0x00007610ff257816 */ /* 0x000fc40000000025 */
[----:B------:R-:W-:Y:S01]  /*325d0*/  PRMT R38, RZ, 0x7610, R38 ;  /* 0x00007610ff267816 */ /* 0x000fe20000000026 */
[----:B------:R-:W4:Y:S01]  /*325e0*/  LDL R72, [R1+0xd94] ;  /* 0x000d940001487983 */ /* 0x000f220000100800 */
[----:B--2---:R-:W-:-:S03]  /*325f0*/  @!P4 IMAD.MOV.U32 R92, RZ, RZ, R5 ;  /* 0x000000ffff5cc224 */ /* 0x004fc600078e0005 */
        /* <DEDUP_REMOVED lines=18> */
[----:B------:R-:W2:Y:S01]  /*32720*/  LDL R7, [R1+0xd50] ;  /* 0x000d500001077983 */ /* 0x000ea20000100800 */
[----:B------:R-:W-:-:S03]  /*32730*/  PRMT R40, RZ, 0x7610, R40 ;  /* 0x00007610ff287816 */ /* 0x000fc60000000028 */
[----:B------:R3:W2:Y:S02]  /*32740*/  @!P4 LDG.E.U16 R39, desc[UR20][R92.64] ;  /* 0x000000145c27c981 */ /* 0x0006a4000c1e1500 */
        /* <DEDUP_REMOVED lines=31> */
[----:B0-----:R-:W-:Y:S01]  /*32940*/  @!P4 IMAD.MOV.U32 R92, RZ, RZ, R72 ;  /* 0x000000ffff5cc224 */ /* 0x001fe200078e0048 */
[----:B------:R-:W-:Y:S01]  /*32950*/  @!P4 MOV R93, R73 ;  /* 0x00000049005dc202 */ /* 0x000fe20000000f00 */
[----:B------:R-:W2:Y:S04]  /*32960*/  LDL R72, [R1+0xc1c] ;  /* 0x000c1c0001487983 */ /* 0x000ea80000100800 */
[----:B------:R3:W2:Y:S01]  /*32970*/  @!P4 LDG.E.U16 R45, desc[UR20][R92.64] ;  /* 0x000000145c2dc981 */ /* 0x0006a2000c1e1500 */
[----:B------:R-:W-:-:S02]  /*32980*/  PRMT R47, RZ, 0x7610, R47 ;  /* 0x00007610ff2f7816 */ /* 0x000fc4000000002f */
[----:B------:R-:W-:Y:S01]  /*32990*/  PRMT R48, RZ, 0x7610, R48 ;  /* 0x00007610ff307816 */ /* 0x000fe20000000030 */
[----:B------:R-:W2:Y:S01]  /*329a0*/  LDL R73, [R1+0xc18] ;  /* 0x000c180001497983 */ /* 0x000ea20000100800 */
[----:B---3--:R-:W-:-:S03]  /*329b0*/  @!P4 IMAD.MOV.U32 R93, RZ, RZ, R71 ;  /* 0x000000ffff5dc224 */ /* 0x008fc600078e0047 */
[----:B------:R-:W3:Y:S01]  /*329c0*/  LDL R71, [R1+0xb18] ;  /* 0x000b180001477983 */ /* 0x000ee20000100800 */
[----:B----4-:R-:W-:-:S03]  /*329d0*/  @!P4 IMAD.MOV.U32 R92, RZ, RZ, R4 ;  /* 0x000000ffff5cc224 */ /* 0x010fc600078e0004 */
[----:B------:R-:W4:Y:S04]  /*329e0*/  LDL R4, [R1+0xb1c] ;  /* 0x000b1c0001047983 */ /* 0x000f280000100800 */
[----:B------:R2:W4:Y:S02]  /*329f0*/  @!P4 LDG.E.U16 R46, desc[UR20][R92.64] ;  /* 0x000000145c2ec981 */ /* 0x000524000c1e1500 */
[----:B--2---:R-:W-:Y:S02]  /*32a00*/  @!P4 IMAD.MOV.U32 R92, RZ, RZ, R5 ;  /* 0x000000ffff5cc224 */ /* 0x004fe400078e0005 */
        /* <DEDUP_REMOVED lines=21> */
[----:B------:R3:W2:Y:S02]  /*32b60*/  @!P4 LDG.E.U16 R50, desc[UR20][R92.64] ;  /* 0x000000145c32c981 */ /* 0x0006a4000c1e1500 */
[----:B---3--:R-:W-:Y:S02]  /*32b70*/  @!P4 MOV R93, R71 ;  /* 0x00000047005dc202 */ /* 0x008fe40000000f00 */
        /* <DEDUP_REMOVED lines=12> */
[----:B0-----:R-:W-:Y:S01]  /*32c40*/  @!P4 IMAD.MOV.U32 R92, RZ, RZ, R68 ;  /* 0x000000ffff5cc224 */ /* 0x001fe200078e0044 */
[----:B------:R-:W-:Y:S01]  /*32c50*/  PRMT R55, RZ, 0x7610, R55 ;  /* 0x00007610ff377816 */ /* 0x000fe20000000037 */
[----:B------:R-:W2:Y:S01]  /*32c60*/  LDL R68, [R1+0xd1c] ;  /* 0x000d1c0001447983 */ /* 0x000ea20000100800 */
[----:B------:R-:W-:-:S03]  /*32c70*/  @!P4 IMAD.MOV.U32 R93, RZ, RZ, R69 ;  /* 0x000000ffff5dc224 */ /* 0x000fc600078e0045 */
[----:B------:R-:W2:Y:S04]  /*32c80*/  LDL R69, [R1+0xd18] ;  /* 0x000d180001457983 */ /* 0x000ea80000100800 */
[----:B------:R0:W2:Y:S02]  /*32c90*/  @!P4 LDG.E.U16 R53, desc[UR20][R92.64] ;  /* 0x000000145c35c981 */ /* 0x0000a4000c1e1500 */
[----:B0-----:R-:W-:Y:S01]  /*32ca0*/  @!P4 IMAD.MOV.U32 R92, RZ, RZ, R19 ;  /* 0x000000ffff5cc224 */ /* 0x001fe200078e0013 */
[----:B------:R-:W-:Y:S01]  /*32cb0*/  PRMT R56, RZ, 0x7610, R56 ;  /* 0x00007610ff387816 */ /* 0x000fe20000000038 */
[----:B------:R-:W2:Y:S01]  /*32cc0*/  LDL R19, [R1+0xd5c] ;  /* 0x000d5c0001137983 */ /* 0x000ea20000100800 */
[----:B------:R-:W-:-:S03]  /*32cd0*/  @!P4 IMAD.MOV.U32 R93, RZ, RZ, R36 ;  /* 0x000000ffff5dc224 */ /* 0x000fc600078e0024 */
[----:B------:R-:W2:Y:S04]  /*32ce0*/  LDL R36, [R1+0xd58] ;  /* 0x000d580001247983 */ /* 0x000ea80000100800 */
[----:B------:R0:W2:Y:S02]  /*32cf0*/  @!P4 LDG.E.U16 R54, desc[UR20][R92.64] ;  /* 0x000000145c36c981 */ /* 0x0000a4000c1e1500 */
[----:B0-----:R-:W-:Y:S02]  /*32d00*/  @!P4 IMAD.MOV.U32 R92, RZ, RZ, R72 ;  /* 0x000000ffff5cc224 */ /* 0x001fe400078e0048 */
[----:B------:R-:W-:Y:S01]  /*32d10*/  @!P4 IMAD.MOV.U32 R93, RZ, RZ, R73 ;  /* 0x000000ffff5dc224 */ /* 0x000fe200078e0049 */
[----:B------:R-:W-:Y:S01]  /*32d20*/  PRMT R57, RZ, 0x7610, R57 ;  /* 0x00007610ff397816 */ /* 0x000fe20000000039 */
[----:B------:R-:W2:Y:S04]  /*32d30*/  LDL R73, [R1+0xaa0] ;  /* 0x000aa00001497983 */ /* 0x000ea80000100800 */
[----:B------:R0:W2:Y:S01]  /*32d40*/  @!P4 LDG.E.U16 R55, desc[UR20][R92.64] ;  /* 0x000000145c37c981 */ /* 0x0000a2000c1e1500 */
[----:B------:R-:W-:-:S03]  /*32d50*/  PRMT R58, RZ, 0x7610, R58 ;  /* 0x00007610ff3a7816 */ /* 0x000fc6000000003a */
[----:B------:R-:W2:Y:S01]  /*32d60*/  LDL R72, [R1+0xaa4] ;  /* 0x000aa40001487983 */ /* 0x000ea20000100800 */
[----:B0-----:R-:W-:Y:S02]  /*32d70*/  @!P4 IMAD.MOV.U32 R92, RZ, RZ, R6 ;  /* 0x000000ffff5cc224 */ /* 0x001fe400078e0006 */
[----:B------:R-:W-:Y:S01]  /*32d80*/  @!P4 IMAD.MOV.U32 R93, RZ, RZ, R7 ;  /* 0x000000ffff5dc224 */ /* 0x000fe200078e0007 */
[----:B------:R-:W2:Y:S04]  /*32d90*/  LDL R6, [R1+0xd9c] ;  /* 0x000d9c0001067983 */ /* 0x000ea80000100800 */
[----:B------:R3:W2:Y:S04]  /*32da0*/  @!P4 LDG.E.U16 R56, desc[UR20][R92.64] ;  /* 0x000000145c38c981 */ /* 0x0006a8000c1e1500 */
[----:B------:R-:W2:Y:S01]  /*32db0*/  LDL R7, [R1+0xd98] ;  /* 0x000d980001077983 */ /* 0x000ea20000100800 */
[----:B---3--:R-:W-:-:S02]  /*32dc0*/  @!P4 MOV R93, R71 ;  /* 0x00000047005dc202 */ /* 0x008fc40000000f00 */
[----:B------:R-:W-:Y:S01]  /*32dd0*/  PRMT R59, RZ, 0x7610, R59 ;  /* 0x00007610ff3b7816 */ /* 0x000fe2000000003b */
[----:B------:R-:W3:Y:S01]  /*32de0*/  LDL R71, [R1+0xae0] ;  /* 0x000ae00001477983 */ /* 0x000ee20000100800 */
[----:B----4-:R-:W-:-:S03]  /*32df0*/  @!P4 IMAD.MOV.U32 R92, RZ, RZ, R4 ;  /* 0x000000ffff5cc224 */ /* 0x010fc600078e0004 */
[----:B------:R-:W4:Y:S04]  /*32e00*/  LDL R4, [R1+0xb9c] ;  /* 0x000b9c0001047983 */ /* 0x000f280000100800 */
[----:B------:R2:W3:Y:S02]  /*32e10*/  @!P4 LDG.E.U16 R57, desc[UR20][R92.64] ;  /* 0x000000145c39c981 */ /* 0x0004e4000c1e1500 */
[----:B--2---:R-:W-:Y:S02]  /*32e20*/  @!P4 IMAD.MOV.U32 R92, RZ, RZ, R5 ;  /* 0x000000ffff5cc224 */ /* 0x004fe400078e0005 */
[----:B------:R-:W2:Y:S01]  /*32e30*/  LDL R5, [R1+0xb98] ;  /* 0x000b980001057983 */ /* 0x000ea20000100800 */
[----:B------:R-:W-:-:S03]  /*32e40*/  @!P4 IMAD.MOV.U32 R93, RZ, RZ, R70 ;  /* 0x000000ffff5dc224 */ /* 0x000fc600078e0046 */
[----:B------:R-:W3:Y:S04]  /*32e50*/  LDL R70, [R1+0xae4] ;  /* 0x000ae40001467983 */ /* 0x000ee80000100800 */
[----:B------:R0:W3:Y:S01]  /*32e60*/  @!P4 LDG.E.U16 R58, desc[UR20][R92.64] ;  /* 0x000000145c3ac981 */ /* 0x0000e2000c1e1500 */
[----:B------:R-:W-:Y:S01]  /*32e70*/  PRMT R60, RZ, 0x7610, R60 ;  /* 0x00007610ff3c7816 */ /* 0x000fe2000000003c */
[----:B0-----:R-:W-:Y:S02]  /*32e80*/  @!P4 IMAD.MOV.U32 R92, RZ, RZ, R68 ;  /* 0x000000ffff5cc224 */ /* 0x001fe400078e0044 */
[----:B------:R-:W-:-:S05]  /*32e90*/  @!P4 IMAD.MOV.U32 R93, RZ, RZ, R69 ;  /* 0x000000ffff5dc224 */ /* 0x000fca00078e0045 */
[----:B------:R0:W3:Y:S01]  /*32ea0*/  @!P4 LDG.E.U16 R59, desc[UR20][R92.64] ;  /* 0x000000145c3bc981 */ /* 0x0000e2000c1e1500 */
[----:B------:R-:W-:Y:S01]  /*32eb0*/  PRMT R61, RZ, 0x7610, R61 ;  /* 0x00007610ff3d7816 */ /* 0x000fe2000000003d */
[----:B0-----:R-:W-:Y:S02]  /*32ec0*/  @!P4 IMAD.MOV.U32 R92, RZ, RZ, R19 ;  /* 0x000000ffff5cc224 */ /* 0x001fe400078e0013 */
[----:B------:R-:W-:Y:S02]  /*32ed0*/  @!P4 IMAD.MOV.U32 R93, RZ, RZ, R36 ;  /* 0x000000ffff5dc224 */ /* 0x000fe400078e0024 */
[----:B------:R-:W3:Y:S04]  /*32ee0*/  LDL.LU R36, [R1+0xe8c] ;  /* 0x000e8c0001247983 */ /* 0x000ee80000300800 */
[----:B------:R-:W3:Y:S04]  /*32ef0*/  LDL R69, [R1+0xb20] ;  /* 0x000b200001457983 */ /* 0x000ee80000100800 */
[----:B------:R-:W3:Y:S04]  /*32f00*/  LDL R68, [R1+0xb24] ;  /* 0x000b240001447983 */ /* 0x000ee80000100800 */
[----:B------:R0:W3:Y:S02]  /*32f10*/  @!P4 LDG.E.U16 R60, desc[UR20][R92.64] ;  /* 0x000000145c3cc981 */ /* 0x0000e4000c1e1500 */
[----:B0-----:R-:W-:-:S02]  /*32f20*/  @!P4 IMAD.MOV.U32 R92, RZ, RZ, R6 ;  /* 0x000000ffff5cc224 */ /* 0x001fc400078e0006 */
[----:B------:R-:W3:Y:S04]  /*32f30*/  LDL R6, [R1+0xb64] ;  /* 0x000b640001067983 */ /* 0x000ee80000100800 */
[----:B------:R-:W3:Y:S01]  /*32f40*/  LDL.LU R19, [R1+0xe88] ;  /* 0x000e880001137983 */ /* 0x000ee20000300800 */
[----:B------:R-:W-:-:S03]  /*32f50*/  @!P4 IMAD.MOV.U32 R93, RZ, RZ, R7 ;  /* 0x000000ffff5dc224 */ /* 0x000fc600078e0007 */
[----:B------:R-:W3:Y:S04]  /*32f60*/  LDL R7, [R1+0xb60] ;  /* 0x000b600001077983 */ /* 0x000ee80000100800 */
[----:B------:R4:W3:Y:S02]  /*32f70*/  @!P4 LDG.E.U16 R61, desc[UR20][R92.64] ;  /* 0x000000145c3dc981 */ /* 0x0008e4000c1e1500 */
[----:B----4-:R-:W-:Y:S02]  /*32f80*/  @!P4 IMAD.MOV.U32 R92, RZ, RZ, R4 ;  /* 0x000000ffff5cc224 */ /* 0x010fe400078e0004 */
[----:B------:R-:W4:Y:S01]  /*32f90*/  LDL R4, [R1+0xb8c] ;  /* 0x000b8c0001047983 */ /* 0x000f220000100800 */
[----:B--2---:R-:W-:-:S03]  /*32fa0*/  @!P4 IMAD.MOV.U32 R93, RZ, RZ, R5 ;  /* 0x000000ffff5dc224 */ /* 0x004fc600078e0005 */
[----:B------:R-:W2:Y:S04]  /*32fb0*/  LDL R5, [R1+0xb88] ;  /* 0x000b880001057983 */ /* 0x000ea80000100800 */
[----:B------:R-:W2:Y:S01]  /*32fc0*/  LDL.LU R87, [R1+0xe7c] ;  /* 0x000e7c0001577983 */ /* 0x000ea20000300800 */
[----:B------:R-:W-:Y:S02]  /*32fd0*/  PRMT R62, RZ, 0x7610, R62 ;  /* 0x00007610ff3e7816 */ /* 0x000fe4000000003e */
[----:B------:R-:W-:-:S04]  /*32fe0*/  PRMT R63, RZ, 0x7610, R63 ;  /* 0x00007610ff3f7816 */ /* 0x000fc8000000003f */
[----:B------:R0:W2:Y:S01]  /*32ff0*/  @!P4 LDG.E.U16 R62, desc[UR20][R92.64] ;  /* 0x000000145c3ec981 */ /* 0x0000a2000c1e1500 */
[----:B------:R-:W-:Y:S01]  /*33000*/  PRMT R64, RZ, 0x7610, R64 ;  /* 0x00007610ff407816 */ /* 0x000fe20000000040 */
[----:B0-----:R-:W-:Y:S01]  /*33010*/  @!P4 IMAD.MOV.U32 R92, RZ, RZ, R76 ;  /* 0x000000ffff5cc224 */ /* 0x001fe200078e004c */
[----:B------:R-:W-:-:S05]  /*33020*/  @!P4 MOV R93, R77 ;  /* 0x0000004d005dc202 */ /* 0x000fca0000000f00 */
[----:B------:R0:W2:Y:S01]  /*33030*/  @!P4 LDG.E.U16 R63, desc[UR20][R92.64] ;  /* 0x000000145c3fc981 */ /* 0x0000a2000c1e1500 */
[----:B------:R-:W-:Y:S01]  /*33040*/  PRMT R65, RZ, 0x7610, R65 ;  /* 0x00007610ff417816 */ /* 0x000fe20000000041 */
[----:B0-----:R-:W-:Y:S02]  /*33050*/  @!P4 IMAD.MOV.U32 R92, RZ, RZ, R74 ;  /* 0x000000ffff5cc224 */ /* 0x001fe400078e004a */
[----:B------:R-:W-:-:S05]  /*33060*/  @!P4 IMAD.MOV.U32 R93, RZ, RZ, R75 ;  /* 0x000000ffff5dc224 */ /* 0x000fca00078e004b */
[----:B------:R0:W2:Y:S01]  /*33070*/  @!P4 LDG.E.U16 R64, desc[UR20][R92.64] ;  /* 0x000000145c40c981 */ /* 0x0000a2000c1e1500 */
[----:B------:R-:W-:Y:S01]  /*33080*/  PRMT R67, RZ, 0x7610, R67 ;  /* 0x00007610ff437816 */ /* 0x000fe20000000043 */
[----:B0-----:R-:W-:Y:S02]  /*33090*/  @!P4 IMAD.MOV.U32 R92, RZ, RZ, R72 ;  /* 0x000000ffff5cc224 */ /* 0x001fe400078e0048 */
[----:B------:R-:W-:-:S05]  /*330a0*/  @!P4 IMAD.MOV.U32 R93, RZ, RZ, R73 ;  /* 0x000000ffff5dc224 */ /* 0x000fca00078e0049 */
[----:B------:R3:W2:Y:S01]  /*330b0*/  @!P4 LDG.E.U16 R65, desc[UR20][R92.64] ;  /* 0x000000145c41c981 */ /* 0x0006a2000c1e1500 */
[----:B------:R-:W-:Y:S01]  /*330c0*/  PRMT R66, RZ, 0x7610, R66 ;  /* 0x00007610ff427816 */ /* 0x000fe20000000042 */
[----:B---3--:R-:W-:Y:S02]  /*330d0*/  @!P4 IMAD.MOV.U32 R92, RZ, RZ, R70 ;  /* 0x000000ffff5cc224 */ /* 0x008fe400078e0046 */
[----:B------:R-:W-:-:S05]  /*330e0*/  @!P4 IMAD.MOV.U32 R93, RZ, RZ, R71 ;  /* 0x000000ffff5dc224 */ /* 0x000fca00078e0047 */
[----:B------:R0:W3:Y:S01]  /*330f0*/  @!P4 LDG.E.U16 R67, desc[UR20][R92.64] ;  /* 0x000000145c43c981 */ /* 0x0000e2000c1e1500 */
[----:B------:R-:W-:Y:S01]  /*33100*/  PRMT R2, RZ, 0x7610, R2 ;  /* 0x00007610ff027816 */ /* 0x000fe20000000002 */
[----:B0-----:R-:W-:Y:S02]  /*33110*/  @!P4 IMAD.MOV.U32 R92, RZ, RZ, R68 ;  /* 0x000000ffff5cc224 */ /* 0x001fe400078e0044 */
[----:B------:R-:W-:-:S05]  /*33120*/  @!P4 IMAD.MOV.U32 R93, RZ, RZ, R69 ;  /* 0x000000ffff5dc224 */ /* 0x000fca00078e0045 */
[----:B------:R0:W3:Y:S01]  /*33130*/  @!P4 LDG.E.U16 R66, desc[UR20][R92.64] ;  /* 0x000000145c42c981 */ /* 0x0000e2000c1e1500 */
[----:B------:R-:W-:Y:S01]  /*33140*/  PRMT R0, RZ, 0x7610, R0 ;  /* 0x00007610ff007816 */ /* 0x000fe20000000000 */
[----:B0-----:R-:W-:Y:S02]  /*33150*/  @!P4 IMAD.MOV.U32 R92, RZ, RZ, R6 ;  /* 0x000000ffff5cc224 */ /* 0x001fe400078e0006 */
[----:B------:R-:W-:Y:S01]  /*33160*/  @!P4 IMAD.MOV.U32 R93, RZ, RZ, R7 ;  /* 0x000000ffff5dc224 */ /* 0x000fe200078e0007 */
[----:B------:R-:W3:Y:S04]  /*33170*/  LDL.LU R6, [R1+0xe78] ;  /* 0x000e780001067983 */ /* 0x000ee80000300800 */
[----:B------:R4:W3:Y:S02]  /*33180*/  @!P4 LDG.E.U16 R2, desc[UR20][R92.64] ;  /* 0x000000145c02c981 */ /* 0x0008e4000c1e1500 */
[----:B----4-:R-:W-:Y:S01]  /*33190*/  @!P4 IMAD.MOV.U32 R92, RZ, RZ, R4 ;  /* 0x000000ffff5cc224 */ /* 0x010fe200078e0004 */
[----:B--2---:R-:W-:-:S02]  /*331a0*/  @!P4 MOV R93, R5 ;  /* 0x00000005005dc202 */ /* 0x004fc40000000f00 */
[----:B------:R-:W2:Y:S04]  /*331b0*/  LDL.LU R5, [R1+0xe6c] ;  /* 0x000e6c0001057983 */ /* 0x000ea80000300800 */
[----:B------:R0:W4:Y:S04]  /*331c0*/  @!P4 LDG.E.U16 R0, desc[UR20][R92.64] ;  /* 0x000000145c00c981 */ /* 0x000128000c1e1500 */
[----:B------:R-:W4:Y:S04]  /*331d0*/  LDL.LU R4, [R1+0xe68] ;  /* 0x000e680001047983 */ /* 0x000f280000300800 */
[----:B------:R-:W4:Y:S01]  /*331e0*/  LDL.LU R69, [R1+0xe5c] ;  /* 0x000e5c0001457983 */ /* 0x000f220000300800 */
[----:B0-----:R-:W-:-:S05]  /*331f0*/  LOP3.LUT R93, R3, 0x60, RZ, 0x3c, !PT ;  /* 0x00000060035d7812 */ /* 0x001fca00078e3cff */
        /* <DEDUP_REMOVED lines=24> */
[----:B------:R-:W4:Y:S04]  /*33380*/  LDL.LU R68, [R1+0xe98] ;  /* 0x000e980001447983 */ /* 0x000f280000300800 */
[----:B------:R1:W-:Y:S04]  /*33390*/  STS.U16 [R93+UR4+0x11700], R87 ;  /* 0x011700575d007988 */ /* 0x0003e80008000404 */
[----:B0-----:R-:W4:Y:S04]  /*333a0*/  LDL.LU R19, [R1+0xe94] ;  /* 0x000e940001137983 */ /* 0x001f280000300800 */
[----:B-1----:R-:W4:Y:S04]  /*333b0*/  LDL.LU R87, [R1+0xe90] ;  /* 0x000e900001577983 */ /* 0x002f280000300800 */
[----:B---3--:R-:W-:Y:S01]  /*333c0*/  STS.U16 [R93+UR4+0x19700], R6 ;  /* 0x019700065d007988 */ /* 0x008fe20008000404 */
[----:B------:R-:W-:-:S03]  /*333d0*/  LOP3.LUT R92, R3, 0x70, RZ, 0x3c, !PT ;  /* 0x00000070035c7812 */ /* 0x000fc600078e3cff */
[----:B--2---:R-:W-:Y:S04]  /*333e0*/  STS.U16 [R93+UR4+0x11b00], R5 ;  /* 0x011b00055d007988 */ /* 0x004fe80008000404 */
[----:B----4-:R-:W-:Y:S04]  /*333f0*/  STS.U16 [R93+UR4+0x19b00], R4 ;  /* 0x019b00045d007988 */ /* 0x010fe80008000404 */
        /* <DEDUP_REMOVED lines=22> */
[----:B------:R-:W-:Y:S04]  /*33560*/  STS.U16 [R92+UR4+0x18780], R91 ;  /* 0x0187805b5c007988 */ /* 0x000fe80008000404 */
[----:B------:R-:W-:Y:S04]  /*33570*/  STS.U16 [R92+UR4+0x10b80], R90 ;  /* 0x010b805a5c007988 */ /* 0x000fe80008000404 */
[----:B------:R-:W3:Y:S04]  /*33580*/  LDL.LU R7, [R1+0xe80] ;  /* 0x000e800001077983 */ /* 0x000ee80000300800 */
[----:B------:R-:W-:Y:S04]  /*33590*/  STS.U16 [R92+UR4+0x18b80], R68 ;  /* 0x018b80445c007988 */ /* 0x000fe80008000404 */
[----:B------:R-:W4:Y:S04]  /*335a0*/  LDL.LU R6, [R1+0xe74] ;  /* 0x000e740001067983 */ /* 0x000f280000300800 */
[----:B------:R-:W-:Y:S04]  /*335b0*/  STS.U16 [R92+UR4+0x10f80], R19 ;  /* 0x010f80135c007988 */ /* 0x000fe80008000404 */
[----:B------:R-:W4:Y:S04]  /*335c0*/  LDL.LU R5, [R1+0xe70] ;  /* 0x000e700001057983 */ /* 0x000f280000300800 */
[----:B------:R0:W-:Y:S04]  /*335d0*/  STS.U16 [R92+UR4+0x18f80], R87 ;  /* 0x018f80575c007988 */ /* 0x0001e80008000404 */
[----:B------:R-:W4:Y:S04]  /*335e0*/  LDL.LU R4, [R1+0xe64] ;  /* 0x000e640001047983 */ /* 0x000f280000300800 */
        /* <DEDUP_REMOVED lines=25> */
[----:B--2---:R0:W-:Y:S04]  /*33780*/  STS.U16 [R92+UR4+0x11380], R36 ;  /* 0x011380245c007988 */ /* 0x0041e80008000404 */
[----:B0-----:R-:W2:Y:S04]  /*33790*/  LDL.LU R36, [R1+0x898] ;  /* 0x0008980001247983 */ /* 0x001ea80000300800 */
[----:B---3--:R-:W-:Y:S04]  /*337a0*/  STS.U16 [R92+UR4+0x19380], R7 ;  /* 0x019380075c007988 */ /* 0x008fe80008000404 */
[----:B----4-:R-:W-:Y:S04]  /*337b0*/  STS.U16 [R92+UR4+0x11780], R6 ;  /* 0x011780065c007988 */ /* 0x010fe80008000404 */
[----:B------:R-:W-:Y:S04]  /*337c0*/  STS.U16 [R92+UR4+0x19780], R5 ;  /* 0x019780055c007988 */ /* 0x000fe80008000404 */
[----:B------:R-:W-:Y:S04]  /*337d0*/  STS.U16 [R92+UR4+0x11b80], R4 ;  /* 0x011b80045c007988 */ /* 0x000fe80008000404 */
[----:B------:R0:W-:Y:S04]  /*337e0*/  STS.U16 [R92+UR4+0x19b80], R87 ;  /* 0x019b80575c007988 */ /* 0x0001e80008000404 */
[----:B0-----:R-:W3:Y:S04]  /*337f0*/  LDL.LU R87, [R1+0x894] ;  /* 0x0008940001577983 */ /* 0x001ee80000300800 */
        /* <DEDUP_REMOVED lines=15> */
[----:B------:R-:W4:Y:S04]  /*338f0*/  LDL.LU R7, [R1+0x890] ;  /* 0x0008900001077983 */ /* 0x000f280000300800 */
        /* <DEDUP_REMOVED lines=24> */
[----:B---3--:R0:W-:Y:S04]  /*33a80*/  STS.U16 [R3+UR4+0x29c00], R87 ;  /* 0x029c005703007988 */ /* 0x0081e80008000404 */
[----:B0-----:R-:W3:Y:S04]  /*33a90*/  LDL.LU R87, [R1+0x838] ;  /* 0x0008380001577983 */ /* 0x001ee80000300800 */
[----:B------:R0:W-:Y:S04]  /*33aa0*/  STS.U16 [R3+UR4+0x28000], R89 ;  /* 0x0280005903007988 */ /* 0x0001e80008000404 */
[----:B------:R1:W-:Y:S04]  /*33ab0*/  STS.U16 [R3+UR4+0x28400], R88 ;  /* 0x0284005803007988 */ /* 0x0003e80008000404 */
[----:B------:R2:W-:Y:S04]  /*33ac0*/  STS.U16 [R3+UR4+0x28800], R91 ;  /* 0x0288005b03007988 */ /* 0x0005e80008000404 */
[----:B0-----:R-:W3:Y:S04]  /*33ad0*/  LDL.LU R89, [R1+0x830] ;  /* 0x0008300001597983 */ /* 0x001ee80000300800 */
[----:B-1----:R-:W3:Y:S04]  /*33ae0*/  LDL.LU R88, [R1+0x82c] ;  /* 0x00082c0001587983 */ /* 0x002ee80000300800 */
[----:B------:R0:W-:Y:S04]  /*33af0*/  STS.U16 [R3+UR4+0x28c00], R90 ;  /* 0x028c005a03007988 */ /* 0x0001e80008000404 */
[----:B--2---:R-:W2:Y:S04]  /*33b00*/  LDL.LU R91, [R1+0x828] ;  /* 0x00082800015b7983 */ /* 0x004ea80000300800 */
[----:B------:R1:W-:Y:S04]  /*33b10*/  STS.U16 [R3+UR4+0x29000], R68 ;  /* 0x0290004403007988 */ /* 0x0003e80008000404 */
[----:B0-----:R-:W2:Y:S04]  /*33b20*/  LDL.LU R90, [R1+0x824] ;  /* 0x00082400015a7983 */ /* 0x001ea80000300800 */
[----:B------:R0:W-:Y:S04]  /*33b30*/  STS.U16 [R3+UR4+0x29400], R19 ;  /* 0x0294001303007988 */ /* 0x0001e80008000404 */
[----:B-1----:R-:W2:Y:S04]  /*33b40*/  LDL.LU R68, [R1+0x820] ;  /* 0x0008200001447983 */ /* 0x002ea80000300800 */
[----:B------:R1:W-:Y:S04]  /*33b50*/  STS.U16 [R3+UR4+0x29800], R36 ;  /* 0x0298002403007988 */ /* 0x0003e80008000404 */
[----:B0-----:R-:W2:Y:S04]  /*33b60*/  LDL.LU R19, [R1+0x81c] ;  /* 0x00081c0001137983 */ /* 0x001ea80000300800 */
[----:B----4-:R0:W-:Y:S04]  /*33b70*/  STS.U16 [R3+UR4+0x2a000], R7 ;  /* 0x02a0000703007988 */ /* 0x0101e80008000404 */
[----:B-1----:R-:W4:Y:S04]  /*33b80*/  LDL.LU R36, [R1+0x818] ;  /* 0x0008180001247983 */ /* 0x002f280000300800 */
[----:B------:R1:W-:Y:S04]  /*33b90*/  STS.U16 [R3+UR4+0x2a400], R6 ;  /* 0x02a4000603007988 */ /* 0x0003e80008000404 */
[----:B0-----:R-:W2:Y:S04]  /*33ba0*/  LDL.LU R7, [R1+0x1370] ;  /* 0x0013700001077983 */ /* 0x001ea80000300800 */
[----:B------:R0:W-:Y:S04]  /*33bb0*/  STS.U16 [R3+UR4+0x2a800], R5 ;  /* 0x02a8000503007988 */ /* 0x0001e80008000404 */
[----:B-1----:R-:W2:Y:S04]  /*33bc0*/  LDL.LU R6, [R1+0x136c] ;  /* 0x00136c0001067983 */ /* 0x002ea80000300800 */
[----:B------:R1:W-:Y:S04]  /*33bd0*/  STS.U16 [R3+UR4+0x2ac00], R4 ;  /* 0x02ac000403007988 */ /* 0x0003e80008000404 */
[----:B------:R1:W-:Y:S04]  /*33be0*/  STS.U16 [R3+UR4+0x2b000], R86 ;  /* 0x02b0005603007988 */ /* 0x0003e80008000404 */
[----:B0-----:R-:W2:Y:S04]  /*33bf0*/  LDL.LU R5, [R1+0x1368] ;  /* 0x0013680001057983 */ /* 0x001ea80000300800 */
[----:B-1----:R-:W2:Y:S01]  /*33c00*/  LDL.LU R4, [R1+0x1364] ;  /* 0x0013640001047983 */ /* 0x002ea20000300800 */
[----:B------:R-:W-:-:S03]  /*33c10*/  LOP3.LUT R86, R3, 0x10, RZ, 0x3c, !PT ;  /* 0x0000001003567812 */ /* 0x000fc600078e3cff */
[----:B------:R0:W-:Y:S04]  /*33c20*/  STS.U16 [R3+UR4+0x2b400], R69 ;  /* 0x02b4004503007988 */ /* 0x0001e80008000404 */
[----:B------:R1:W-:Y:S04]  /*33c30*/  STS.U16 [R3+UR4+0x2b800], R71 ;  /* 0x02b8004703007988 */ /* 0x0003e80008000404 */
[----:B------:R1:W-:Y:S04]  /*33c40*/  STS.U16 [R3+UR4+0x2bc00], R70 ;  /* 0x02bc004603007988 */ /* 0x0003e80008000404 */
[----:B0-----:R-:W2:Y:S04]  /*33c50*/  LDL.LU R69, [R1+0x1360] ;  /* 0x0013600001457983 */ /* 0x001ea80000300800 */
[----:B-1----:R-:W2:Y:S04]  /*33c60*/  LDL.LU R71, [R1+0x135c] ;  /* 0x00135c0001477983 */ /* 0x002ea80000300800 */
[----:B------:R-:W2:Y:S04]  /*33c70*/  LDL.LU R70, [R1+0x1358] ;  /* 0x0013580001467983 */ /* 0x000ea80000300800 */
        /* <DEDUP_REMOVED lines=26> */
[----:B0-----:R-:W2:Y:S04]  /*33e20*/  LDL.LU R85, [R1+0x1324] ;  /* 0x0013240001557983 */ /* 0x001ea80000300800 */
[----:B-1----:R-:W2:Y:S04]  /*33e30*/  LDL.LU R84, [R1+0x1320] ;  /* 0x0013200001547983 */ /* 0x002ea80000300800 */
[----:B---3--:R0:W-:Y:S04]  /*33e40*/  STS.U16 [R86+UR4+0x2b880], R87 ;  /* 0x02b8805756007988 */ /* 0x0081e80008000404 */
[----:B0-----:R-:W3:Y:S04]  /*33e50*/  LDL.LU R87, [R1+0x131c] ;  /* 0x00131c0001577983 */ /* 0x001ee80000300800 */
[----:B---3--:R0:W-:Y:S04]  /*33e60*/  STS.U16 [R86+UR4+0x2bc80], R87 ;  /* 0x02bc805756007988 */ /* 0x0081e80008000404 */
[----:B0-----:R-:W3:Y:S04]  /*33e70*/  LDL.LU R86, [R1+0x1318] ;  /* 0x0013180001567983 */ /* 0x001ee80000300800 */
[----:B------:R-:W2:Y:S04]  /*33e80*/  LDL.LU R87, [R1+0x1314] ;  /* 0x0013140001577983 */ /* 0x000ea80000300800 */
[----:B--2---:R0:W-:Y:S04]  /*33e90*/  STS.U16 [R87+UR4+0x28100], R89 ;  /* 0x0281005957007988 */ /* 0x0041e80008000404 */
[----:B------:R1:W-:Y:S04]  /*33ea0*/  STS.U16 [R87+UR4+0x28500], R88 ;  /* 0x0285005857007988 */ /* 0x0003e80008000404 */
[----:B------:R2:W-:Y:S04]  /*33eb0*/  STS.U16 [R87+UR4+0x28900], R91 ;  /* 0x0289005b57007988 */ /* 0x0005e80008000404 */
[----:B0-----:R-:W3:Y:S04]  /*33ec0*/  LDL.LU R89, [R1+0x1310] ;  /* 0x0013100001597983 */ /* 0x001ee80000300800 */
[----:B-1----:R-:W3:Y:S04]  /*33ed0*/  LDL.LU R88, [R1+0x130c] ;  /* 0x00130c0001587983 */ /* 0x002ee80000300800 */
[----:B--2---:R-:W2:Y:S04]  /*33ee0*/  LDL.LU R91, [R1+0x1308] ;  /* 0x00130800015b7983 */ /* 0x004ea80000300800 */
[----:B------:R0:W-:Y:S04]  /*33ef0*/  STS.U16 [R87+UR4+0x28d00], R90 ;  /* 0x028d005a57007988 */ /* 0x0001e80008000404 */
[----:B------:R1:W-:Y:S04]  /*33f00*/  STS.U16 [R87+UR4+0x29100], R68 ;  /* 0x0291004457007988 */ /* 0x0003e80008000404 */
[----:B------:R4:W-:Y:S04]  /*33f10*/  STS.U16 [R87+UR4+0x29500], R19 ;  /* 0x0295001357007988 */ /* 0x0009e80008000404 */
[----:B0-----:R-:W2:Y:S04]  /*33f20*/  LDL.LU R90, [R1+0x1304] ;  /* 0x00130400015a7983 */ /* 0x001ea80000300800 */
[----:B-1----:R-:W2:Y:S04]  /*33f30*/  LDL.LU R68, [R1+0x1300] ;  /* 0x0013000001447983 */ /* 0x002ea80000300800 */
[----:B----4-:R-:W4:Y:S04]  /*33f40*/  LDL.LU R19, [R1+0x12fc] ;  /* 0x0012fc0001137983 */ /* 0x010f280000300800 */
[----:B------:R0:W-:Y:S04]  /*33f50*/  STS.U16 [R87+UR4+0x29900], R36 ;  /* 0x0299002457007988 */ /* 0x0001e80008000404 */
[----:B0-----:R-:W2:Y:S04]  /*33f60*/  LDL.LU R36, [R1+0x12f8] ;  /* 0x0012f80001247983 */ /* 0x001ea80000300800 */
[----:B--2---:R0:W-:Y:S04]  /*33f70*/  STS.U16 [R87+UR4+0x29d00], R36 ;  /* 0x029d002457007988 */ /* 0x0041e80008000404 */
[----:B----4-:R1:W-:Y:S04]  /*33f80*/  STS.U16 [R87+UR4+0x2a100], R19 ;  /* 0x02a1001357007988 */ /* 0x0103e80008000404 */
[----:B------:R2:W-:Y:S04]  /*33f90*/  STS.U16 [R87+UR4+0x2a500], R68 ;  /* 0x02a5004457007988 */ /* 0x0005e80008000404 */
[----:B0-----:R-:W4:Y:S04]  /*33fa0*/  LDL.LU R36, [R1+0x12f4] ;  /* 0x0012f40001247983 */ /* 0x001f280000300800 */
[----:B-1----:R-:W4:Y:S04]  /*33fb0*/  LDL.LU R19, [R1+0x12f0] ;  /* 0x0012f00001137983 */ /* 0x002f280000300800 */
[----:B--2---:R-:W2:Y:S04]  /*33fc0*/  LDL.LU R68, [R1+0x12ec] ;  /* 0x0012ec0001447983 */ /* 0x004ea80000300800 */
[----:B------:R0:W-:Y:S04]  /*33fd0*/  STS.U16 [R87+UR4+0x2a900], R90 ;  /* 0x02a9005a57007988 */ /* 0x0001e80008000404 */
[----:B------:R1:W-:Y:S04]  /*33fe0*/  STS.U16 [R87+UR4+0x2ad00], R91 ;  /* 0x02ad005b57007988 */ /* 0x0003e80008000404 */
[----:B---3--:R3:W-:Y:S04]  /*33ff0*/  STS.U16 [R87+UR4+0x2b100], R88 ;  /* 0x02b1005857007988 */ /* 0x0087e80008000404 */
        /* <DEDUP_REMOVED lines=9> */
[----:B------:R1:W5:Y:S04]  /*34090*/  LDL.LU R84, [R1+0x12d0] ;  /* 0x0012d00001547983 */ /* 0x0003680000300800 */
[----:B--2---:R0:W-:Y:S04]  /*340a0*/  STS.U16 [R68+UR4+0x28180], R85 ;  /* 0x0281805544007988 */ /* 0x0041e80008000404 */
[----:B------:R2:W-:Y:S04]  /*340b0*/  STS.U16 [R68+UR4+0x28580], R82 ;  /* 0x0285805244007988 */ /* 0x0005e80008000404 */
[----:B------:R3:W-:Y:S04]  /*340c0*/  STS.U16 [R68+UR4+0x28980], R83 ;  /* 0x0289805344007988 */ /* 0x0007e80008000404 */
[----:B0-----:R1:W5:Y:S04]  /*340d0*/  LDL.LU R85, [R1+0x12cc] ;  /* 0x0012cc0001557983 */ /* 0x0013680000300800 */
[----:B--2---:R1:W5:Y:S04]  /*340e0*/  LDL.LU R82, [R1+0x12c8] ;  /* 0x0012c80001527983 */ /* 0x0043680000300800 */
[----:B---3--:R1:W5:Y:S04]  /*340f0*/  LDL.LU R83, [R1+0x12c4] ;  /* 0x0012c40001537983 */ /* 0x0083680000300800 */
[----:B------:R0:W-:Y:S04]  /*34100*/  STS.U16 [R68+UR4+0x28d80], R80 ;  /* 0x028d805044007988 */ /* 0x0001e80008000404 */
        /* <DEDUP_REMOVED lines=24> */
[----:B----4-:R2:W-:Y:S04]  /*34290*/  STS.U16 [R19+UR4+0x28200], R4 ;  /* 0x0282000413007988 */ /* 0x0105e80008000404 */
[----:B------:R3:W-:Y:S04]  /*342a0*/  STS.U16 [R19+UR4+0x28600], R5 ;  /* 0x0286000513007988 */ /* 0x0007e80008000404 */
[----:B0-----:R1:W5:Y:S04]  /*342b0*/  LDL.LU R68, [R1+0x1290] ;  /* 0x0012900001447983 */ /* 0x0013680000300800 */
[----:B------:R1:W5:Y:S04]  /*342c0*/  LDL.LU R69, [R1+0x128c] ;  /* 0x00128c0001457983 */ /* 0x0003680000300800 */
        /* <DEDUP_REMOVED lines=31> */
[----:B------:R1:W5:Y:S04]  /*344c0*/  LDL.LU R20, [R1+0x1248] ;  /* 0x0012480001147983 */ /* 0x0003680000300800 */
        /* <DEDUP_REMOVED lines=31> */
[----:B------:R1:W5:Y:S04]  /*346c0*/  LDL.LU R37, [R1+0x1204] ;  /* 0x0012040001257983 */ /* 0x0003680000300800 */
        /* <DEDUP_REMOVED lines=61> */
[----:B------:R2:W-:Y:S01]  /*34aa0*/  STS.U16 [R92+UR4+0x2bf80], R0 ;  /* 0x02bf80005c007988 */ /* 0x0005e20008000404 */
[----:B------:R3:W-:Y:S06]  /*34ab0*/  MEMBAR.ALL.CTA ;  /* 0x0000000000007992 */ /* 0x0007ec0000008000 */
[----:B---3--:R-:W3:Y:S04]  /*34ac0*/  FENCE.VIEW.ASYNC.S ;  /* 0x00000000000073c6 */ /* 0x008ee80000000000 */
[----:B0-----:R1:W5:Y:S04]  /*34ad0*/  LDL.LU R2, [R1+0x1188] ;  /* 0x0011880001027983 */ /* 0x0013680000300800 */
[----:B--2---:R1:W5:Y:S01]  /*34ae0*/  LDL.LU R0, [R1+0x1184] ;  /* 0x0011840001007983 */ /* 0x0043620000300800 */
[----:B------:R-:W-:-:S04]  /*34af0*/  ULEA UR8, UR9, UR4, 0x3 ;  /* 0x0000000409087291 */ /* 0x000fc8000f8e18ff */
[----:B------:R-:W-:Y:S01]  /*34b00*/  UIADD3 UR8, UPT, UPT, UR8, 0x30000, URZ ;  /* 0x0003000008087890 */ /* 0x000fe2000fffe0ff */
[----:B---3--:R-:W-:Y:S06]  /*34b10*/  BAR.SYNC.DEFER_BLOCKING 0x0 ;  /* 0x0000000000007b1d */ /* 0x008fec0000010000 */
[----:B------:R-:W-:Y:S05]  /*34b20*/  @P2 BRA `(.L_x_9) ;  /* 0x0000000000bc2947 */ /* 0x000fea0003800000 */
[----:B------:R-:W-:Y:S01]  /*34b30*/  UMOV UR68, 0x0 ;  /* 0x0000000000447882 */ /* 0x000fe20000000000 */
        /* <DEDUP_REMOVED lines=9> */
[----:B------:R-:W-:Y:S01]  /*34bd0*/  UTCHMMA gdesc[UR12], gdesc[UR16], tmem[UR5], tmem[UR70], idesc[UR71], UPT ;  /* 0x00ff46100c0075ea */ /* 0x000fe2000b800005 */
[----:B------:R-:W-:Y:S01]  /*34be0*/  UMOV UR62, 0x0 ;  /* 0x00000000003e7882 */ /* 0x000fe20000000000 */
[----:B------:R-:W-:Y:S01]  /*34bf0*/  UMOV UR63, 0x8208010 ;  /* 0x08208010003f7882 */ /* 0x000fe20000000000 */
[----:B------:R-:W-:-:S02]  /*34c00*/  UIADD3 UR76, UPT, UPT, UR5, 0x80, URZ ;  /* 0x00000080054c7890 */ /* 0x000fc4000fffe0ff */
[----:B------:R-:W-:Y:S01]  /*34c10*/  UTCHMMA gdesc[UR18], gdesc[UR22], tmem[UR5], tmem[UR60], idesc[UR61], UPT ;  /* 0x00ff3c16120075ea */ /* 0x000fe2000b800005 */
[----:B------:R-:W-:Y:S01]  /*34c20*/  UMOV UR64, 0x0 ;  /* 0x0000000000407882 */ /* 0x000fe20000000000 */
[----:B------:R-:W-:Y:S01]  /*34c30*/  UMOV UR65, 0x8208010 ;  /* 0x0820801000417882 */ /* 0x000fe20000000000 */
[----:B------:R-:W-:Y:S02]  /*34c40*/  UIADD3 UR77, UPT, UPT, UR5, 0x80, URZ ;  /* 0x00000080054d7890 */ /* 0x000fe4000fffe0ff */
[----:B------:R2:W-:Y:S01]  /*34c50*/  UTCHMMA gdesc[UR24], gdesc[UR26], tmem[UR5], tmem[UR72], idesc[UR73], UPT ;  /* 0x00ff481a180075ea */ /* 0x0005e2000b800005 */
[----:B------:R-:W-:Y:S01]  /*34c60*/  UMOV UR74, 0x0 ;  /* 0x00000000004a7882 */ /* 0x000fe20000000000 */
[----:B------:R-:W-:Y:S01]  /*34c70*/  UMOV UR75, 0x8208010 ;  /* 0x08208010004b7882 */ /* 0x000fe20000000000 */
[----:B0-----:R-:W-:Y:S02]  /*34c80*/  UIADD3 UR15, UPT, UPT, UR5, 0x80, URZ ;  /* 0x00000080050f7890 */ /* 0x001fe4000fffe0ff */
[----:B------:R-:W-:Y:S01]  /*34c90*/  UTCHMMA gdesc[UR28], gdesc[UR30], tmem[UR5], tmem[UR62], idesc[UR63], UPT ;  /* 0x00ff3e1e1c0075ea */ /* 0x000fe2000b800005 */
[----:B------:R-:W-:Y:S01]  /*34ca0*/  UTCHMMA gdesc[UR32], gdesc[UR34], tmem[UR5], tmem[UR64], idesc[UR65], UPT ;  /* 0x00ff4022200075ea */ /* 0x000fe2000b800005 */
[----:B------:R0:W-:Y:S01]  /*34cb0*/  UTCHMMA gdesc[UR36], gdesc[UR38], tmem[UR5], tmem[UR74], idesc[UR75], UPT ;  /* 0x00ff4a26240075ea */ /* 0x0001e2000b800005 */
[----:B------:R-:W-:Y:S01]  /*34cc0*/  UMOV UR66, 0x0 ;  /* 0x0000000000427882 */ /* 0x000fe20000000000 */
[----:B------:R-:W-:Y:S01]  /*34cd0*/  UMOV UR67, 0x8208010 ;  /* 0x0820801000437882 */ /* 0x000fe20000000000 */
[----:B--2---:R-:W-:-:S02]  /*34ce0*/  UIADD3 UR72, UPT, UPT, UR5, 0x80, URZ ;  /* 0x0000008005487890 */ /* 0x004fc4000fffe0ff */
[----:B------:R-:W-:Y:S01]  /*34cf0*/  UTCHMMA gdesc[UR40], gdesc[UR42], tmem[UR5], tmem[UR66], idesc[UR67], UPT ;  /* 0x00ff422a280075ea */ /* 0x000fe2000b800005 */
[----:B------:R-:W-:Y:S01]  /*34d00*/  UIADD3 UR73, UPT, UPT, UR5, 0x80, URZ ;  /* 0x0000008005497890 */ /* 0x000fe2000fffe0ff */
[----:B------:R-:W-:Y:S01]  /*34d10*/  UTCHMMA gdesc[UR44], gdesc[UR10], tmem[UR76], tmem[UR68], idesc[UR69], UPT ;  /* 0x00ff440a2c0075ea */ /* 0x000fe2000b80004c */
[----:B------:R2:W-:Y:S01]  /*34d20*/  UTCHMMA gdesc[UR46], gdesc[UR16], tmem[UR77], tmem[UR70], idesc[UR71], UPT ;  /* 0x00ff46102e0075ea */ /* 0x0005e2000b80004d */
[----:B------:R3:W-:Y:S01]  /*34d30*/  UTCHMMA gdesc[UR48], gdesc[UR22], tmem[UR15], tmem[UR60], idesc[UR61], UPT ;  /* 0x00ff3c16300075ea */ /* 0x0007e2000b80000f */
[----:B0-----:R-:W-:Y:S02]  /*34d40*/  UIADD3 UR74, UPT, UPT, UR5, 0x80, URZ ;  /* 0x00000080054a7890 */ /* 0x001fe4000fffe0ff */
[----:B------:R-:W-:Y:S01]  /*34d50*/  UIADD3 UR75, UPT, UPT, UR5, 0x80, URZ ;  /* 0x00000080054b7890 */ /* 0x000fe2000fffe0ff */
[----:B------:R3:W-:Y:S02]  /*34d60*/  UTCHMMA gdesc[UR50], gdesc[UR26], tmem[UR72], tmem[UR62], idesc[UR63], UPT ;  /* 0x00ff3e1a320075ea */ /* 0x0007e4000b800048 */
[----:B------:R3:W-:Y:S01]  /*34d70*/  UTCHMMA gdesc[UR52], gdesc[UR30], tmem[UR73], tmem[UR64], idesc[UR65], UPT ;  /* 0x00ff401e340075ea */ /* 0x0007e2000b800049 */
[----:B--2---:R-:W-:Y:S01]  /*34d80*/  UMOV UR70, UR8 ;  /* 0x0000000800467c82 */ /* 0x004fe20008000000 */
[----:B------:R-:W-:-:S02]  /*34d90*/  UMOV UR71, URZ ;  /* 0x000000ff00477c82 */ /* 0x000fc40008000000 */
[----:B------:R3:W-:Y:S01]  /*34da0*/  UTCHMMA gdesc[UR54], gdesc[UR34], tmem[UR74], tmem[UR66], idesc[UR67], UPT ;  /* 0x00ff4222360075ea */ /* 0x0007e2000b80004a */
[----:B------:R-:W-:Y:S01]  /*34db0*/  UMOV UR77, UR70 ;  /* 0x00000046004d7c82 */ /* 0x000fe20008000000 */
[----:B------:R-:W-:Y:S01]  /*34dc0*/  UMOV UR70, 0x0 ;  /* 0x0000000000467882 */ /* 0x000fe20000000000 */
[----:B------:R-:W-:Y:S01]  /*34dd0*/  UMOV UR71, 0x8208010 ;  /* 0x0820801000477882 */ /* 0x000fe20000000000 */
[----:B------:R3:W-:Y:S01]  /*34de0*/  UTCHMMA gdesc[UR56], gdesc[UR38], tmem[UR75], tmem[UR68], idesc[UR69], UPT ;  /* 0x00ff4426380075ea */ /* 0x0007e2000b80004b */
[----:B------:R3:W-:Y:S01]  /*34df0*/  UTCHMMA gdesc[UR58], gdesc[UR42], tmem[UR76], tmem[UR70], idesc[UR71], UPT ;  /* 0x00ff462a3a0075ea */ /* 0x0007e2000b80004c */
[----:B------:R3:W-:Y:S01]  /*34e00*/  UTCBAR [UR77], URZ ;  /* 0x000000ff4d0073e9 */ /* 0x0007e200080000ff */
[----:B------:R-:W-:Y:S01]  /*34e10*/  NOP ;  /* 0x0000000000007918 */ /* 0x000fe20000000000 */
.L_x_9:
[----:B------:R-:W2:Y:S04]  /*34e20*/  LDL R93, [R1+0x1180] ;  /* 0x00118000015d7983 */ /* 0x000ea80000100800 */
[----:B------:R-:W2:Y:S01]  /*34e30*/  LDL R92, [R1+0x9cc] ;  /* 0x0009cc00015c7983 */ /* 0x000ea20000100800 */
[----:B------:R-:W-:Y:S01]  /*34e40*/  UIADD3 UR9, UPT, UPT, UR9, 0x1, URZ ;  /* 0x0000000109097890 */ /* 0x000fe2000fffe0ff */
[----:B---3--:R-:W-:-:S03]  /*34e50*/  UMOV UR60, UR7 ;  /* 0x00000007003c7c82 */ /* 0x008fc60008000000 */
[----:B------:R-:W-:-:S04]  /*34e60*/  UISETP.GT.AND UP1, UPT, UR9, 0x1, UPT ;  /* 0x000000010900788c */ /* 0x000fc8000bf24270 */
[----:B------:R-:W-:Y:S02]  /*34e70*/  USEL UR15, URZ, 0x1, !UP1 ;  /* 0x00000001ff0f7887 */ /* 0x000fe4000c800000 */
[----:B------:R-:W-:Y:S02]  /*34e80*/  USEL UR9, UR9, URZ, !UP1 ;  /* 0x000000ff09097287 */ /* 0x000fe4000c800000 */
[----:B------:R-:W-:-:S07]  /*34e90*/  ULOP3.LUT UR15, UR7, UR15, URZ, 0x3c, !UPT ;  /* 0x0000000f070f7292 */ /* 0x000fce000f8e3cff */
[----:B------:R-:W-:Y:S01]  /*34ea0*/  UMOV UR7, UR15 ;  /* 0x0000000f00077c82 */ /* 0x000fe20008000000 */
[----:B--2---:R-:W-:-:S13]  /*34eb0*/  ISETP.NE.U32.AND P0, PT, R92, R93, PT ;  /* 0x0000005d5c00720c */ /* 0x004fda0003f05070 */
[----:B------:R-:W-:Y:S05]  /*34ec0*/  @P0 BRA `(.L_x_10) ;  /* 0xfffffe4000d80947 */ /* 0x000fea000383ffff */
.L_x_7:
[----:B------:R-:W0:Y:S02]  /*34ed0*/  LDC R92, c[0x0][0x3a0] ;  /* 0x0000e800ff5c7b82 */ /* 0x000e240000000800 */
[----:B0-----:R-:W-:-:S05]  /*34ee0*/  VIADD R92, R92, 0x7f ;  /* 0x0000007f5c5c7836 */ /* 0x001fca0000000000 */
[----:B------:R-:W-:-:S13]  /*34ef0*/  ISETP.GE.AND P0, PT, R92, 0x80, PT ;  /* 0x000000805c00780c */ /* 0x000fda0003f06270 */
[----:B------:R-:W-:Y:S05]  /*34f00*/  @!P0 BRA `(.L_x_11) ;  /* 0x0000000000108947 */ /* 0x000fea0003800000 */
[----:B------:R-:W-:-:S06]  /*34f10*/  USHF.L.U32 UR60, UR60, 0x1f, URZ ;  /* 0x0000001f3c3c7899 */ /* 0x000fcc00080006ff */
[----:B-----5:R-:W-:-:S04]  /*34f20*/  IMAD.U32 R0, RZ, RZ, UR60 ;  /* 0x0000003cff007e24 */ /* 0x020fc8000f8e00ff */
[----:B------:R-:W0:Y:S02]  /*34f30*/  SYNCS.PHASECHK.TRANS64.TRYWAIT P0, [UR8], R0 ;  /* 0x00000000ff0075a7 */ /* 0x000e240008001108 */
[----:B0-----:R-:W-:Y:S05]  /*34f40*/  @!P0 BRA `(.L_x_12) ;  /* 0x0000008400dc8947 */ /* 0x001fea0003800000 */
.L_x_11:
[----:B------:R-:W-:Y:S06]  /*34f50*/  BAR.SYNC.DEFER_BLOCKING 0x0 ;  /* 0x0000000000007b1d */ /* 0x000fec0000010000 */
[----:B------:R-:W0:Y:S01]  /*34f60*/  LDCU.128 UR32, c[0x0][0x390] ;  /* 0x00007200ff2077ac */ /* 0x000e220008000c00 */
[----:B------:R-:W0:Y:S01]  /*34f70*/  LDL.LU R93, [R1+0x304] ;  /* 0x00030400015d7983 */ /* 0x000e220000300800 */
[----:B------:R-:W2:Y:S03]  /*34f80*/  LDCU.64 UR36, c[0x0][0x398] ;  /* 0x00007300ff2477ac */ /* 0x000ea60008000a00 */
[----:B------:R-:W3:Y:S01]  /*34f90*/  LDL.LU R92, [R1+0x6b0] ;  /* 0x0006b000015c7983 */ /* 0x000ee20000300800 */
[----:B------:R-:W4:Y:S01]  /*34fa0*/  LDCU UR28, c[0x0][0x3b8] ;  /* 0x00007700ff1c77ac */ /* 0x000f220008000800 */
[----:B------:R-:W1:Y:S01]  /*34fb0*/  LDCU.64 UR30, c[0x0][0x398] ;  /* 0x00007300ff1e77ac */ /* 0x000e620008000a00 */
[----:B------:R-:W3:Y:S01]  /*34fc0*/  LDCU.64 UR8, c[0x0][0x398] ;  /* 0x00007300ff0877ac */ /* 0x000ee20008000a00 */
[----:B------:R-:W1:Y:S02]  /*34fd0*/  @!P1 SYNCS.CCTL.IV [UR4+0x30000] ;  /* 0x03000000ff0099b1 */ /* 0x000e640008000004 */
[----:B-1----:R-:W-:Y:S06]  /*34fe0*/  BAR.SYNC.DEFER_BLOCKING 0x0 ;  /* 0x0000000000007b1d */ /* 0x002fec0000010000 */
[----:B------:R-:W1:Y:S01]  /*34ff0*/  LDCU.64 UR12, c[0x0][0x398] ;  /* 0x00007300ff0c77ac */ /* 0x000e620008000a00 */
[----:B-----5:R-:W1:Y:S01]  /*35000*/  LDTM.x64 R4, tmem[UR6] ;  /* 0x00000006000479ee */ /* 0x020e620008340000 */
[----:B------:R-:W0:Y:S01]  /*35010*/  LDCU.64 UR24, c[0x0][0x398] ;  /* 0x00007300ff1877ac */ /* 0x000e220008000a00 */
[----:B------:R-:W0:Y:S01]  /*35020*/  LDCU.64 UR22, c[0x0][0x398] ;  /* 0x00007300ff1677ac */ /* 0x000e220008000a00 */
[----:B------:R-:W0:Y:S01]  /*35030*/  LDCU.64 UR14, c[0x0][0x398] ;  /* 0x00007300ff0e77ac */ /* 0x000e220008000a00 */
[----:B------:R-:W0:Y:S01]  /*35040*/  LDCU.64 UR26, c[0x0][0x398] ;  /* 0x00007300ff1a77ac */ /* 0x000e220008000a00 */
[----:B------:R-:W0:Y:S01]  /*35050*/  @!P1 SYNCS.CCTL.IV [UR4+0x30008] ;  /* 0x03000800ff0099b1 */ /* 0x000e220008000004 */
[----:B------:R-:W0:Y:S01]  /*35060*/  LDCU.64 UR18, c[0x0][0x398] ;  /* 0x00007300ff1277ac */ /* 0x000e220008000a00 */
[----:B------:R-:W0:Y:S01]  /*35070*/  LDCU.64 UR10, c[0x0][0x398] ;  /* 0x00007300ff0a77ac */ /* 0x000e220008000a00 */
[----:B-1----:R-:W-:Y:S01]  /*35080*/  STL.64 [R1+0x200], R4 ;  /* 0x0002000401007387 */ /* 0x002fe20000100a00 */
[----:B------:R-:W1:Y:S03]  /*35090*/  LDCU.64 UR16, c[0x0][0x398] ;  /* 0x00007300ff1077ac */ /* 0x000e660008000a00 */
[----:B------:R-:W-:Y:S01]  /*350a0*/  STL.64 [R1+0x208], R6 ;  /* 0x0002080601007387 */ /* 0x000fe20000100a00 */
[----:B------:R-:W0:Y:S03]  /*350b0*/  LDCU UR4, c[0x0][0x398] ;  /* 0x00007300ff0477ac */ /* 0x000e260008000800 */
[----:B------:R-:W-:Y:S01]  /*350c0*/  STL [R1+0x210], R8 ;  /* 0x0002100801007387 */ /* 0x000fe20000100800 */
[----:B------:R-:W0:Y:S03]  /*350d0*/  LDCU UR29, c[0x0][0x398] ;  /* 0x00007300ff1d77ac */ /* 0x000e260008000800 */
        /* <DEDUP_REMOVED lines=12> */
[----:B------:R-:W-:Y:S04]  /*351a0*/  STL.64 [R1+0x278], R34 ;  /* 0x0002782201007387 */ /* 0x000fe80000100a00 */
[----:B------:R-:W-:Y:S04]  /*351b0*/  STL.64 [R1+0x280], R36 ;  /* 0x0002802401007387 */ /* 0x000fe80000100a00 */
[----:B------:R-:W-:Y:S01]  /*351c0*/  STL.64 [R1+0x288], R38 ;  /* 0x0002882601007387 */ /* 0x000fe20000100a00 */
[----:B-1----:R-:W-:-:S03]  /*351d0*/  IMAD.MOV.U32 R32, RZ, RZ, R9 ;  /* 0x000000ffff207224 */ /* 0x002fc600078e0009 */
        /* <DEDUP_REMOVED lines=15> */
[----:B------:R-:W2:Y:S04]  /*352d0*/  LDL.LU R30, [R1+0x20c] ;  /* 0x00020c00011e7983 */ /* 0x000ea80000300800 */
[----:B------:R-:W3:Y:S04]  /*352e0*/  LDL.LU R29, [R1+0x208] ;  /* 0x00020800011d7983 */ /* 0x000ee80000300800 */
[----:B------:R-:W3:Y:S04]  /*352f0*/  LDL.LU R28, [R1+0x204] ;  /* 0x00020400011c7983 */ /* 0x000ee80000300800 */
        /* <DEDUP_REMOVED lines=20> */
[----:B------:R-:W-:Y:S04]  /*35440*/  STL [R1+0x1208], R32 ;  /* 0x0012082001007387 */ /* 0x000fe80000100800 */
[----:B--2---:R-:W-:Y:S04]  /*35450*/  STL.64 [R1+0x1200], R30 ;  /* 0x0012001e01007387 */ /* 0x004fe80000100a00 */
[----:B---3--:R-:W-:Y:S04]  /*35460*/  STL.64 [R1+0x11f8], R28 ;  /* 0x0011f81c01007387 */ /* 0x008fe80000100a00 */
[----:B----4-:R-:W-:Y:S04]  /*35470*/  STL [R1+0x11f4], R27 ;  /* 0x0011f41b01007387 */ /* 0x010fe80000100800 */
[----:B------:R1:W-:Y:S02]  /*35480*/  STL [R1+0x11f0], R25 ;  /* 0x0011f01901007387 */ /* 0x0003e40000100800 */
[----:B-1----:R-:W1:Y:S02]  /*35490*/  LDTM.x64 R24, tmem[UR6+0x40] ;  /* 0x00004006001879ee */ /* 0x002e640008340000 */
[----:B-1----:R-:W-:Y:S01]  /*354a0*/  STL.64 [R1+0x100], R24 ;  /* 0x0001001801007387 */ /* 0x002fe20000100a00 */
[----:B------:R-:W-:-:S02]  /*354b0*/  IMAD.MOV.U32 R91, RZ, RZ, R87 ;  /* 0x000000ffff5b7224 */ /* 0x000fc400078e0057 */
        /* <DEDUP_REMOVED lines=31> */
[----:B------:R1:W-:Y:S04]  /*356b0*/  STL [R1+0x1f0], R84 ;  /* 0x0001f05401007387 */ /* 0x0003e80000100800 */
[----:B------:R-:W2:Y:S04]  /*356c0*/  LDL.LU.64 R86, [R1+0x1248] ;  /* 0x0012480001567983 */ /* 0x000ea80000300a00 */
[----:B-1----:R-:W3:Y:S04]  /*356d0*/  LDL.LU.64 R84, [R1+0x1240] ;  /* 0x0012400001547983 */ /* 0x002ee80000300a00 */
[----:B------:R-:W4:Y:S04]  /*356e0*/  LDL.LU.64 R82, [R1+0x1238] ;  /* 0x0012380001527983 */ /* 0x000f280000300a00 */
[----:B------:R-:W2:Y:S04]  /*356f0*/  LDL.LU.64 R80, [R1+0x1230] ;  /* 0x0012300001507983 */ /* 0x000ea80000300a00 */
[----:B------:R-:W2:Y:S04]  /*35700*/  LDL.LU.64 R78, [R1+0x1228] ;  /* 0x00122800014e7983 */ /* 0x000ea80000300a00 */
[----:B------:R-:W2:Y:S04]  /*35710*/  LDL.LU.64 R76, [R1+0x1220] ;  /* 0x00122000014c7983 */ /* 0x000ea80000300a00 */
[----:B------:R-:W2:Y:S04]  /*35720*/  LDL.LU.64 R74, [R1+0x1218] ;  /* 0x00121800014a7983 */ /* 0x000ea80000300a00 */
[----:B------:R-:W2:Y:S04]  /*35730*/  LDL.LU.64 R72, [R1+0x1210] ;  /* 0x0012100001487983 */ /* 0x000ea80000300a00 */
[----:B------:R-:W2:Y:S04]  /*35740*/  LDL.LU R32, [R1+0x1208] ;  /* 0x0012080001207983 */ /* 0x000ea80000300800 */
[----:B------:R-:W2:Y:S04]  /*35750*/  LDL.LU.64 R30, [R1+0x1200] ;  /* 0x00120000011e7983 */ /* 0x000ea80000300a00 */
[----:B------:R-:W2:Y:S04]  /*35760*/  LDL.LU.64 R28, [R1+0x11f8] ;  /* 0x0011f800011c7983 */ /* 0x000ea80000300a00 */
[----:B------:R-:W2:Y:S04]  /*35770*/  LDL.LU R27, [R1+0x11f4] ;  /* 0x0011f400011b7983 */ /* 0x000ea80000300800 */
[----:B------:R-:W2:Y:S04]  /*35780*/  LDL.LU R25, [R1+0x11f0] ;  /* 0x0011f00001197983 */ /* 0x000ea80000300800 */
[----:B------:R1:W-:Y:S04]  /*35790*/  STL [R1+0x1184], R91 ;  /* 0x0011845b01007387 */ /* 0x0003e80000100800 */
[----:B-1----:R-:W2:Y:S04]  /*357a0*/  LDL.LU R91, [R1+0x300] ;  /* 0x00030000015b7983 */ /* 0x002ea80000300800 */
[----:B--2---:R-:W-:Y:S04]  /*357b0*/  STL.64 [R1+0x11e8], R90 ;  /* 0x0011e85a01007387 */ /* 0x004fe80000100a00 */
[----:B------:R-:W-:Y:S04]  /*357c0*/  STL.64 [R1+0x11e0], R88 ;  /* 0x0011e05801007387 */ /* 0x000fe80000100a00 */
[----:B------:R-:W-:Y:S04]  /*357d0*/  STL.64 [R1+0x11d8], R86 ;  /* 0x0011d85601007387 */ /* 0x000fe80000100a00 */
[----:B---3--:R-:W-:Y:S04]  /*357e0*/  STL.64 [R1+0x11d0], R84 ;  /* 0x0011d05401007387 */ /* 0x008fe80000100a00 */
[----:B----4-:R-:W-:Y:S04]  /*357f0*/  STL.64 [R1+0x11c8], R82 ;  /* 0x0011c85201007387 */ /* 0x010fe80000100a00 */
[----:B------:R-:W-:Y:S04]  /*35800*/  STL.64 [R1+0x11c0], R80 ;  /* 0x0011c05001007387 */ /* 0x000fe80000100a00 */
[----:B------:R-:W-:Y:S04]  /*35810*/  STL.64 [R1+0x11b8], R78 ;  /* 0x0011b84e01007387 */ /* 0x000fe80000100a00 */
[----:B------:R-:W-:Y:S04]  /*35820*/  STL.64 [R1+0x11b0], R76 ;  /* 0x0011b04c01007387 */ /* 0x000fe80000100a00 */
[----:B------:R-:W-:Y:S04]  /*35830*/  STL.64 [R1+0x11a8], R74 ;  /* 0x0011a84a01007387 */ /* 0x000fe80000100a00 */
[----:B------:R-:W-:Y:S04]  /*35840*/  STL.64 [R1+0x11a0], R72 ;  /* 0x0011a04801007387 */ /* 0x000fe80000100a00 */
[----:B------:R-:W-:Y:S04]  /*35850*/  STL [R1+0x1198], R32 ;  /* 0x0011982001007387 */ /* 0x000fe80000100800 */
[----:B------:R-:W-:Y:S04]  /*35860*/  STL.64 [R1+0x1190], R30 ;  /* 0x0011901e01007387 */ /* 0x000fe80000100a00 */
[----:B------:R1:W-:Y:S02]  /*35870*/  STL.64 [R1+0x1188], R28 ;  /* 0x0011881c01007387 */ /* 0x0003e40000100a00 */
[----:B-1----:R-:W1:Y:S02]  /*35880*/  LDTM.x64 R28, tmem[UR6+0x80] ;  /* 0x00008006001c79ee */ /* 0x002e640008340000 */
[----:B-1----:R-:W-:Y:S01]  /*35890*/  STL [R1+0x4], R29 ;  /* 0x0000041d01007387 */ /* 0x002fe20000100800 */
[----:B------:R-:W-:Y:S01]  /*358a0*/  IMAD.MOV.U32 R6, RZ, RZ, R32 ;  /* 0x000000ffff067224 */ /* 0x000fe200078e0020 */
[----:B0-----:R-:W-:Y:S01]  /*358b0*/  ISETP.GE.AND P0, PT, R93, UR34, PT ;  /* 0x000000225d007c0c */ /* 0x001fe2000bf06270 */
[----:B------:R-:W-:Y:S01]  /*358c0*/  IMAD.MOV.U32 R5, RZ, RZ, R31 ;  /* 0x000000ffff057224 */ /* 0x000fe200078e001f */
[----:B------:R-:W-:Y:S01]  /*358d0*/  STL [R1+0x44], R45 ;  /* 0x0000442d01007387 */ /* 0x000fe20000100800 */
[----:B------:R-:W-:Y:S01]  /*358e0*/  IMAD.MOV.U32 R4, RZ, RZ, R30 ;  /* 0x000000ffff047224 */ /* 0x000fe200078e001e */
[----:B------:R-:W-:Y:S01]  /*358f0*/  MOV R16, R39 ;  /* 0x0000002700107202 */ /* 0x000fe20000000f00 */
[----:B------:R-:W-:Y:S01]  /*35900*/  IMAD.MOV.U32 R14, RZ, RZ, R38 ;  /* 0x000000ffff0e7224 */ /* 0x000fe200078e0026 */
[----:B------:R-:W-:Y:S01]  /*35910*/  STL.64 [R1+0x48], R46 ;  /* 0x0000482e01007387 */ /* 0x000fe20000100a00 */
[----:B------:R-:W-:-:S02]  /*35920*/  IMAD.MOV.U32 R3, RZ, RZ, R35 ;  /* 0x000000ffff037224 */ /* 0x000fc400078e0023 */
[----:B------:R-:W-:Y:S01]  /*35930*/  IMAD.MOV.U32 R26, RZ, RZ, R44 ;  /* 0x000000ffff1a7224 */ /* 0x000fe200078e002c */
[----:B------:R-:W-:Y:S01]  /*35940*/  STL.64 [R1+0x50], R48 ;  /* 0x0000503001007387 */ /* 0x000fe20000100a00 */
[----:B------:R-:W-:Y:S02]  /*35950*/  IMAD.MOV.U32 R24, RZ, RZ, R43 ;  /* 0x000000ffff187224 */ /* 0x000fe400078e002b */
[----:B------:R-:W-:Y:S01]  /*35960*/  IMAD.MOV.U32 R22, RZ, RZ, R42 ;  /* 0x000000ffff167224 */ /* 0x000fe200078e002a */
[----:B------:R-:W-:Y:S01]  /*35970*/  STL.64 [R1+0x58], R50 ;  /* 0x0000583201007387 */ /* 0x000fe20000100a00 */
[----:B------:R-:W-:Y:S02]  /*35980*/  IMAD.MOV.U32 R20, RZ, RZ, R41 ;  /* 0x000000ffff147224 */ /* 0x000fe400078e0029 */
[----:B------:R-:W-:Y:S01]  /*35990*/  IMAD.MOV.U32 R18, RZ, RZ, R40 ;  /* 0x000000ffff127224 */ /* 0x000fe200078e0028 */
[----:B------:R-:W-:Y:S01]  /*359a0*/  STL.64 [R1+0x60], R52 ;  /* 0x0000603401007387 */ /* 0x000fe20000100a00 */
[----:B------:R-:W-:-:S02]  /*359b0*/  IMAD.MOV.U32 R13, RZ, RZ, R37 ;  /* 0x000000ffff0d7224 */ /* 0x000fc400078e0025 */
        /* <DEDUP_REMOVED lines=15> */
[----:B0-----:R-:W-:Y:S01]  /*35ab0*/  IMAD.MOV.U32 R71, RZ, RZ, R28 ;  /* 0x000000ffff477224 */ /* 0x001fe200078e001c */
[----:B------:R-:W0:Y:S02]  /*35ac0*/  LDC R70, c[0x0][0x3b4] ;  /* 0x0000ed00ff467b82 */ /* 0x000e240000000800 */
[----:B------:R-:W-:Y:S04]  /*35ad0*/  STL.64 [R1+0xc8], R78 ;  /* 0x0000c84e01007387 */ /* 0x000fe80000100a00 */
[----:B------:R-:W-:Y:S04]  /*35ae0*/  STL.64 [R1+0xd0], R80 ;  /* 0x0000d05001007387 */ /* 0x000fe80000100a00 */
[----:B------:R-:W-:Y:S04]  /*35af0*/  STL.64 [R1+0xd8], R82 ;  /* 0x0000d85201007387 */ /* 0x000fe80000100a00 */
[----:B------:R-:W-:Y:S04]  /*35b00*/  STL.64 [R1+0xe0], R84 ;  /* 0x0000e05401007387 */ /* 0x000fe80000100a00 */
[----:B------:R-:W-:Y:S04]  /*35b10*/  STL.64 [R1+0xe8], R86 ;  /* 0x0000e85601007387 */ /* 0x000fe80000100a00 */
[----:B------:R-:W-:Y:S04]  /*35b20*/  STL.64 [R1+0xf0], R88 ;  /* 0x0000f05801007387 */ /* 0x000fe80000100a00 */
[----:B------:R1:W-:Y:S04]  /*35b30*/  STL.64 [R1+0xf8], R90 ;  /* 0x0000f85a01007387 */ /* 0x0003e80000100a00 */
[----:B-1----:R-:W2:Y:S04]  /*35b40*/  LDL.LU.64 R90, [R1+0x11e8] ;  /* 0x0011e800015a7983 */ /* 0x002ea80000300a00 */
[----:B------:R-:W3:Y:S04]  /*35b50*/  LDL.LU.64 R88, [R1+0x11e0] ;  /* 0x0011e00001587983 */ /* 0x000ee80000300a00 */
[----:B------:R1:W4:Y:S04]  /*35b60*/  LDL.LU.64 R86, [R1+0x11d8] ;  /* 0x0011d80001567983 */ /* 0x0003280000300a00 */
[----:B------:R1:W4:Y:S04]  /*35b70*/  LDL.LU.64 R84, [R1+0x11d0] ;  /* 0x0011d00001547983 */ /* 0x0003280000300a00 */
[----:B------:R1:W4:Y:S04]  /*35b80*/  LDL.LU.64 R82, [R1+0x11c8] ;  /* 0x0011c80001527983 */ /* 0x0003280000300a00 */
[----:B------:R1:W4:Y:S04]  /*35b90*/  LDL.LU.64 R80, [R1+0x11c0] ;  /* 0x0011c00001507983 */ /* 0x0003280000300a00 */
[----:B------:R1:W4:Y:S04]  /*35ba0*/  LDL.LU.64 R78, [R1+0x11b8] ;  /* 0x0011b800014e7983 */ /* 0x0003280000300a00 */
[----:B------:R1:W4:Y:S04]  /*35bb0*/  LDL.LU.64 R76, [R1+0x11b0] ;  /* 0x0011b000014c7983 */ /* 0x0003280000300a00 */
[----:B------:R1:W4:Y:S04]  /*35bc0*/  LDL.LU.64 R74, [R1+0x11a8] ;  /* 0x0011a800014a7983 */ /* 0x0003280000300a00 */
[----:B------:R1:W4:Y:S04]  /*35bd0*/  LDL.LU.64 R72, [R1+0x11a0] ;  /* 0x0011a00001487983 */ /* 0x0003280000300a00 */
[----:B------:R-:W4:Y:S04]  /*35be0*/  LDL.LU R32, [R1+0x1198] ;  /* 0x0011980001207983 */ /* 0x000f280000300800 */
[----:B------:R-:W4:Y:S04]  /*35bf0*/  LDL.LU.64 R30, [R1+0x1190] ;  /* 0x00119000011e7983 */ /* 0x000f280000300a00 */
[----:B------:R-:W4:Y:S01]  /*35c00*/  LDL.LU.64 R28, [R1+0x1188] ;  /* 0x00118800011c7983 */ /* 0x000f220000300a00 */
[----:B--2---:R-:W-:-:S02]  /*35c10*/  ISETP.LT.AND P0, PT, R91, UR37, !P0 ;  /* 0x000000255b007c0c */ /* 0x004fc4000c701270 */
[----:B---3--:R-:W-:Y:S02]  /*35c20*/  F2FP.F16.F32.PACK_AB R88, R26, R25 ;  /* 0x000000191a58723e */ /* 0x008fe400000000ff */
[----:B----4-:R-:W-:Y:S02]  /*35c30*/  F2FP.F16.F32.PACK_AB R87, R24, R23 ;  /* 0x000000171857723e */ /* 0x010fe400000000ff */
[----:B------:R-:W-:Y:S02]  /*35c40*/  F2FP.F16.F32.PACK_AB R86, R22, R21 ;  /* 0x000000151656723e */ /* 0x000fe400000000ff */
[----:B------:R-:W-:Y:S02]  /*35c50*/  F2FP.F16.F32.PACK_AB R85, R20, R19 ;  /* 0x000000131455723e */ /* 0x000fe400000000ff */
[----:B------:R-:W-:Y:S02]  /*35c60*/  F2FP.F16.F32.PACK_AB R84, R18, R17 ;  /* 0x000000111254723e */ /* 0x000fe400000000ff */
[----:B------:R-:W-:Y:S01]  /*35c70*/  F2FP.F16.F32.PACK_AB R82, R14, R0 ;  /* 0x000000000e52723e */ /* 0x000fe200000000ff */
[----:B0-----:R-:W-:Y:S01]  /*35c80*/  IMAD R0, R93, R70, RZ ;  /* 0x000000465d007224 */ /* 0x001fe200078e02ff */
[----:B------:R-:W-:-:S02]  /*35c90*/  F2FP.F16.F32.PACK_AB R83, R16, R15 ;  /* 0x0000000f1053723e */ /* 0x000fc400000000ff */
[----:B------:R-:W-:Y:S01]  /*35ca0*/  F2FP.F16.F32.PACK_AB R81, R13, R12 ;  /* 0x0000000c0d51723e */ /* 0x000fe200000000ff */
[----:B------:R-:W-:Y:S01]  /*35cb0*/  IMAD R70, R70, 0x80, R0 ;  /* 0x0000008046467824 */ /* 0x000fe200078e0200 */
[----:B------:R-:W-:Y:S02]  /*35cc0*/  F2FP.F16.F32.PACK_AB R79, R11, R10 ;  /* 0x0000000a0b4f723e */ /* 0x000fe400000000ff */
[----:B------:R-:W-:Y:S02]  /*35cd0*/  F2FP.F16.F32.PACK_AB R77, R3, R2 ;  /* 0x00000002034d723e */ /* 0x000fe400000000ff */
[C---:B------:R-:W-:Y:S02]  /*35ce0*/  LEA R2, P2, R0.reuse, UR32, 0x1 ;  /* 0x0000002000027c11 */ /* 0x040fe4000f8408ff */
[----:B------:R-:W-:Y:S02]  /*35cf0*/  F2FP.F16.F32.PACK_AB R76, R9, R8 ;  /* 0x00000008094c723e */ /* 0x000fe400000000ff */
[----:B------:R-:W-:Y:S01]  /*35d00*/  LEA.HI.X.SX32 R3, R0, UR33, 0x1, P2 ;  /* 0x0000002100037c11 */ /* 0x000fe200090f0eff */
[----:B------:R-:W-:Y:S01]  /*35d10*/  IMAD R0, R91, UR28, RZ ;  /* 0x0000001c5b007c24 */ /* 0x000fe2000f8e02ff */
[----:B------:R-:W-:-:S02]  /*35d20*/  F2FP.F16.F32.PACK_AB R74, R7, R6 ;  /* 0x00000006074a723e */ /* 0x000fc400000000ff */
[----:B------:R-:W-:Y:S01]  /*35d30*/  F2FP.F16.F32.PACK_AB R73, R5, R4 ;  /* 0x000000040549723e */ /* 0x000fe200000000ff */
[----:B------:R-:W-:Y:S01]  /*35d40*/  IMAD.WIDE R68, R0, 0x2, R2 ;  /* 0x0000000200447825 */ /* 0x000fe200078e0202 */
[----:B------:R-:W-:Y:S02]  /*35d50*/  F2FP.F16.F32.PACK_AB R80, R32, R31 ;  /* 0x0000001f2050723e */ /* 0x000fe400000000ff */
[----:B------:R-:W-:Y:S02]  /*35d60*/  F2FP.F16.F32.PACK_AB R75, R28, R27 ;  /* 0x0000001b1c4b723e */ /* 0x000fe400000000ff */
[----:B------:R-:W-:Y:S02]  /*35d70*/  F2FP.F16.F32.PACK_AB R78, R30, R29 ;  /* 0x0000001d1e4e723e */ /* 0x000fe400000000ff */
[----:B------:R-:W0:Y:S01]  /*35d80*/  LDTM.x64 R4, tmem[UR6+0xc0] ;  /* 0x0000c006000479ee */ /* 0x000e220008340000 */
[----:B------:R-:W-:Y:S01]  /*35d90*/  NOP ;  /* 0x0000000000007918 */ /* 0x000fe20000000000 */
[----:B------:R2:W-:Y:S01]  /*35da0*/  @P0 STG.E.U16 desc[UR20][R68.64], R75 ;  /* 0x0000004b44000986 */ /* 0x0005e2000c101514 */
[----:B------:R-:W3:Y:S03]  /*35db0*/  LDCU.64 UR6, c[0x0][0x398] ;  /* 0x00007300ff0677ac */ /* 0x000ee60008000a00 */
[----:B--2---:R-:W2:Y:S01]  /*35dc0*/  LDL.LU R69, [R1+0x4] ;  /* 0x0000040001457983 */ /* 0x004ea20000300800 */
[----:B------:R-:W-:-:S02]  /*35dd0*/  IADD3 R68, PT, PT, R91, 0x7f, RZ ;  /* 0x0000007f5b447810 */ /* 0x000fc40007ffe0ff */
[----:B------:R-:W-:Y:S02]  /*35de0*/  ISETP.GE.AND P0, PT, R91, UR35, PT ;  /* 0x000000235b007c0c */ /* 0x000fe4000bf06270 */
[----:B------:R-:W-:Y:S02]  /*35df0*/  ISETP.GE.AND P2, PT, R68, UR31, PT ;  /* 0x0000001f44007c0c */ /* 0x000fe4000bf46270 */
[----:B------:R-:W-:Y:S02]  /*35e00*/  LEA R68, P1, R70, UR32, 0x1 ;  /* 0x0000002046447c11 */ /* 0x000fe4000f8208ff */
[----:B------:R-:W-:Y:S01]  /*35e10*/  ISETP.LT.AND P0, PT, R92, UR8, !P0 ;  /* 0x000000085c007c0c */ /* 0x000fe2000c701270 */
[----:B------:R-:W4:Y:S01]  /*35e20*/  LDCU UR8, c[0x0][0x398] ;  /* 0x00007300ff0877ac */ /* 0x000f220008000800 */
[----:B--2---:R-:W-:Y:S02]  /*35e30*/  F2FP.F16.F32.PACK_AB R72, R69, R71 ;  /* 0x000000474548723e */ /* 0x004fe400000000ff */
[----:B------:R-:W-:-:S03]  /*35e40*/  LEA.HI.X.SX32 R69, R70, UR33, 0x1, P1 ;  /* 0x0000002146457c11 */ /* 0x000fc600088f0eff */
[----:B------:R-:W-:-:S04]  /*35e50*/  IMAD.WIDE R70, R0, 0x2, R68 ;  /* 0x0000000200467825 */ /* 0x000fc800078e0244 */
[----:B------:R-:W-:Y:S02]  /*35e60*/  VIADD R0, R0, UR28 ;  /* 0x0000001c00007c36 */ /* 0x000fe40008000000 */
[----:B------:R2:W-:Y:S02]  /*35e70*/  @P0 STG.E.U16 desc[UR20][R70.64], R72 ;  /* 0x0000004846000986 */ /* 0x0005e4000c101514 */
[----:B--2---:R-:W-:Y:S01]  /*35e80*/  VIADD R70, R91, 0x1 ;  /* 0x000000015b467836 */ /* 0x004fe20000000000 */
[----:B------:R-:W-:Y:S02]  /*35e90*/  PRMT R72, R75, 0x7632, R72 ;  /* 0x000076324b487816 */ /* 0x000fe40000000048 */
[----:B------:R-:W2:Y:S02]  /*35ea0*/  LDL.LU R75, [R1+0x248] ;  /* 0x00024800014b7983 */ /* 0x000ea40000300800 */
[----:B------:R-:W-:-:S04]  /*35eb0*/  ISETP.GE.AND P0, PT, R70, UR35, PT ;  /* 0x0000002346007c0c */ /* 0x000fc8000bf06270 */
[----:B------:R-:W-:Y:S01]  /*35ec0*/  ISETP.LT.AND P1, PT, R93, UR12, !P0 ;  /* 0x0000000c5d007c0c */ /* 0x000fe2000c721270 */
[----:B------:R-:W-:Y:S01]  /*35ed0*/  IMAD.WIDE R70, R0, 0x2, R2 ;  /* 0x0000000200467825 */ /* 0x000fe200078e0202 */
[----:B------:R-:W-:Y:S01]  /*35ee0*/  ISETP.LT.AND P0, PT, R92, UR24, !P0 ;  /* 0x000000185c007c0c */ /* 0x000fe2000c701270 */
[----:B------:R-:W0:Y:S01]  /*35ef0*/  LDCU UR12, c[0x0][0x398] ;  /* 0x00007300ff0c77ac */ /* 0x000e220008000800 */
[----:B------:R-:W0:Y:S09]  /*35f00*/  LDCU UR24, c[0x0][0x398] ;  /* 0x00007300ff1877ac */ /* 0x000e320008000800 */
[----:B------:R0:W-:Y:S02]  /*35f10*/  @P1 STG.E.U16 desc[UR20][R70.64], R72 ;  /* 0x0000004846001986 */ /* 0x0001e4000c101514 */
[----:B0-----:R-:W-:Y:S01]  /*35f20*/  PRMT R72, R72, 0x7632, R72 ;  /* 0x0000763248487816 */ /* 0x001fe20000000048 */
[----:B------:R-:W-:-:S05]  /*35f30*/  IMAD.WIDE R70, R0, 0x2, R68 ;  /* 0x0000000200467825 */ /* 0x000fca00078e0244 */
[----:B------:R0:W-:Y:S02]  /*35f40*/  @P0 STG.E.U16 desc[UR20][R70.64], R72 ;  /* 0x0000004846000986 */ /* 0x0001e4000c101514 */
[----:B0-----:R-:W-:-:S05]  /*35f50*/  VIADD R70, R91, 0x2 ;  /* 0x000000025b467836 */ /* 0x001fca0000000000 */
[----:B------:R-:W-:-:S04]  /*35f60*/  ISETP.GE.AND P0, PT, R70, UR35, PT ;  /* 0x0000002346007c0c */ /* 0x000fc8000bf06270 */
[----:B------:R-:W-:Y:S01]  /*35f70*/  ISETP.LT.AND P1, PT, R93, UR22, !P0 ;  /* 0x000000165d007c0c */ /* 0x000fe2000c721270 */
[----:B------:R-:W-:Y:S01]  /*35f80*/  VIADD R0, R0, UR28 ;  /* 0x0000001c00007c36 */ /* 0x000fe20008000000 */
[----:B------:R-:W-:Y:S01]  /*35f90*/  ISETP.LT.AND P0, PT, R92, UR14, !P0 ;  /* 0x0000000e5c007c0c */ /* 0x000fe2000c701270 */
[----:B------:R-:W0:Y:S02]  /*35fa0*/  LDCU UR14, c[0x0][0x398] ;  /* 0x00007300ff0e77ac */ /* 0x000e240008000800 */
[----:B------:R-:W-:Y:S01]  /*35fb0*/  IMAD.WIDE R70, R0, 0x2, R2 ;  /* 0x0000000200467825 */ /* 0x000fe200078e0202 */
[----:B------:R-:W-:Y:S01]  /*35fc0*/  PRMT R72, R78, 0x7632, R72 ;  /* 0x000076324e487816 */ /* 0x000fe20000000048 */
[----:B------:R-:W0:Y:S06]  /*35fd0*/  LDCU UR22, c[0x0][0x398] ;  /* 0x00007300ff1677ac */ /* 0x000e2c0008000800 */
[----:B------:R0:W-:Y:S02]  /*35fe0*/  @P1 STG.E.U16 desc[UR20][R70.64], R78 ;  /* 0x0000004e46001986 */ /* 0x0001e4000c101514 */
[----:B0-----:R-:W-:-:S05]  /*35ff0*/  IMAD.WIDE R70, R0, 0x2, R68 ;  /* 0x0000000200467825 */ /* 0x001fca00078e0244 */
[----:B------:R0:W-:Y:S02]  /*36000*/  @P0 STG.E.U16 desc[UR20][R70.64], R73 ;  /* 0x0000004946000986 */ /* 0x0001e4000c101514 */
[----:B0-----:R-:W-:-:S05]  /*36010*/  VIADD R70, R91, 0x3 ;  /* 0x000000035b467836 */ /* 0x001fca0000000000 */
[----:B------:R-:W-:-:S04]  /*36020*/  ISETP.GE.AND P0, PT, R70, UR35, PT ;  /* 0x0000002346007c0c */ /* 0x000fc8000bf06270 */
[----:B---3--:R-:W-:Y:S01]  /*36030*/  ISETP.LT.AND P1, PT, R93, UR6, !P0 ;  /* 0x000000065d007c0c */ /* 0x008fe2000c721270 */
[----:B------:R-:W-:Y:S01]  /*36040*/  VIADD R0, R0, UR28 ;  /* 0x0000001c00007c36 */ /* 0x000fe20008000000 */
[----:B------:R-:W-:Y:S01]  /*36050*/  ISETP.LT.AND P0, PT, R92, UR26, !P0 ;  /* 0x0000001a5c007c0c */ /* 0x000fe2000c701270 */
[----:B------:R-:W0:Y:S02]  /*36060*/  LDCU UR6, c[0x0][0x398] ;  /* 0x00007300ff0677ac */ /* 0x000e240008000800 */
[C---:B------:R-:W-:Y:S01]  /*36070*/  IMAD.WIDE R70, R0.reuse, 0x2, R2 ;  /* 0x0000000200467825 */ /* 0x040fe200078e0202 */
[----:B------:R-:W3:Y:S07]  /*36080*/  LDCU UR26, c[0x0][0x398] ;  /* 0x00007300ff1a77ac */ /* 0x000eee0008000800 */
        /* <DEDUP_REMOVED lines=18> */
[----:B------:R-:W-:Y:S01]  /*361b0*/  ISETP.LT.AND P1, PT, R93, UR16, !P0 ;  /* 0x000000105d007c0c */ /* 0x000fe2000c721270 */
[----:B------:R-:W-:Y:S01]  /*361c0*/  VIADD R0, R0, UR28 ;  /* 0x0000001c00007c36 */ /* 0x000fe20008000000 */
[----:B------:R-:W-:Y:S01]  /*361d0*/  ISETP.LT.AND P0, PT, R92, UR30, !P0 ;  /* 0x0000001e5c007c0c */ /* 0x000fe2000c701270 */
[----:B------:R-:W0:Y:S02]  /*361e0*/  LDCU UR16, c[0x0][0x398] ;  /* 0x00007300ff1077ac */ /* 0x000e240008000800 */
[----:B------:R-:W-:-:S08]  /*361f0*/  IMAD.WIDE R70, R0, 0x2, R2 ;  /* 0x0000000200467825 */ /* 0x000fd000078e0202 */
[----:B------:R0:W-:Y:S02]  /*36200*/  @P1 STG.E.U16 desc[UR20][R70.64], R72 ;  /* 0x0000004846001986 */ /* 0x0001e4000c101514 */
[----:B0-----:R-:W-:Y:S01]  /*36210*/  PRMT R72, R74, 0x7632, R72 ;  /* 0x000076324a487816 */ /* 0x001fe20000000048 */
[----:B------:R-:W-:Y:S01]  /*36220*/  IMAD.WIDE R70, R0, 0x2, R68 ;  /* 0x0000000200467825 */ /* 0x000fe200078e0244 */
[----:B------:R-:W-:Y:S01]  /*36230*/  PRMT R73, R87, 0x7632, R73 ;  /* 0x0000763257497816 */ /* 0x000fe20000000049 */
[----:B------:R-:W2:Y:S04]  /*36240*/  LDL.LU R74, [R1+0x244] ;  /* 0x00024400014a7983 */ /* 0x000ea80000300800 */
[----:B------:R0:W-:Y:S02]  /*36250*/  @P0 STG.E.U16 desc[UR20][R70.64], R72 ;  /* 0x0000004846000986 */ /* 0x0001e4000c101514 */
[----:B0-----:R-:W-:-:S05]  /*36260*/  VIADD R70, R91, 0x6 ;  /* 0x000000065b467836 */ /* 0x001fca0000000000 */
[----:B------:R-:W-:-:S04]  /*36270*/  ISETP.GE.AND P0, PT, R70, UR35, PT ;  /* 0x0000002346007c0c */ /* 0x000fc8000bf06270 */
[----:B------:R-:W-:Y:S02]  /*36280*/  ISETP.LT.AND P1, PT, R93, UR36, !P0 ;  /* 0x000000245d007c0c */ /* 0x000fe4000c721270 */
[----:B------:R-:W-:Y:S02]  /*36290*/  IADD3 R0, PT, PT, R0, UR28, RZ ;  /* 0x0000001c00007c10 */ /* 0x000fe4000fffe0ff */
[----:B------:R-:W-:Y:S01]  /*362a0*/  ISETP.LT.AND P0, PT, R92, UR4, !P0 ;  /* 0x000000045c007c0c */ /* 0x000fe2000c701270 */
[----:B------:R-:W0:Y:S02]  /*362b0*/  LDCU UR4, c[0x0][0x398] ;  /* 0x00007300ff0477ac */ /* 0x000e240008000800 */
[----:B------:R-:W-:Y:S01]  /*362c0*/  IMAD.WIDE R70, R0, 0x2, R2 ;  /* 0x0000000200467825 */ /* 0x000fe200078e0202 */
[----:B------:R-:W-:-:S05]  /*362d0*/  PRMT R72, R76, 0x7632, R72 ;  /* 0x000076324c487816 */ /* 0x000fca0000000048 */
[----:B------:R0:W-:Y:S02]  /*362e0*/  @P1 STG.E.U16 desc[UR20][R70.64], R76 ;  /* 0x0000004c46001986 */ /* 0x0001e4000c101514 */
[----:B0-----:R-:W-:Y:S02]  /*362f0*/  IMAD.WIDE R70, R0, 0x2, R68 ;  /* 0x0000000200467825 */ /* 0x001fe400078e0244 */
[----:B------:R-:W2:Y:S04]  /*36300*/  LDL.LU R76, [R1+0x48] ;  /* 0x00004800014c7983 */ /* 0x000ea80000300800 */
[----:B------:R0:W-:Y:S02]  /*36310*/  @P0 STG.E.U16 desc[UR20][R70.64], R72 ;  /* 0x0000004846000986 */ /* 0x0001e4000c101514 */
[----:B0-----:R-:W-:-:S05]  /*36320*/  VIADD R70, R91, 0x7 ;  /* 0x000000075b467836 */ /* 0x001fca0000000000 */
[----:B------:R-:W-:-:S04]  /*36330*/  ISETP.GE.AND P0, PT, R70, UR35, PT ;  /* 0x0000002346007c0c */ /* 0x000fc8000bf06270 */
[----:B------:R-:W-:Y:S01]  /*36340*/  ISETP.LT.AND P1, PT, R93, UR4, !P0 ;  /* 0x000000045d007c0c */ /* 0x000fe2000c721270 */
[----:B------:R-:W-:Y:S01]  /*36350*/  VIADD R0, R0, UR28 ;  /* 0x0000001c00007c36 */ /* 0x000fe20008000000 */
[----:B------:R-:W-:Y:S01]  /*36360*/  ISETP.LT.AND P0, PT, R92, UR6, !P0 ;  /* 0x000000065c007c0c */ /* 0x000fe2000c701270 */
[----:B------:R-:W0:Y:S02]  /*36370*/  LDCU UR4, c[0x0][0x398] ;  /* 0x00007300ff0477ac */ /* 0x000e240008000800 */
[C---:B------:R-:W-:Y:S01]  /*36380*/  IMAD.WIDE R70, R0.reuse, 0x2, R2 ;  /* 0x0000000200467825 */ /* 0x040fe200078e0202 */
        /* <DEDUP_REMOVED lines=27> */
[----:B0-----:R-:W-:-:S02]  /*36540*/  IMAD.WIDE R70, R0, 0x2, R68 ;  /* 0x0000000200467825 */ /* 0x001fc400078e0244 */
        /* <DEDUP_REMOVED lines=31> */
[----:B------:R-:W0:Y:S01]  /*36740*/  LDCU UR4, c[0x0][0x398] ;  /* 0x00007300ff0477ac */ /* 0x000e220008000800 */
        /* <DEDUP_REMOVED lines=39> */
[----:B----4-:R-:W-:Y:S01]  /*369c0*/  ISETP.LT.AND P1, PT, R92, UR8, !P0 ;  /* 0x000000085c007c0c */ /* 0x010fe2000c721270 */
[----:B------:R-:W-:Y:S01]  /*369d0*/  VIADD R72, R91, 0x10 ;  /* 0x000000105b487836 */ /* 0x000fe20000000000 */
[----:B------:R-:W0:Y:S01]  /*369e0*/  LDCU UR6, c[0x0][0x39c] ;  /* 0x00007380ff0677ac */ /* 0x000e220008000800 */
[----:B------:R-:W-:-:S03]  /*369f0*/  IMAD.WIDE R70, R0, 0x2, R2 ;  /* 0x0000000200467825 */ /* 0x000fc600078e0202 */
[----:B------:R-:W-:Y:S01]  /*36a00*/  ISETP.GE.AND P0, PT, R72, UR35, PT ;  /* 0x0000002348007c0c */ /* 0x000fe2000bf06270 */
[----:B------:R-:W4:Y:S04]  /*36a10*/  LDCU UR8, c[0x0][0x39c] ;  /* 0x00007380ff0877ac */ /* 0x000f280008000800 */
[----:B------:R0:W-:Y:S02]  /*36a20*/  @P3 STG.E.U16 desc[UR20][R70.64], R87 ;  /* 0x0000005746003986 */ /* 0x0001e4000c101514 */
[C---:B0-----:R-:W-:Y:S02]  /*36a30*/  IMAD.WIDE R70, R0.reuse, 0x2, R68 ;  /* 0x0000000200467825 */ /* 0x041fe400078e0244 */
[----:B------:R-:W2:Y:S04]  /*36a40*/  LDL.LU R87, [R1+0x2f4] ;  /* 0x0002f40001577983 */ /* 0x000ea80000300800 */
[----:B------:R0:W-:Y:S01]  /*36a50*/  @P1 STG.E.U16 desc[UR20][R70.64], R73 ;  /* 0x0000004946001986 */ /* 0x0001e2000c101514 */
[----:B------:R-:W-:Y:S01]  /*36a60*/  ISETP.LT.AND P1, PT, R93, UR10, !P0 ;  /* 0x0000000a5d007c0c */ /* 0x000fe2000c721270 */
[----:B------:R-:W-:Y:S01]  /*36a70*/  VIADD R0, R0, UR28 ;  /* 0x0000001c00007c36 */ /* 0x000fe20008000000 */
[----:B------:R-:W-:Y:S01]  /*36a80*/  ISETP.LT.AND P3, PT, R92, UR12, !P0 ;  /* 0x0000000c5c007c0c */ /* 0x000fe2000c761270 */
[----:B------:R-:W-:Y:S01]  /*36a90*/  VIADD R72, R91, 0x11 ;  /* 0x000000115b487836 */ /* 0x000fe20000000000 */
[----:B------:R-:W1:Y:S01]  /*36aa0*/  LDCU UR10, c[0x0][0x39c] ;  /* 0x00007380ff0a77ac */ /* 0x000e620008000800 */
[----:B0-----:R-:W-:Y:S01]  /*36ab0*/  IMAD.WIDE R70, R0, 0x2, R2 ;  /* 0x0000000200467825 */ /* 0x001fe200078e0202 */
[----:B------:R-:W-:Y:S01]  /*36ac0*/  PRMT R73, R88, 0x7632, R73 ;  /* 0x0000763258497816 */ /* 0x000fe20000000049 */
[----:B------:R-:W0:Y:S06]  /*36ad0*/  LDCU UR12, c[0x0][0x398] ;  /* 0x00007300ff0c77ac */ /* 0x000e2c0008000800 */
[----:B------:R1:W-:Y:S02]  /*36ae0*/  @P1 STG.E.U16 desc[UR20][R70.64], R88 ;  /* 0x0000005846001986 */ /* 0x0003e4000c101514 */
[----:B-1----:R-:W-:-:S02]  /*36af0*/  IMAD.WIDE R70, R0, 0x2, R68 ;  /* 0x0000000200467825 */ /* 0x002fc400078e0244 */
[----:B------:R-:W2:Y:S04]  /*36b00*/  LDL.LU R88, [R1+0xf4] ;  /* 0x0000f40001587983 */ /* 0x000ea80000300800 */
[----:B------:R1:W-:Y:S04]  /*36b10*/  @P3 STG.E.U16 desc[UR20][R70.64], R73 ;  /* 0x0000004946003986 */ /* 0x0003e8000c101514 */
[----:B-1----:R-:W2:Y:S01]  /*36b20*/  LDL.LU R71, [R1+0x44] ;  /* 0x0000440001477983 */ /* 0x002ea20000300800 */
[----:B------:R-:W-:Y:S01]  /*36b30*/  ISETP.GE.AND P4, PT, R72, UR4, PT ;  /* 0x0000000448007c0c */ /* 0x000fe2000bf86270 */
[----:B------:R-:W-:Y:S01]  /*36b40*/  VIADD R72, R91, 0x12 ;  /* 0x000000125b487836 */ /* 0x000fe20000000000 */
[----:B------:R-:W1:Y:S02]  /*36b50*/  LDCU UR4, c[0x0][0x39c] ;  /* 0x00007380ff0477ac */ /* 0x000e640008000800 */
[----:B------:R-:W-:Y:S01]  /*36b60*/  ISETP.LT.AND P0, PT, R93, UR14, !P4 ;  /* 0x0000000e5d007c0c */ /* 0x000fe2000e701270 */
[----:B------:R-:W-:Y:S01]  /*36b70*/  VIADD R0, R0, UR28 ;  /* 0x0000001c00007c36 */ /* 0x000fe20008000000 */
[----:B------:R-:W-:Y:S01]  /*36b80*/  ISETP.GE.AND P1, PT, R72, UR6, PT ;  /* 0x0000000648007c0c */ /* 0x000fe2000bf26270 */
[----:B------:R-:W0:Y:S01]  /*36b90*/  LDCU UR6, c[0x0][0x39c] ;  /* 0x00007380ff0677ac */ /* 0x000e220008000800 */
[----:B------:R-:W-:Y:S01]  /*36ba0*/  ISETP.LT.AND P4, PT, R92, UR16, !P4 ;  /* 0x000000105c007c0c */ /* 0x000fe2000e781270 */
[----:B------:R-:W-:Y:S01]  /*36bb0*/  VIADD R73, R91, 0x14 ;  /* 0x000000145b497836 */ /* 0x000fe20000000000 */
[----:B------:R-:W0:Y:S01]  /*36bc0*/  LDCU UR14, c[0x0][0x398] ;  /* 0x00007300ff0e77ac */ /* 0x000e220008000800 */
[----:B--2---:R-:W-:Y:S01]  /*36bd0*/  F2FP.F16.F32.PACK_AB R72, R71, R74 ;  /* 0x0000004a4748723e */ /* 0x004fe200000000ff */
[----:B------:R-:W-:Y:S01]  /*36be0*/  IMAD.WIDE R70, R0, 0x2, R2 ;  /* 0x0000000200467825 */ /* 0x000fe200078e0202 */
[----:B------:R-:W-:Y:S01]  /*36bf0*/  IADD3 R74, PT, PT, R91, 0x13, RZ ;  /* 0x000000135b4a7810 */ /* 0x000fe20007ffe0ff */
[----:B------:R-:W2:Y:S01]  /*36c00*/  LDCU UR16, c[0x0][0x398] ;  /* 0x00007300ff1077ac */ /* 0x000ea20008000800 */
[----:B------:R-:W-:-:S02]  /*36c10*/  PRMT R77, R72, 0x7632, R77 ;  /* 0x00007632484d7816 */ /* 0x000fc4000000004d */
[----:B------:R0:W-:Y:S01]  /*36c20*/  @P0 STG.E.U16 desc[UR20][R70.64], R72 ;  /* 0x0000004846000986 */ /* 0x0001e2000c101514 */
[----:B----4-:R-:W-:Y:S01]  /*36c30*/  ISETP.GE.AND P3, PT, R74, UR8, PT ;  /* 0x000000084a007c0c */ /* 0x010fe2000bf66270 */
[----:B------:R-:W4:Y:S01]  /*36c40*/  LDCU UR8, c[0x0][0x398] ;  /* 0x00007300ff0877ac */ /* 0x000f220008000800 */
[----:B0-----:R-:W-:Y:S01]  /*36c50*/  F2FP.F16.F32.PACK_AB R71, R76, R75 ;  /* 0x0000004b4c47723e */ /* 0x001fe200000000ff */
[----:B------:R-:W-:-:S04]  /*36c60*/  IMAD.WIDE R74, R0, 0x2, R68 ;  /* 0x00000002004a7825 */ /* 0x000fc800078e0244 */
[----:B------:R-:W-:Y:S01]  /*36c70*/  VIADD R70, R0, UR28 ;  /* 0x0000001c00467c36 */ /* 0x000fe20008000000 */
[----:B------:R0:W-:Y:S04]  /*36c80*/  @P4 STG.E.U16 desc[UR20][R74.64], R77 ;  /* 0x0000004d4a004986 */ /* 0x0001e8000c101514 */
[----:B------:R-:W2:Y:S04]  /*36c90*/  LDL.LU R0, [R1+0x24c] ;  /* 0x00024c0001007983 */ /* 0x000ea80000300800 */
[----:B0-----:R-:W2:Y:S01]  /*36ca0*/  LDL.LU R75, [R1+0x4c] ;  /* 0x00004c00014b7983 */ /* 0x001ea20000300800 */
[----:B------:R-:W-:Y:S01]  /*36cb0*/  ISETP.LT.AND P0, PT, R93, UR18, !P1 ;  /* 0x000000125d007c0c */ /* 0x000fe2000cf01270 */
[----:B------:R-:W-:Y:S01]  /*36cc0*/  VIADD R76, R91, 0x15 ;  /* 0x000000155b4c7836 */ /* 0x000fe20000000000 */
[----:B------:R-:W-:Y:S01]  /*36cd0*/  ISETP.LT.AND P1, PT, R92, UR22, !P1 ;  /* 0x000000165c007c0c */ /* 0x000fe2000cf21270 */
[----:B------:R-:W0:Y:S01]  /*36ce0*/  LDCU UR18, c[0x0][0x398] ;  /* 0x00007300ff1277ac */ /* 0x000e220008000800 */
[----:B------:R-:W-:Y:S01]  /*36cf0*/  ISETP.GE.AND P5, PT, R73, UR10, PT ;  /* 0x0000000a49007c0c */ /* 0x000fe2000bfa6270 */
[----:B------:R-:W-:Y:S01]  /*36d00*/  IMAD.WIDE R72, R70, 0x2, R2 ;  /* 0x0000000246487825 */ /* 0x000fe200078e0202 */
[----:B-1----:R-:W-:Y:S01]  /*36d10*/  ISETP.GE.AND P6, PT, R76, UR4, PT ;  /* 0x000000044c007c0c */ /* 0x002fe2000bfc6270 */
[----:B------:R-:W1:Y:S01]  /*36d20*/  LDCU UR4, c[0x0][0x39c] ;  /* 0x00007380ff0477ac */ /* 0x000e620008000800 */
[----:B------:R-:W-:Y:S01]  /*36d30*/  PRMT R76, R71, 0x7632, R76 ;  /* 0x00007632474c7816 */ /* 0x000fe2000000004c */
[----:B------:R-:W0:Y:S04]  /*36d40*/  LDCU UR10, c[0x0][0x398] ;  /* 0x00007300ff0a77ac */ /* 0x000e280008000800 */
[----:B------:R1:W-:Y:S01]  /*36d50*/  @P0 STG.E.U16 desc[UR20][R72.64], R71 ;  /* 0x0000004748000986 */ /* 0x0003e2000c101514 */
[----:B------:R-:W0:Y:S01]  /*36d60*/  LDCU UR22, c[0x0][0x398] ;  /* 0x00007300ff1677ac */ /* 0x000e220008000800 */
[----:B-1----:R-:W-:-:S05]  /*36d70*/  IMAD.WIDE R72, R70, 0x2, R68 ;  /* 0x0000000246487825 */ /* 0x002fca00078e0244 */
[----:B------:R1:W-:Y:S01]  /*36d80*/  @P1 STG.E.U16 desc[UR20][R72.64], R76 ;  /* 0x0000004c48001986 */ /* 0x0003e2000c101514 */
[----:B--2---:R-:W-:Y:S01]  /*36d90*/  F2FP.F16.F32.PACK_AB R74, R75, R0 ;  /* 0x000000004b4a723e */ /* 0x004fe200000000ff */
[----:B------:R-:W-:-:S05]  /*36da0*/  VIADD R75, R91, 0x16 ;  /* 0x000000165b4b7836 */ /* 0x000fca0000000000 */
[----:B------:R-:W-:Y:S02]  /*36db0*/  ISETP.GE.AND P4, PT, R75, UR6, PT ;  /* 0x000000064b007c0c */ /* 0x000fe4000bf86270 */
[----:B------:R-:W-:Y:S01]  /*36dc0*/  ISETP.LT.AND P0, PT, R93, UR24, !P3 ;  /* 0x000000185d007c0c */ /* 0x000fe2000df01270 */
[----:B------:R-:W2:Y:S01]  /*36dd0*/  LDL.LU R75, [R1+0x250] ;  /* 0x00025000014b7983 */ /* 0x000ea20000300800 */
[----:B------:R-:W-:Y:S01]  /*36de0*/  VIADD R0, R70, UR28 ;  /* 0x0000001c46007c36 */ /* 0x000fe20008000000 */
[----:B------:R-:W-:Y:S01]  /*36df0*/  PRMT R77, R74, 0x7632, R77 ;  /* 0x000076324a4d7816 */ /* 0x000fe2000000004d */
[----:B------:R-:W0:Y:S01]  /*36e00*/  LDCU UR6, c[0x0][0x39c] ;  /* 0x00007380ff0677ac */ /* 0x000e220008000800 */
[----:B-1----:R-:W2:Y:S01]  /*36e10*/  LDL.LU R73, [R1+0x50] ;  /* 0x0000500001497983 */ /* 0x002ea20000300800 */
[----:B---3--:R-:W-:Y:S01]  /*36e20*/  ISETP.LT.AND P3, PT, R92, UR26, !P3 ;  /* 0x0000001a5c007c0c */ /* 0x008fe2000df61270 */
[C---:B------:R-:W-:Y:S01]  /*36e30*/  IMAD.WIDE R70, R0.reuse, 0x2, R2 ;  /* 0x0000000200467825 */ /* 0x040fe200078e0202 */
[----:B------:R-:W1:Y:S03]  /*36e40*/  LDCU UR24, c[0x0][0x398] ;  /* 0x00007300ff1877ac */ /* 0x000e660008000800 */
[----:B------:R-:W-:Y:S01]  /*36e50*/  VIADD R76, R91, 0x17 ;  /* 0x000000175b4c7836 */ /* 0x000fe20000000000 */
[----:B------:R-:W3:Y:S01]  /*36e60*/  LDCU UR26, c[0x0][0x398] ;  /* 0x00007300ff1a77ac */ /* 0x000ee20008000800 */
[----:B------:R0:W-:Y:S02]  /*36e70*/  @P0 STG.E.U16 desc[UR20][R70.64], R74 ;  /* 0x0000004a46000986 */ /* 0x0001e4000c101514 */
[C---:B0-----:R-:W-:Y:S01]  /*36e80*/  VIADD R70, R0.reuse, UR28 ;  /* 0x0000001c00467c36 */ /* 0x041fe20008000000 */
[----:B--2---:R-:W-:Y:S01]  /*36e90*/  F2FP.F16.F32.PACK_AB R71, R73, R75 ;  /* 0x0000004b4947723e */ /* 0x004fe200000000ff */
[----:B------:R-:W-:-:S02]  /*36ea0*/  IMAD.WIDE R74, R0, 0x2, R68 ;  /* 0x00000002004a7825 */ /* 0x000fc400078e0244 */
[----:B------:R-:W2:Y:S04]  /*36eb0*/  LDL.LU R0, [R1+0x254] ;  /* 0x0002540001007983 */ /* 0x000ea80000300800 */
[----:B------:R0:W-:Y:S04]  /*36ec0*/  @P3 STG.E.U16 desc[UR20][R74.64], R77 ;  /* 0x0000004d4a003986 */ /* 0x0001e8000c101514 */
[----:B0-----:R-:W2:Y:S01]  /*36ed0*/  LDL.LU R75, [R1+0x54] ;  /* 0x00005400014b7983 */ /* 0x001ea20000300800 */
[----:B------:R-:W-:Y:S01]  /*36ee0*/  ISETP.LT.AND P0, PT, R93, UR12, !P5 ;  /* 0x0000000c5d007c0c */ /* 0x000fe2000ef01270 */
[----:B------:R-:W-:Y:S01]  /*36ef0*/  IMAD.WIDE R72, R70, 0x2, R2 ;  /* 0x0000000246487825 */ /* 0x000fe200078e0202 */
[----:B------:R-:W-:Y:S01]  /*36f00*/  ISETP.LT.AND P5, PT, R92, UR29, !P5 ;  /* 0x0000001d5c007c0c */ /* 0x000fe2000efa1270 */
[----:B------:R-:W0:Y:S01]  /*36f10*/  LDCU UR12, c[0x0][0x398] ;  /* 0x00007300ff0c77ac */ /* 0x000e220008000800 */
[----:B------:R-:W-:-:S02]  /*36f20*/  ISETP.GE.AND P1, PT, R76, UR4, PT ;  /* 0x000000044c007c0c */ /* 0x000fc4000bf26270 */
[----:B------:R-:W-:Y:S01]  /*36f30*/  PRMT R76, R71, 0x7632, R76 ;  /* 0x00007632474c7816 */ /* 0x000fe2000000004c */
[----:B------:R-:W0:Y:S01]  /*36f40*/  LDCU UR4, c[0x0][0x39c] ;  /* 0x00007380ff0477ac */ /* 0x000e220008000800 */
[----:B------:R-:W0:Y:S05]  /*36f50*/  LDCU UR29, c[0x0][0x398] ;  /* 0x00007300ff1d77ac */ /* 0x000e2a0008000800 */
[----:B------:R1:W-:Y:S02]  /*36f60*/  @P0 STG.E.U16 desc[UR20][R72.64], R71 ;  /* 0x0000004748000986 */ /* 0x0003e4000c101514 */
        /* <DEDUP_REMOVED lines=11> */
[----:B----4-:R-:W-:Y:S01]  /*37020*/  ISETP.LT.AND P6, PT, R92, UR8, !P6 ;  /* 0x000000085c007c0c */ /* 0x010fe2000f7c1270 */
[C---:B------:R-:W-:Y:S01]  /*37030*/  IMAD.WIDE R70, R0.reuse, 0x2, R2 ;  /* 0x0000000200467825 */ /* 0x040fe200078e0202 */
[----:B------:R-:W1:Y:S03]  /*37040*/  LDCU UR14, c[0x0][0x398] ;  /* 0x00007300ff0e77ac */ /* 0x000e660008000800 */
[----:B------:R-:W-:Y:S01]  /*37050*/  VIADD R76, R91, 0x19 ;  /* 0x000000195b4c7836 */ /* 0x000fe20000000000 */
[----:B------:R-:W4:Y:S01]  /*37060*/  LDCU UR8, c[0x0][0x398] ;  /* 0x00007300ff0877ac */ /* 0x000f220008000800 */
        /* <DEDUP_REMOVED lines=18> */
[----:B--2---:R-:W-:Y:S02]  /*37190*/  F2FP.F16.F32.PACK_AB R74, R75, R0 ;  /* 0x000000004b4a723e */ /* 0x004fe400000000ff */
[----:B------:R-:W-:-:S04]  /*371a0*/  IADD3 R75, PT, PT, R91, 0x1a, RZ ;  /* 0x0000001a5b4b7810 */ /* 0x000fc80007ffe0ff */
[----:B------:R-:W-:Y:S02]  /*371b0*/  ISETP.GE.AND P6, PT, R75, UR6, PT ;  /* 0x000000064b007c0c */ /* 0x000fe4000bfc6270 */
[----:B------:R-:W-:Y:S01]  /*371c0*/  ISETP.LT.AND P0, PT, R93, UR18, !P1 ;  /* 0x000000125d007c0c */ /* 0x000fe2000cf01270 */
[----:B------:R-:W2:Y:S01]  /*371d0*/  LDL.LU R75, [R1+0x260] ;  /* 0x00026000014b7983 */ /* 0x000ea20000300800 */
[----:B------:R-:W-:Y:S01]  /*371e0*/  VIADD R0, R70, UR28 ;  /* 0x0000001c46007c36 */ /* 0x000fe20008000000 */
[----:B------:R-:W-:Y:S01]  /*371f0*/  PRMT R77, R74, 0x7632, R77 ;  /* 0x000076324a4d7816 */ /* 0x000fe2000000004d */
[----:B------:R-:W0:Y:S01]  /*37200*/  LDCU UR6, c[0x0][0x39c] ;  /* 0x00007380ff0677ac */ /* 0x000e220008000800 */
[----:B-1----:R-:W2:Y:S01]  /*37210*/  LDL.LU R73, [R1+0x60] ;  /* 0x0000600001497983 */ /* 0x002ea20000300800 */
[----:B------:R-:W-:Y:S01]  /*37220*/  ISETP.LT.AND P1, PT, R92, UR22, !P1 ;  /* 0x000000165c007c0c */ /* 0x000fe2000cf21270 */
[C---:B------:R-:W-:Y:S01]  /*37230*/  IMAD.WIDE R70, R0.reuse, 0x2, R2 ;  /* 0x0000000200467825 */ /* 0x040fe200078e0202 */
[----:B------:R-:W1:Y:S03]  /*37240*/  LDCU UR18, c[0x0][0x398] ;  /* 0x00007300ff1277ac */ /* 0x000e660008000800 */
[----:B------:R-:W-:Y:S01]  /*37250*/  VIADD R76, R91, 0x1b ;  /* 0x0000001b5b4c7836 */ /* 0x000fe20000000000 */
[----:B------:R-:W0:Y:S01]  /*37260*/  LDCU UR22, c[0x0][0x398] ;  /* 0x00007300ff1677ac */ /* 0x000e220008000800 */
[----:B------:R3:W-:Y:S02]  /*37270*/  @P0 STG.E.U16 desc[UR20][R70.64], R74 ;  /* 0x0000004a46000986 */ /* 0x0007e4000c101514 */
[C---:B---3--:R-:W-:Y:S01]  /*37280*/  VIADD R70, R0.reuse, UR28 ;  /* 0x0000001c00467c36 */ /* 0x048fe20008000000 */
[----:B--2---:R-:W-:Y:S01]  /*37290*/  F2FP.F16.F32.PACK_AB R71, R73, R75 ;  /* 0x0000004b4947723e */ /* 0x004fe200000000ff */
[----:B------:R-:W-:-:S02]  /*372a0*/  IMAD.WIDE R74, R0, 0x2, R68 ;  /* 0x00000002004a7825 */ /* 0x000fc400078e0244 */
[----:B------:R-:W2:Y:S04]  /*372b0*/  LDL.LU R0, [R1+0x264] ;  /* 0x0002640001007983 */ /* 0x000ea80000300800 */
[----:B------:R3:W-:Y:S04]  /*372c0*/  @P1 STG.E.U16 desc[UR20][R74.64], R77 ;  /* 0x0000004d4a001986 */ /* 0x0007e8000c101514 */
[----:B---3--:R-:W2:Y:S01]  /*372d0*/  LDL.LU R75, [R1+0x64] ;  /* 0x00006400014b7983 */ /* 0x008ea20000300800 */
[----:B------:R-:W-:Y:S01]  /*372e0*/  ISETP.LT.AND P0, PT, R93, UR12, !P3 ;  /* 0x0000000c5d007c0c */ /* 0x000fe2000df01270 */
[----:B------:R-:W-:Y:S01]  /*372f0*/  IMAD.WIDE R72, R70, 0x2, R2 ;  /* 0x0000000246487825 */ /* 0x000fe200078e0202 */
[----:B------:R-:W-:Y:S01]  /*37300*/  ISETP.LT.AND P3, PT, R92, UR24, !P3 ;  /* 0x000000185c007c0c */ /* 0x000fe2000df61270 */
[----:B------:R-:W3:Y:S01]  /*37310*/  LDCU UR12, c[0x0][0x398] ;  /* 0x00007300ff0c77ac */ /* 0x000ee20008000800 */
[----:B0-----:R-:W-:-:S02]  /*37320*/  ISETP.GE.AND P4, PT, R76, UR4, PT ;  /* 0x000000044c007c0c */ /* 0x001fc4000bf86270 */
        /* <DEDUP_REMOVED lines=27> */
[----:B----4-:R-:W-:Y:S01]  /*374e0*/  ISETP.LT.AND P0, PT, R93, UR8, !P6 ;  /* 0x000000085d007c0c */ /* 0x010fe2000f701270 */
[----:B------:R-:W-:Y:S01]  /*374f0*/  IMAD.WIDE R72, R70, 0x2, R2 ;  /* 0x0000000246487825 */ /* 0x000fe200078e0202 */
[----:B------:R-:W-:Y:S01]  /*37500*/  ISETP.LT.AND P6, PT, R92, UR10, !P6 ;  /* 0x0000000a5c007c0c */ /* 0x000fe2000f7c1270 */
[----:B------:R-:W3:Y:S01]  /*37510*/  LDCU UR8, c[0x0][0x398] ;  /* 0x00007300ff0877ac */ /* 0x000ee20008000800 */
[----:B0-----:R-:W-:-:S02]  /*37520*/  ISETP.GE.AND P3, PT, R76, UR4, PT ;  /* 0x000000044c007c0c */ /* 0x001fc4000bf66270 */
[----:B------:R-:W-:Y:S01]  /*37530*/  PRMT R76, R71, 0x7632, R76 ;  /* 0x00007632474c7816 */ /* 0x000fe2000000004c */
[----:B------:R-:W0:Y:S01]  /*37540*/  LDCU UR4, c[0x0][0x39c] ;  /* 0x00007380ff0477ac */ /* 0x000e220008000800 */
[----:B------:R-:W4:Y:S05]  /*37550*/  LDCU UR10, c[0x0][0x398] ;  /* 0x00007300ff0a77ac */ /* 0x000f2a0008000800 */
[----:B------:R0:W-:Y:S02]  /*37560*/  @P0 STG.E.U16 desc[UR20][R72.64], R71 ;  /* 0x0000004748000986 */ /* 0x0001e4000c101514 */
[----:B0-----:R-:W-:-:S05]  /*37570*/  IMAD.WIDE R72, R70, 0x2, R68 ;  /* 0x0000000246487825 */ /* 0x001fca00078e0244 */
        /* <DEDUP_REMOVED lines=8> */
[----:B------:R-:W1:Y:S01]  /*37600*/  LDCU UR6, c[0x0][0x39c] ;  /* 0x00007380ff0677ac */ /* 0x000e620008000800 */
[----:B0-----:R-:W2:Y:S01]  /*37610*/  LDL.LU R73, [R1+0x70] ;  /* 0x0000700001497983 */ /* 0x001ea20000300800 */
[----:B------:R-:W-:Y:S01]  /*37620*/  ISETP.LT.AND P4, PT, R92, UR18, !P4 ;  /* 0x000000125c007c0c */ /* 0x000fe2000e781270 */
[C---:B------:R-:W-:Y:S01]  /*37630*/  IMAD.WIDE R70, R0.reuse, 0x2, R2 ;  /* 0x0000000200467825 */ /* 0x040fe200078e0202 */
[----:B------:R-:W0:Y:S03]  /*37640*/  LDCU UR16, c[0x0][0x398] ;  /* 0x00007300ff1077ac */ /* 0x000e260008000800 */
[----:B------:R-:W-:Y:S01]  /*37650*/  VIADD R76, R91, 0x1f ;  /* 0x0000001f5b4c7836 */ /* 0x000fe20000000000 */
[----:B------:R-:W0:Y:S01]  /*37660*/  LDCU UR18, c[0x0][0x398] ;  /* 0x00007300ff1277ac */ /* 0x000e220008000800 */
[----:B------:R1:W-:Y:S02]  /*37670*/  @P0 STG.E.U16 desc[UR20][R70.64], R74 ;  /* 0x0000004a46000986 */ /* 0x0003e4000c101514 */
[C---:B-1----:R-:W-:Y:S01]  /*37680*/  VIADD R70, R0.reuse, UR28 ;  /* 0x0000001c00467c36 */ /* 0x042fe20008000000 */
[----:B--2---:R-:W-:Y:S01]  /*37690*/  F2FP.F16.F32.PACK_AB R71, R73, R75 ;  /* 0x0000004b4947723e */ /* 0x004fe200000000ff */
[----:B------:R-:W-:-:S02]  /*376a0*/  IMAD.WIDE R74, R0, 0x2, R68 ;  /* 0x00000002004a7825 */ /* 0x000fc400078e0244 */
[----:B------:R-:W2:Y:S04]  /*376b0*/  LDL.LU R0, [R1+0x274] ;  /* 0x0002740001007983 */ /* 0x000ea80000300800 */
[----:B------:R1:W-:Y:S04]  /*376c0*/  @P4 STG.E.U16 desc[UR20][R74.64], R77 ;  /* 0x0000004d4a004986 */ /* 0x0003e8000c101514 */
[----:B-1----:R-:W2:Y:S01]  /*376d0*/  LDL.LU R75, [R1+0x74] ;  /* 0x00007400014b7983 */ /* 0x002ea20000300800 */
[----:B------:R-:W-:Y:S01]  /*376e0*/  ISETP.LT.AND P0, PT, R93, UR12, !P1 ;  /* 0x0000000c5d007c0c */ /* 0x000fe2000cf01270 */
[----:B------:R-:W-:Y:S01]  /*376f0*/  IMAD.WIDE R72, R70, 0x2, R2 ;  /* 0x0000000246487825 */ /* 0x000fe200078e0202 */
[----:B------:R-:W-:Y:S01]  /*37700*/  ISETP.LT.AND P1, PT, R92, UR22, !P1 ;  /* 0x000000165c007c0c */ /* 0x000fe2000cf21270 */
[----:B------:R-:W1:Y:S01]  /*37710*/  LDCU UR12, c[0x0][0x398] ;  /* 0x00007300ff0c77ac */ /* 0x000e620008000800 */
        /* <DEDUP_REMOVED lines=42> */
[----:B----4-:R-:W-:Y:S01]  /*379c0*/  ISETP.LT.AND P0, PT, R93, UR10, !P6 ;  /* 0x0000000a5d007c0c */ /* 0x010fe2000f701270 */
[----:B------:R-:W2:Y:S01]  /*379d0*/  LDL.LU R75, [R1+0x280] ;  /* 0x00028000014b7983 */ /* 0x000ea20000300800 */
[----:B------:R-:W-:Y:S01]  /*379e0*/  VIADD R0, R70, UR28 ;  /* 0x0000001c46007c36 */ /* 0x000fe20008000000 */
[----:B------:R-:W-:Y:S01]  /*379f0*/  PRMT R77, R74, 0x7632, R77 ;  /* 0x000076324a4d7816 */ /* 0x000fe2000000004d */
[----:B------:R-:W4:Y:S01]  /*37a00*/  LDCU UR6, c[0x0][0x39c] ;  /* 0x00007380ff0677ac */ /* 0x000f220008000800 */
        /* <DEDUP_REMOVED lines=26> */
[----:B----4-:R-:W-:Y:S02]  /*37bb0*/  ISETP.GE.AND P6, PT, R75, UR6, PT ;  /* 0x000000064b007c0c */ /* 0x010fe4000bfc6270 */
[----:B------:R-:W-:Y:S01]  /*37bc0*/  ISETP.LT.AND P0, PT, R93, UR14, !P1 ;  /* 0x0000000e5d007c0c */ /* 0x000fe2000cf01270 */
        /* <DEDUP_REMOVED lines=383> */
[C---:B------:R-:W-:Y:S01]  /*393c0*/  ISETP.LT.AND P0, PT, R93.reuse, UR14, !P4 ;  /* 0x0000000e5d007c0c */ /* 0x040fe2000e701270 */
[----:B------:R-:W2:Y:S01]  /*393d0*/  LDL.LU R75, [R1+0x2e8] ;  /* 0x0002e800014b7983 */ /* 0x000ea20000300800 */
[----:B------:R-:W-:Y:S01]  /*393e0*/  VIADD R0, R70, UR28 ;  /* 0x0000001c46007c36 */ /* 0x000fe20008000000 */
[----:B------:R-:W-:Y:S01]  /*393f0*/  PRMT R77, R74, 0x7632, R77 ;  /* 0x000076324a4d7816 */ /* 0x000fe2000000004d */
[----:B------:R-:W4:Y:S01]  /*39400*/  LDCU UR6, c[0x0][0x39c] ;  /* 0x00007380ff0677ac */ /* 0x000f220008000800 */
[----:B-1----:R-:W2:Y:S01]  /*39410*/  LDL.LU R73, [R1+0xe8] ;  /* 0x0000e80001497983 */ /* 0x002ea20000300800 */
[----:B------:R-:W-:Y:S01]  /*39420*/  ISETP.LT.AND P4, PT, R92, UR18, !P4 ;  /* 0x000000125c007c0c */ /* 0x000fe2000e781270 */
[C---:B------:R-:W-:Y:S01]  /*39430*/  IMAD.WIDE R70, R0.reuse, 0x2, R2 ;  /* 0x0000000200467825 */ /* 0x040fe200078e0202 */
[----:B------:R-:W-:Y:S01]  /*39440*/  ISETP.LT.AND P6, PT, R93, UR22, !P1 ;  /* 0x000000165d007c0c */ /* 0x000fe2000cfc1270 */
[----:B------:R-:W1:Y:S04]  /*39450*/  LDCU UR14, c[0x0][0x398] ;  /* 0x00007300ff0e77ac */ /* 0x000e680008000800 */
[----:B------:R0:W-:Y:S01]  /*39460*/  @P0 STG.E.U16 desc[UR20][R70.64], R74 ;  /* 0x0000004a46000986 */ /* 0x0001e2000c101514 */
[----:B--2---:R-:W-:Y:S01]  /*39470*/  F2FP.F16.F32.PACK_AB R76, R73, R75 ;  /* 0x0000004b494c723e */ /* 0x004fe200000000ff */
[C---:B0-----:R-:W-:Y:S01]  /*39480*/  IMAD.WIDE R74, R0.reuse, 0x2, R68 ;  /* 0x00000002004a7825 */ /* 0x041fe200078e0244 */
[----:B------:R-:W0:Y:S04]  /*39490*/  LDCU UR18, c[0x0][0x398] ;  /* 0x00007300ff1277ac */ /* 0x000e280008000800 */
[----:B------:R2:W-:Y:S04]  /*394a0*/  @P4 STG.E.U16 desc[UR20][R74.64], R77 ;  /* 0x0000004d4a004986 */ /* 0x0005e8000c101514 */
[----:B--2---:R-:W2:Y:S04]  /*394b0*/  LDL.LU R74, [R1+0xec] ;  /* 0x0000ec00014a7983 */ /* 0x004ea80000300800 */
[----:B------:R-:W2:Y:S01]  /*394c0*/  LDL.LU R75, [R1+0x2ec] ;  /* 0x0002ec00014b7983 */ /* 0x000ea20000300800 */
[----:B------:R-:W-:-:S04]  /*394d0*/  VIADD R70, R0, UR28 ;  /* 0x0000001c00467c36 */ /* 0x000fc80008000000 */
[----:B------:R-:W-:Y:S01]  /*394e0*/  IMAD.WIDE R72, R70, 0x2, R2 ;  /* 0x0000000246487825 */ /* 0x000fe200078e0202 */
[C---:B------:R-:W-:Y:S02]  /*394f0*/  IADD3 R0, PT, PT, R91.reuse, 0x3e, RZ ;  /* 0x0000003e5b007810 */ /* 0x040fe40007ffe0ff */
[----:B------:R-:W-:Y:S01]  /*39500*/  ISETP.LT.AND P1, PT, R92, UR29, !P1 ;  /* 0x0000001d5c007c0c */ /* 0x000fe2000cf21270 */
[----:B------:R-:W-:Y:S01]  /*39510*/  VIADD R71, R91, 0x3d ;  /* 0x0000003d5b477836 */ /* 0x000fe20000000000 */
[----:B------:R0:W-:Y:S01]  /*39520*/  @P6 STG.E.U16 desc[UR20][R72.64], R76 ;  /* 0x0000004c48006986 */ /* 0x0001e2000c101514 */
[----:B------:R-:W-:Y:S02]  /*39530*/  ISETP.LT.AND P6, PT, R93, UR10, !P3 ;  /* 0x0000000a5d007c0c */ /* 0x000fe4000dfc1270 */
[----:B------:R-:W-:Y:S01]  /*39540*/  PRMT R79, R76, 0x7632, R79 ;  /* 0x000076324c4f7816 */ /* 0x000fe2000000004f */
[----:B------:R-:W-:Y:S01]  /*39550*/  VIADD R77, R91, 0x3f ;  /* 0x0000003f5b4d7836 */ /* 0x000fe20000000000 */
[----:B------:R-:W-:Y:S01]  /*39560*/  ISETP.LT.AND P3, PT, R92, UR24, !P3 ;  /* 0x000000185c007c0c */ /* 0x000fe2000df61270 */
[----:B------:R-:W1:Y:S01]  /*39570*/  LDCU UR10, c[0x0][0x398] ;  /* 0x00007300ff0a77ac */ /* 0x000e620008000800 */
[----:B------:R-:W-:-:S02]  /*39580*/  ISETP.GE.AND P0, PT, R71, UR4, PT ;  /* 0x0000000447007c0c */ /* 0x000fc4000bf06270 */
[----:B------:R-:W-:Y:S01]  /*39590*/  ISETP.GE.AND P4, PT, R0, UR8, PT ;  /* 0x0000000800007c0c */ /* 0x000fe2000bf86270 */
[----:B------:R-:W-:Y:S01]  /*395a0*/  VIADD R0, R70, UR28 ;  /* 0x0000001c46007c36 */ /* 0x000fe20008000000 */
[----:B------:R-:W1:Y:S03]  /*395b0*/  LDCU UR8, c[0x0][0x398] ;  /* 0x00007300ff0877ac */ /* 0x000e660008000800 */
[----:B0-----:R-:W-:Y:S01]  /*395c0*/  IMAD.WIDE R72, R0, 0x2, R2 ;  /* 0x0000000200487825 */ /* 0x001fe200078e0202 */
[----:B------:R-:W0:Y:S01]  /*395d0*/  LDCU UR4, c[0x0][0x39c] ;  /* 0x00007380ff0477ac */ /* 0x000e220008000800 */
[----:B--2---:R-:W-:Y:S02]  /*395e0*/  F2FP.F16.F32.PACK_AB R71, R74, R75 ;  /* 0x0000004b4a47723e */ /* 0x004fe400000000ff */
[----:B------:R-:W-:Y:S02]  /*395f0*/  IMAD.WIDE R74, R70, 0x2, R68 ;  /* 0x00000002464a7825 */ /* 0x000fe400078e0244 */
[----:B------:R-:W-:-:S02]  /*39600*/  PRMT R78, R71, 0x7610, R78 ;  /* 0x00007610474e7816 */ /* 0x000fc4000000004e */
[----:B------:R-:W-:Y:S01]  /*39610*/  PRMT R76, R71, 0x7632, R76 ;  /* 0x00007632474c7816 */ /* 0x000fe2000000004c */
[C-C-:B------:R-:W-:Y:S01]  /*39620*/  IMAD.WIDE R70, R0.reuse, 0x2, R68.reuse ;  /* 0x0000000200467825 */ /* 0x140fe200078e0244 */
[----:B------:R2:W-:Y:S01]  /*39630*/  @P1 STG.E.U16 desc[UR20][R74.64], R79 ;  /* 0x0000004f4a001986 */ /* 0x0005e2000c101514 */
[----:B----4-:R-:W-:Y:S01]  /*39640*/  ISETP.GE.AND P1, PT, R77, UR6, PT ;  /* 0x000000064d007c0c */ /* 0x010fe2000bf26270 */
[----:B------:R-:W4:Y:S02]  /*39650*/  LDCU UR6, c[0x0][0x39c] ;  /* 0x00007380ff0677ac */ /* 0x000f240008000800 */
[----:B------:R-:W-:Y:S04]  /*39660*/  @P6 STG.E.U16 desc[UR20][R72.64], R78 ;  /* 0x0000004e48006986 */ /* 0x000fe8000c101514 */
[----:B------:R0:W-:Y:S01]  /*39670*/  @P3 STG.E.U16 desc[UR20][R70.64], R76 ;  /* 0x0000004c46003986 */ /* 0x0001e2000c101514 */
[----:B---3--:R-:W-:Y:S01]  /*39680*/  ISETP.LT.AND P3, PT, R93, UR12, !P5 ;  /* 0x0000000c5d007c0c */ /* 0x008fe2000ef61270 */
[----:B------:R-:W-:Y:S01]  /*39690*/  VIADD R0, R0, UR28 ;  /* 0x0000001c00007c36 */ /* 0x000fe20008000000 */
[----:B------:R-:W-:Y:S01]  /*396a0*/  ISETP.LT.AND P5, PT, R92, UR26, !P5 ;  /* 0x0000001a5c007c0c */ /* 0x000fe2000efa1270 */
[----:B--2---:R-:W-:Y:S01]  /*396b0*/  VIADD R79, R91, 0x40 ;  /* 0x000000405b4f7836 */ /* 0x004fe20000000000 */
[----:B-1----:R-:W-:Y:S01]  /*396c0*/  ISETP.LT.AND P6, PT, R93, UR14, !P0 ;  /* 0x0000000e5d007c0c */ /* 0x002fe2000c7c1270 */
[----:B------:R-:W-:Y:S01]  /*396d0*/  IMAD.WIDE R74, R0, 0x2, R68 ;  /* 0x00000002004a7825 */ /* 0x000fe200078e0244 */
[----:B------:R-:W1:Y:S01]  /*396e0*/  LDCU UR12, c[0x0][0x398] ;  /* 0x00007300ff0c77ac */ /* 0x000e620008000800 */
[----:B0-----:R-:W-:-:S02]  /*396f0*/  F2FP.F16.F32.PACK_AB R71, R86, R85 ;  /* 0x000000555647723e */ /* 0x001fc400000000ff */
[----:B------:R-:W-:Y:S01]  /*39700*/  VIADD R70, R0, UR28 ;  /* 0x0000001c00467c36 */ /* 0x000fe20008000000 */
[----:B------:R-:W-:Y:S01]  /*39710*/  F2FP.F16.F32.PACK_AB R78, R88, R87 ;  /* 0x00000057584e723e */ /* 0x000fe200000000ff */
[----:B------:R-:W-:Y:S01]  /*39720*/  IMAD.WIDE R76, R0, 0x2, R2 ;  /* 0x00000002004c7825 */ /* 0x000fe200078e0202 */
[C---:B------:R-:W-:Y:S01]  /*39730*/  PRMT R80, R71.reuse, 0x7610, R80 ;  /* 0x0000761047507816 */ /* 0x040fe20000000050 */
[----:B------:R-:W0:Y:S01]  /*39740*/  LDCU UR14, c[0x0][0x398] ;  /* 0x00007300ff0e77ac */ /* 0x000e220008000800 */
[----:B------:R-:W-:Y:S01]  /*39750*/  PRMT R71, R71, 0x7632, R71 ;  /* 0x0000763247477816 */ /* 0x000fe20000000047 */
[----:B------:R-:W-:Y:S01]  /*39760*/  IMAD.WIDE R72, R70, 0x2, R2 ;  /* 0x0000000246487825 */ /* 0x000fe200078e0202 */
[----:B------:R-:W-:Y:S01]  /*39770*/  ISETP.LT.AND P0, PT, R92, UR8, !P0 ;  /* 0x000000085c007c0c */ /* 0x000fe2000c701270 */
[----:B------:R-:W-:Y:S01]  /*39780*/  @P3 STG.E.U16 desc[UR20][R76.64], R80 ;  /* 0x000000504c003986 */ /* 0x000fe2000c101514 */
[----:B------:R-:W2:Y:S01]  /*39790*/  LDCU UR8, c[0x0][0x398] ;  /* 0x00007300ff0877ac */ /* 0x000ea20008000800 */
[----:B------:R-:W-:-:S02]  /*397a0*/  VIADD R0, R91, 0x41 ;  /* 0x000000415b007836 */ /* 0x000fc40000000000 */
[----:B------:R3:W-:Y:S01]  /*397b0*/  @P5 STG.E.U16 desc[UR20][R74.64], R71 ;  /* 0x000000474a005986 */ /* 0x0007e2000c101514 */
[----:B------:R-:W-:Y:S01]  /*397c0*/  ISETP.LT.AND P5, PT, R93, UR16, !P4 ;  /* 0x000000105d007c0c */ /* 0x000fe2000e7a1270 */
[----:B------:R-:W0:Y:S02]  /*397d0*/  LDCU UR16, c[0x0][0x398] ;  /* 0x00007300ff1077ac */ /* 0x000e240008000800 */
[----:B------:R1:W-:Y:S01]  /*397e0*/  @P6 STG.E.U16 desc[UR20][R72.64], R78 ;  /* 0x0000004e48006986 */ /* 0x0003e2000c101514 */
[----:B----4-:R-:W-:Y:S01]  /*397f0*/  ISETP.GE.AND P6, PT, R0, UR6, PT ;  /* 0x0000000600007c0c */ /* 0x010fe2000bfc6270 */
[----:B------:R-:W-:Y:S01]  /*39800*/  VIADD R0, R70, UR28 ;  /* 0x0000001c46007c36 */ /* 0x000fe20008000000 */
[----:B------:R-:W-:Y:S01]  /*39810*/  ISETP.GE.AND P3, PT, R79, UR4, PT ;  /* 0x000000044f007c0c */ /* 0x000fe2000bf66270 */
[----:B------:R-:W4:Y:S01]  /*39820*/  LDCU UR6, c[0x0][0x39c] ;  /* 0x00007380ff0677ac */ /* 0x000f220008000800 */
[----:B---3--:R-:W-:Y:S01]  /*39830*/  PRMT R75, R78, 0x7632, R75 ;  /* 0x000076324e4b7816 */ /* 0x008fe2000000004b */
[----:B------:R-:W3:Y:S01]  /*39840*/  LDCU UR4, c[0x0][0x39c] ;  /* 0x00007380ff0477ac */ /* 0x000ee20008000800 */
[----:B-1----:R-:W2:Y:S01]  /*39850*/  LDL.LU R78, [R1+0x1c8] ;  /* 0x0001c800014e7983 */ /* 0x002ea20000300800 */
[----:B------:R-:W-:-:S03]  /*39860*/  IMAD.WIDE R72, R70, 0x2, R68 ;  /* 0x0000000246487825 */ /* 0x000fc600078e0244 */
[----:B------:R-:W2:Y:S01]  /*39870*/  LDL.LU R79, [R1+0x1cc] ;  /* 0x0001cc00014f7983 */ /* 0x000ea20000300800 */
[----:B------:R-:W-:Y:S01]  /*39880*/  F2FP.F16.F32.PACK_AB R74, R84, R83 ;  /* 0x00000053544a723e */ /* 0x000fe200000000ff */
[----:B------:R-:W-:Y:S02]  /*39890*/  IMAD.WIDE R70, R0, 0x2, R2 ;  /* 0x0000000200467825 */ /* 0x000fe400078e0202 */
[----:B------:R-:W2:Y:S04]  /*398a0*/  LDL.LU R80, [R1+0x1d0] ;  /* 0x0001d00001507983 */ /* 0x000ea80000300800 */
[----:B------:R-:W2:Y:S04]  /*398b0*/  LDL.LU R88, [R1+0x1d4] ;  /* 0x0001d40001587983 */ /* 0x000ea80000300800 */
[----:B------:R-:W2:Y:S01]  /*398c0*/  LDL.LU R87, [R1+0x1d8] ;  /* 0x0001d80001577983 */ /* 0x000ea20000300800 */
[----:B------:R-:W-:-:S03]  /*398d0*/  F2FP.F16.F32.PACK_AB R76, R82, R81 ;  /* 0x00000051524c723e */ /* 0x000fc600000000ff */
[----:B------:R-:W2:Y:S01]  /*398e0*/  LDL.LU R86, [R1+0x1dc] ;  /* 0x0001dc0001567983 */ /* 0x000ea20000300800 */
[----:B------:R-:W-:-:S03]  /*398f0*/  PRMT R77, R74, 0x7632, R77 ;  /* 0x000076324a4d7816 */ /* 0x000fc6000000004d */
[----:B------:R-:W2:Y:S04]  /*39900*/  LDL.LU R85, [R1+0x1e0] ;  /* 0x0001e00001557983 */ /* 0x000ea80000300800 */
[----:B------:R-:W2:Y:S04]  /*39910*/  LDL.LU R84, [R1+0x1e8] ;  /* 0x0001e80001547983 */ /* 0x000ea80000300800 */
[----:B------:R-:W2:Y:S04]  /*39920*/  LDL.LU R83, [R1+0x1e4] ;  /* 0x0001e40001537983 */ /* 0x000ea80000300800 */
[----:B------:R-:W-:Y:S04]  /*39930*/  @P0 STG.E.U16 desc[UR20][R72.64], R75 ;  /* 0x0000004b48000986 */ /* 0x000fe8000c101514 */
[----:B------:R-:W2:Y:S04]  /*39940*/  LDL.LU R82, [R1+0x1f0] ;  /* 0x0001f00001527983 */ /* 0x000ea80000300800 */
[----:B------:R1:W-:Y:S04]  /*39950*/  @P5 STG.E.U16 desc[UR20][R70.64], R74 ;  /* 0x0000004a46005986 */ /* 0x0003e8000c101514 */
[----:B------:R-:W2:Y:S01]  /*39960*/  LDL.LU R81, [R1+0x1ec] ;  /* 0x0001ec0001517983 */ /* 0x000ea20000300800 */
[----:B-1----:R-:W-:-:S02]  /*39970*/  VIADD R70, R0, UR28 ;  /* 0x0000001c00467c36 */ /* 0x002fc40008000000 */
[----:B------:R-:W-:Y:S02]  /*39980*/  IMAD.WIDE R74, R0, 0x2, R68 ;  /* 0x00000002004a7825 */ /* 0x000fe400078e0244 */
[----:B------:R-:W2:Y:S01]  /*39990*/  LDL.LU R0, [R1+0x100] ;  /* 0x0001000001007983 */ /* 0x000ea20000300800 */
[----:B------:R-:W-:Y:S02]  /*399a0*/  ISETP.LT.AND P4, PT, R92, UR10, !P4 ;  /* 0x0000000a5c007c0c */ /* 0x000fe4000e781270 */
[----:B------:R-:W-:Y:S01]  /*399b0*/  ISETP.LT.AND P0, PT, R93, UR12, !P1 ;  /* 0x0000000c5d007c0c */ /* 0x000fe2000cf01270 */
[----:B------:R-:W-:Y:S01]  /*399c0*/  IMAD.WIDE R72, R70, 0x2, R2 ;  /* 0x0000000246487825 */ /* 0x000fe200078e0202 */
[----:B------:R-:W1:Y:S09]  /*399d0*/  LDCU UR10, c[0x0][0x398] ;  /* 0x00007300ff0a77ac */ /* 0x000e720008000800 */
[----:B------:R0:W-:Y:S01]  /*399e0*/  @P4 STG.E.U16 desc[UR20][R74.64], R77 ;  /* 0x0000004d4a004986 */ /* 0x0001e2000c101514 */
[----:B------:R-:W-:Y:S01]  /*399f0*/  VIADD R71, R91, 0x42 ;  /* 0x000000425b477836 */ /* 0x000fe20000000000 */
[----:B------:R-:W1:Y:S02]  /*39a00*/  LDCU UR12, c[0x0][0x398] ;  /* 0x00007300ff0c77ac */ /* 0x000e640008000800 */
[----:B------:R3:W-:Y:S04]  /*39a10*/  @P0 STG.E.U16 desc[UR20][R72.64], R76 ;  /* 0x0000004c48000986 */ /* 0x0007e8000c101514 */
[----:B0-----:R-:W4:Y:S01]  /*39a20*/  LDL.LU R77, [R1+0x1c4] ;  /* 0x0001c400014d7983 */ /* 0x001f220000300800 */
[----:B------:R-:W-:-:S03]  /*39a30*/  PRMT R75, R76, 0x7632, R75 ;  /* 0x000076324c4b7816 */ /* 0x000fc6000000004b */
[----:B---3--:R-:W3:Y:S01]  /*39a40*/  LDL.LU R76, [R1+0x1c0] ;  /* 0x0001c000014c7983 */ /* 0x008ee20000300800 */
[----:B--2---:R-:W-:Y:S01]  /*39a50*/  F2FP.F16.F32.PACK_AB R74, R4, R0 ;  /* 0x00000000044a723e */ /* 0x004fe200000000ff */
[----:B------:R-:W-:-:S05]  /*39a60*/  VIADD R4, R91, 0x43 ;  /* 0x000000435b047836 */ /* 0x000fca0000000000 */
[----:B----4-:R-:W-:Y:S02]  /*39a70*/  ISETP.GE.AND P4, PT, R4, UR6, PT ;  /* 0x0000000604007c0c */ /* 0x010fe4000bf86270 */
[----:B------:R-:W-:Y:S01]  /*39a80*/  ISETP.LT.AND P1, PT, R92, UR14, !P1 ;  /* 0x0000000e5c007c0c */ /* 0x000fe2000cf21270 */
[----:B------:R-:W2:Y:S01]  /*39a90*/  LDL.LU R4, [R1+0x104] ;  /* 0x0001040001047983 */ /* 0x000ea20000300800 */
[----:B------:R-:W-:Y:S01]  /*39aa0*/  ISETP.LT.AND P0, PT, R93, UR8, !P3 ;  /* 0x000000085d007c0c */ /* 0x000fe2000df01270 */
[C---:B------:R-:W-:Y:S01]  /*39ab0*/  VIADD R0, R70.reuse, UR28 ;  /* 0x0000001c46007c36 */ /* 0x040fe20008000000 */
[----:B------:R-:W-:Y:S01]  /*39ac0*/  ISETP.GE.AND P5, PT, R71, UR4, PT ;  /* 0x0000000447007c0c */ /* 0x000fe2000bfa6270 */
[----:B------:R-:W-:Y:S01]  /*39ad0*/  IMAD.WIDE R72, R70, 0x2, R68 ;  /* 0x0000000246487825 */ /* 0x000fe200078e0244 */
[----:B------:R-:W0:Y:S01]  /*39ae0*/  LDCU UR4, c[0x0][0x39c] ;  /* 0x00007380ff0477ac */ /* 0x000e220008000800 */
[----:B-1----:R-:W-:Y:S02]  /*39af0*/  ISETP.LT.AND P3, PT, R92, UR10, !P3 ;  /* 0x0000000a5c007c0c */ /* 0x002fe4000df61270 */
[C---:B------:R-:W-:Y:S01]  /*39b00*/  IMAD.WIDE R70, R0.reuse, 0x2, R2 ;  /* 0x0000000200467825 */ /* 0x040fe200078e0202 */
[----:B------:R-:W1:Y:S03]  /*39b10*/  LDCU UR6, c[0x0][0x39c] ;  /* 0x00007380ff0677ac */ /* 0x000e660008000800 */
[----:B------:R4:W-:Y:S01]  /*39b20*/  @P1 STG.E.U16 desc[UR20][R72.64], R75 ;  /* 0x0000004b48001986 */ /* 0x0009e2000c101514 */
[----:B------:R-:W0:Y:S03]  /*39b30*/  LDCU UR8, c[0x0][0x398] ;  /* 0x00007300ff0877ac */ /* 0x000e260008000800 */
[----:B------:R1:W-:Y:S01]  /*39b40*/  @P0 STG.E.U16 desc[UR20][R70.64], R74 ;  /* 0x0000004a46000986 */ /* 0x0003e2000c101514 */
[----:B------:R-:W2:Y:S01]  /*39b50*/  LDCU UR14, c[0x0][0x398] ;  /* 0x00007300ff0e77ac */ /* 0x000ea20008000800 */
[----:B------:R-:W2:Y:S01]  /*39b60*/  LDCU UR10, c[0x0][0x398] ;  /* 0x00007300ff0a77ac */ /* 0x000ea20008000800 */
[----:B----4-:R-:W-:Y:S01]  /*39b70*/  IMAD.WIDE R72, R0, 0x2, R68 ;  /* 0x0000000200487825 */ /* 0x010fe200078e0244 */
[----:B-1----:R-:W-:-:S02]  /*39b80*/  PRMT R74, R74, 0x7632, R74 ;  /* 0x000076324a4a7816 */ /* 0x002fc4000000004a */
[----:B------:R-:W-:-:S03]  /*39b90*/  IADD3 R75, PT, PT, R91, 0x44, RZ ;  /* 0x000000445b4b7810 */ /* 0x000fc60007ffe0ff */
[----:B------:R1:W-:Y:S01]  /*39ba0*/  @P3 STG.E.U16 desc[UR20][R72.64], R74 ;  /* 0x0000004a48003986 */ /* 0x0003e2000c101514 */
[----:B0-----:R-:W-:Y:S01]  /*39bb0*/  ISETP.GE.AND P1, PT, R75, UR4, PT ;  /* 0x000000044b007c0c */ /* 0x001fe2000bf26270 */
[----:B------:R-:W0:Y:S01]  /*39bc0*/  LDCU UR4, c[0x0][0x39c] ;  /* 0x00007380ff0477ac */ /* 0x000e220008000800 */
[----:B-1----:R-:W-:-:S05]  /*39bd0*/  VIADD R72, R91, 0x45 ;  /* 0x000000455b487836 */ /* 0x002fca0000000000 */
[----:B------:R-:W-:Y:S01]  /*39be0*/  ISETP.GE.AND P3, PT, R72, UR6, PT ;  /* 0x0000000648007c0c */ /* 0x000fe2000bf66270 */
[----:B------:R-:W1:Y:S01]  /*39bf0*/  LDCU UR6, c[0x0][0x39c] ;  /* 0x00007380ff0677ac */ /* 0x000e620008000800 */
[----:B--2---:R-:W-:Y:S01]  /*39c00*/  F2FP.F16.F32.PACK_AB R5, R5, R4 ;  /* 0x000000040505723e */ /* 0x004fe200000000ff */
[----:B------:R-:W-:Y:S02]  /*39c10*/  VIADD R4, R0, UR28 ;  /* 0x0000001c00047c36 */ /* 0x000fe40008000000 */
[----:B------:R-:W2:Y:S04]  /*39c20*/  LDL.LU R0, [R1+0x108] ;  /* 0x0001080001007983 */ /* 0x000ea80000300800 */
[----:B------:R-:W4:Y:S04]  /*39c30*/  LDL.LU R75, [R1+0x1bc] ;  /* 0x0001bc00014b7983 */ /* 0x000f280000300800 */
[----:B------:R-:W3:Y:S04]  /*39c40*/  LDL.LU R74, [R1+0x1b8] ;  /* 0x0001b800014a7983 */ /* 0x000ee80000300800 */
[----:B------:R-:W3:Y:S01]  /*39c50*/  LDL.LU R72, [R1+0x10c] ;  /* 0x00010c0001487983 */ /* 0x000ee20000300800 */
[----:B------:R-:W-:Y:S01]  /*39c60*/  ISETP.LT.AND P0, PT, R93, UR12, !P6 ;  /* 0x0000000c5d007c0c */ /* 0x000fe2000f701270 */
[----:B------:R-:W-:Y:S01]  /*39c70*/  IMAD.WIDE R70, R4, 0x2, R2 ;  /* 0x0000000204467825 */ /* 0x000fe200078e0202 */
[C---:B------:R-:W-:Y:S01]  /*39c80*/  ISETP.LT.AND P6, PT, R92.reuse, UR8, !P6 ;  /* 0x000000085c007c0c */ /* 0x040fe2000f7c1270 */
[----:B------:R-:W0:Y:S01]  /*39c90*/  LDCU UR12, c[0x0][0x398] ;  /* 0x00007300ff0c77ac */ /* 0x000e220008000800 */
[----:B------:R-:W-:Y:S01]  /*39ca0*/  PRMT R73, R5, 0x7632, R73 ;  /* 0x0000763205497816 */ /* 0x000fe20000000049 */
[----:B------:R-:W0:Y:S08]  /*39cb0*/  LDCU UR8, c[0x0][0x398] ;  /* 0x00007300ff0877ac */ /* 0x000e300008000800 */
[----:B------:R0:W-:Y:S01]  /*39cc0*/  @P0 STG.E.U16 desc[UR20][R70.64], R5 ;  /* 0x0000000546000986 */ /* 0x0001e2000c101514 */
[----:B------:R-:W-:Y:S01]  /*39cd0*/  ISETP.LT.AND P0, PT, R93, UR14, !P5 ;  /* 0x0000000e5d007c0c */ /* 0x000fe2000ef01270 */
[----:B------:R-:W1:Y:S01]  /*39ce0*/  LDCU UR14, c[0x0][0x398] ;  /* 0x00007300ff0e77ac */ /* 0x000e620008000800 */
[----:B------:R-:W-:Y:S01]  /*39cf0*/  ISETP.LT.AND P5, PT, R92, UR10, !P5 ;  /* 0x0000000a5c007c0c */ /* 0x000fe2000efa1270 */
[----:B------:R-:W1:Y:S01]  /*39d00*/  LDCU UR10, c[0x0][0x398] ;  /* 0x00007300ff0a77ac */ /* 0x000e620008000800 */
[----:B0-----:R-:W-:-:S05]  /*39d10*/  IMAD.WIDE R70, R4, 0x2, R68 ;  /* 0x0000000204467825 */ /* 0x001fca00078e0244 */
[----:B------:R0:W-:Y:S01]  /*39d20*/  @P6 STG.E.U16 desc[UR20][R70.64], R73 ;  /* 0x0000004946006986 */ /* 0x0001e2000c101514 */
[----:B--2---:R-:W-:Y:S01]  /*39d30*/  F2FP.F16.F32.PACK_AB R6, R6, R0 ;  /* 0x000000000606723e */ /* 0x004fe200000000ff */
[----:B------:R-:W-:-:S04]  /*39d40*/  VIADD R0, R4, UR28 ;  /* 0x0000001c04007c36 */ /* 0x000fc80008000000 */
[----:B------:R-:W-:Y:S01]  /*39d50*/  IMAD.WIDE R4, R0, 0x2, R2 ;  /* 0x0000000200047825 */ /* 0x000fe200078e0202 */
[----:B0-----:R-:W-:-:S03]  /*39d60*/  PRMT R73, R6, 0x7632, R73 ;  /* 0x0000763206497816 */ /* 0x001fc60000000049 */
[C---:B------:R-:W-:Y:S01]  /*39d70*/  IMAD.WIDE R70, R0.reuse, 0x2, R68 ;  /* 0x0000000200467825 */ /* 0x040fe200078e0244 */
[----:B------:R0:W-:Y:S04]  /*39d80*/  @P0 STG.E.U16 desc[UR20][R4.64], R6 ;  /* 0x0000000604000986 */ /* 0x0001e8000c101514 */
[----:B------:R2:W-:Y:S01]  /*39d90*/  @P5 STG.E.U16 desc[UR20][R70.64], R73 ;  /* 0x0000004946005986 */ /* 0x0005e2000c101514 */
[----:B0-----:R-:W-:-:S03]  /*39da0*/  VIADD R4, R0, UR28 ;  /* 0x0000001c00047c36 */ /* 0x001fc60008000000 */
[----:B------:R-:W4:Y:S01]  /*39db0*/  LDL.LU R0, [R1+0x110] ;  /* 0x0001100001007983 */ /* 0x000f220000300800 */
[----:B---3--:R-:W-:Y:S01]  /*39dc0*/  F2FP.F16.F32.PACK_AB R5, R7, R72 ;  /* 0x000000480705723e */ /* 0x008fe200000000ff */
[C---:B------:R-:W-:Y:S02]  /*39dd0*/  VIADD R72, R91.reuse, 0x46 ;  /* 0x000000465b487836 */ /* 0x040fe40000000000 */
[----:B--2---:R-:W-:-:S03]  /*39de0*/  VIADD R70, R91, 0x47 ;  /* 0x000000475b467836 */ /* 0x004fc60000000000 */
[----:B------:R-:W-:Y:S02]  /*39df0*/  ISETP.GE.AND P6, PT, R72, UR4, PT ;  /* 0x0000000448007c0c */ /* 0x000fe4000bfc6270 */
[----:B------:R-:W-:Y:S01]  /*39e00*/  ISETP.LT.AND P0, PT, R93, UR12, !P4 ;  /* 0x0000000c5d007c0c */ /* 0x000fe2000e701270 */
[----:B------:R-:W2:Y:S01]  /*39e10*/  LDL.LU R72, [R1+0x1b4] ;  /* 0x0001b40001487983 */ /* 0x000ea20000300800 */
[----:B-1----:R-:W-:Y:S01]  /*39e20*/  ISETP.GE.AND P5, PT, R70, UR6, PT ;  /* 0x0000000646007c0c */ /* 0x002fe2000bfa6270 */
[----:B------:R-:W-:Y:S01]  /*39e30*/  IMAD.WIDE R6, R4, 0x2, R2 ;  /* 0x0000000204067825 */ /* 0x000fe200078e0202 */
[C---:B------:R-:W-:Y:S01]  /*39e40*/  ISETP.LT.AND P4, PT, R92.reuse, UR8, !P4 ;  /* 0x000000085c007c0c */ /* 0x040fe2000e781270 */
[----:B------:R-:W3:Y:S01]  /*39e50*/  LDL.LU R73, [R1+0x1b0] ;  /* 0x0001b00001497983 */ /* 0x000ee20000300800 */
[----:B------:R-:W-:Y:S01]  /*39e60*/  PRMT R71, R5, 0x7632, R71 ;  /* 0x0000763205477816 */ /* 0x000fe20000000047 */
[----:B------:R-:W0:Y:S02]  /*39e70*/  LDCU UR4, c[0x0][0x39c] ;  /* 0x00007380ff0477ac */ /* 0x000e240008000800 */
[----:B------:R-:W2:Y:S01]  /*39e80*/  LDL.LU R70, [R1+0x114] ;  /* 0x0001140001467983 */ /* 0x000ea20000300800 */
[----:B------:R-:W1:Y:S03]  /*39e90*/  LDCU UR6, c[0x0][0x39c] ;  /* 0x00007380ff0677ac */ /* 0x000e660008000800 */
[----:B------:R0:W-:Y:S01]  /*39ea0*/  @P0 STG.E.U16 desc[UR20][R6.64], R5 ;  /* 0x0000000506000986 */ /* 0x0001e2000c101514 */
[----:B------:R-:W-:Y:S01]  /*39eb0*/  ISETP.LT.AND P0, PT, R93, UR14, !P1 ;  /* 0x0000000e5d007c0c */ /* 0x000fe2000cf01270 */
[----:B------:R-:W1:Y:S01]  /*39ec0*/  LDCU UR12, c[0x0][0x398] ;  /* 0x00007300ff0c77ac */ /* 0x000e620008000800 */
[----:B------:R-:W-:Y:S01]  /*39ed0*/  ISETP.LT.AND P1, PT, R92, UR10, !P1 ;  /* 0x0000000a5c007c0c */ /* 0x000fe2000cf21270 */
[----:B------:R-:W1:Y:S01]  /*39ee0*/  LDCU UR8, c[0x0][0x398] ;  /* 0x00007300ff0877ac */ /* 0x000e620008000800 */
[----:B------:R-:W1:Y:S01]  /*39ef0*/  LDCU UR14, c[0x0][0x398] ;  /* 0x00007300ff0e77ac */ /* 0x000e620008000800 */
[----:B0-----:R-:W-:Y:S01]  /*39f00*/  IMAD.WIDE R6, R4, 0x2, R68 ;  /* 0x0000000204067825 */ /* 0x001fe200078e0244 */
[----:B------:R-:W0:Y:S04]  /*39f10*/  LDCU UR10, c[0x0][0x398] ;  /* 0x00007300ff0a77ac */ /* 0x000e280008000800 */
[----:B------:R0:W-:Y:S01]  /*39f20*/  @P4 STG.E.U16 desc[UR20][R6.64], R71 ;  /* 0x0000004706004986 */ /* 0x0001e2000c101514 */
[----:B----4-:R-:W-:Y:S01]  /*39f30*/  F2FP.F16.F32.PACK_AB R8, R8, R0 ;  /* 0x000000000808723e */ /* 0x010fe200000000ff */
[----:B------:R-:W-:-:S04]  /*39f40*/  VIADD R0, R4, UR28 ;  /* 0x0000001c04007c36 */ /* 0x000fc80008000000 */
[----:B------:R-:W-:Y:S01]  /*39f50*/  IMAD.WIDE R4, R0, 0x2, R2 ;  /* 0x0000000200047825 */ /* 0x000fe200078e0202 */
[----:B0-----:R-:W-:-:S04]  /*39f60*/  PRMT R71, R8, 0x7632, R71 ;  /* 0x0000763208477816 */ /* 0x001fc80000000047 */
[----:B------:R2:W-:Y:S02]  /*39f70*/  @P0 STG.E.U16 desc[UR20][R4.64], R8 ;  /* 0x0000000804000986 */ /* 0x0005e4000c101514 */
[----:B--2---:R-:W-:Y:S01]  /*39f80*/  F2FP.F16.F32.PACK_AB R5, R9, R70 ;  /* 0x000000460905723e */ /* 0x004fe200000000ff */
[C---:B------:R-:W-:Y:S02]  /*39f90*/  VIADD R4, R0.reuse, UR28 ;  /* 0x0000001c00047c36 */ /* 0x040fe40008000000 */
[----:B------:R-:W-:Y:S02]  /*39fa0*/  IMAD.WIDE R8, R0, 0x2, R68 ;  /* 0x0000000200087825 */ /* 0x000fe400078e0244 */
[----:B------:R-:W2:Y:S02]  /*39fb0*/  LDL.LU R0, [R1+0x118] ;  /* 0x0001180001007983 */ /* 0x000ea40000300800 */
[----:B------:R-:W-:Y:S02]  /*39fc0*/  VIADD R70, R91, 0x48 ;  /* 0x000000485b467836 */ /* 0x000fe40000000000 */
[----:B------:R0:W-:Y:S03]  /*39fd0*/  @P1 STG.E.U16 desc[UR20][R8.64], R71 ;  /* 0x0000004708001986 */ /* 0x0001e6000c101514 */
[----:B------:R-:W-:-:S02]  /*39fe0*/  ISETP.GE.AND P4, PT, R70, UR4, PT ;  /* 0x0000000446007c0c */ /* 0x000fc4000bf86270 */
[----:B-1----:R-:W-:Y:S01]  /*39ff0*/  ISETP.LT.AND P0, PT, R93, UR12, !P3 ;  /* 0x0000000c5d007c0c */ /* 0x002fe2000df01270 */
[----:B------:R-:W4:Y:S01]  /*3a000*/  LDL.LU R70, [R1+0x1ac] ;  /* 0x0001ac0001467983 */ /* 0x000f220000300800 */
[----:B------:R-:W-:Y:S01]  /*3a010*/  IMAD.WIDE R6, R4, 0x2, R2 ;  /* 0x0000000204067825 */ /* 0x000fe200078e0202 */
[----:B------:R-:W1:Y:S03]  /*3a020*/  LDCU UR12, c[0x0][0x398] ;  /* 0x00007300ff0c77ac */ /* 0x000e660008000800 */
[----:B0-----:R-:W-:Y:S01]  /*3a030*/  VIADD R8, R91, 0x49 ;  /* 0x000000495b087836 */ /* 0x001fe20000000000 */
[----:B------:R-:W3:Y:S01]  /*3a040*/  LDL.LU R71, [R1+0x1a8] ;  /* 0x0001a80001477983 */ /* 0x000ee20000300800 */
[----:B------:R-:W-:Y:S01]  /*3a050*/  PRMT R9, R5, 0x7632, R9 ;  /* 0x0000763205097816 */ /* 0x000fe20000000009 */
[----:B------:R-:W0:Y:S02]  /*3a060*/  LDCU UR4, c[0x0][0x39c] ;  /* 0x00007380ff0477ac */ /* 0x000e240008000800 */
[----:B------:R-:W-:-:S02]  /*3a070*/  ISETP.GE.AND P1, PT, R8, UR6, PT ;  /* 0x0000000608007c0c */ /* 0x000fc4000bf26270 */
[----:B------:R-:W3:Y:S01]  /*3a080*/  LDL.LU R8, [R1+0x11c] ;  /* 0x00011c0001087983 */ /* 0x000ee20000300800 */
[C---:B------:R-:W-:Y:S01]  /*3a090*/  ISETP.LT.AND P3, PT, R92.reuse, UR8, !P3 ;  /* 0x000000085c007c0c */ /* 0x040fe2000df61270 */
[----:B------:R-:W0:Y:S02]  /*3a0a0*/  LDCU UR6, c[0x0][0x39c] ;  /* 0x00007380ff0677ac */ /* 0x000e240008000800 */
[----:B------:R1:W-:Y:S01]  /*3a0b0*/  @P0 STG.E.U16 desc[UR20][R6.64], R5 ;  /* 0x0000000506000986 */ /* 0x0003e2000c101514 */
[----:B------:R-:W-:Y:S01]  /*3a0c0*/  ISETP.LT.AND P0, PT, R93, UR14, !P6 ;  /* 0x0000000e5d007c0c */ /* 0x000fe2000f701270 */
[----:B------:R-:W0:Y:S01]  /*3a0d0*/  LDCU UR8, c[0x0][0x398] ;  /* 0x00007300ff0877ac */ /* 0x000e220008000800 */
[----:B------:R-:W-:Y:S01]  /*3a0e0*/  ISETP.LT.AND P6, PT, R92, UR10, !P6 ;  /* 0x0000000a5c007c0c */ /* 0x000fe2000f7c1270 */
[----:B------:R-:W0:Y:S01]  /*3a0f0*/  LDCU UR14, c[0x0][0x398] ;  /* 0x00007300ff0e77ac */ /* 0x000e220008000800 */
[----:B------:R-:W0:Y:S01]  /*3a100*/  LDCU UR10, c[0x0][0x398] ;  /* 0x00007300ff0a77ac */ /* 0x000e220008000800 */
[----:B-1----:R-:W-:-:S05]  /*3a110*/  IMAD.WIDE R6, R4, 0x2, R68 ;  /* 0x0000000204067825 */ /* 0x002fca00078e0244 */
[----:B------:R-:W-:Y:S01]  /*3a120*/  @P3 STG.E.U16 desc[UR20][R6.64], R9 ;  /* 0x0000000906003986 */ /* 0x000fe2000c101514 */
[----:B--2---:R-:W-:Y:S01]  /*3a130*/  F2FP.F16.F32.PACK_AB R10, R10, R0 ;  /* 0x000000000a0a723e */ /* 0x004fe200000000ff */
[----:B------:R-:W-:-:S04]  /*3a140*/  VIADD R0, R4, UR28 ;  /* 0x0000001c04007c36 */ /* 0x000fc80008000000 */
[----:B------:R-:W-:-:S05]  /*3a150*/  IMAD.WIDE R4, R0, 0x2, R2 ;  /* 0x0000000200047825 */ /* 0x000fca00078e0202 */
[----:B------:R1:W-:Y:S01]  /*3a160*/  @P0 STG.E.U16 desc[UR20][R4.64], R10 ;  /* 0x0000000a04000986 */ /* 0x0003e2000c101514 */
[----:B------:R-:W-:Y:S01]  /*3a170*/  ISETP.LT.AND P0, PT, R93, UR12, !P5 ;  /* 0x0000000c5d007c0c */ /* 0x000fe2000ef01270 */
[----:B------:R-:W2:Y:S01]  /*3a180*/  LDCU UR12, c[0x0][0x398] ;  /* 0x00007300ff0c77ac */ /* 0x000ea20008000800 */
[C---:B-1----:R-:W-:Y:S01]  /*3a190*/  VIADD R4, R0.reuse, UR28 ;  /* 0x0000001c00047c36 */ /* 0x042fe20008000000 */
[----:B---3--:R-:W-:Y:S01]  /*3a1a0*/  F2FP.F16.F32.PACK_AB R11, R11, R8 ;  /* 0x000000080b0b723e */ /* 0x008fe200000000ff */
[----:B------:R-:W-:Y:S01]  /*3a1b0*/  IMAD.WIDE R8, R0, 0x2, R68 ;  /* 0x0000000200087825 */ /* 0x000fe200078e0244 */
[----:B------:R-:W-:Y:S01]  /*3a1c0*/  PRMT R10, R10, 0x7632, R10 ;  /* 0x000076320a0a7816 */ /* 0x000fe2000000000a */
[----:B------:R-:W3:Y:S02]  /*3a1d0*/  LDL.LU R0, [R1+0x120] ;  /* 0x0001200001007983 */ /* 0x000ee40000300800 */
[----:B------:R-:W-:Y:S02]  /*3a1e0*/  IMAD.WIDE R6, R4, 0x2, R2 ;  /* 0x0000000204067825 */ /* 0x000fe400078e0202 */
[----:B------:R1:W-:Y:S04]  /*3a1f0*/  @P6 STG.E.U16 desc[UR20][R8.64], R10 ;  /* 0x0000000a08006986 */ /* 0x0003e8000c101514 */
[----:B------:R0:W-:Y:S01]  /*3a200*/  @P0 STG.E.U16 desc[UR20][R6.64], R11 ;  /* 0x0000000b06000986 */ /* 0x0001e2000c101514 */
[----:B-1----:R-:W-:Y:S01]  /*3a210*/  VIADD R8, R91, 0x4b ;  /* 0x0000004b5b087836 */ /* 0x002fe20000000000 */
[----:B------:R-:W-:-:S02]  /*3a220*/  PRMT R9, R11, 0x7632, R9 ;  /* 0x000076320b097816 */ /* 0x000fc40000000009 */
[----:B0-----:R-:W4:Y:S02]  /*3a230*/  LDL.LU R11, [R1+0x164] ;  /* 0x00016400010b7983 */ /* 0x001f240000300800 */
[----:B------:R-:W-:Y:S02]  /*3a240*/  ISETP.GE.AND P0, PT, R8, UR6, PT ;  /* 0x0000000608007c0c */ /* 0x000fe4000bf06270 */
[----:B------:R-:W-:Y:S01]  /*3a250*/  ISETP.LT.AND P5, PT, R92, UR8, !P5 ;  /* 0x000000085c007c0c */ /* 0x000fe2000efa1270 */
[----:B------:R-:W4:Y:S01]  /*3a260*/  LDL.LU R8, [R1+0x124] ;  /* 0x0001240001087983 */ /* 0x000f220000300800 */
[----:B------:R-:W-:Y:S02]  /*3a270*/  ISETP.LT.AND P6, PT, R93, UR14, !P4 ;  /* 0x0000000e5d007c0c */ /* 0x000fe4000e7c1270 */
[----:B------:R-:W-:Y:S01]  /*3a280*/  IADD3 R5, PT, PT, R91, 0x4a, RZ ;  /* 0x0000004a5b057810 */ /* 0x000fe20007ffe0ff */
[----:B------:R-:W-:Y:S01]  /*3a290*/  IMAD.WIDE R6, R4, 0x2, R68 ;  /* 0x0000000204067825 */ /* 0x000fe200078e0244 */
[----:B------:R-:W-:Y:S01]  /*3a2a0*/  ISETP.LT.AND P4, PT, R92, UR10, !P4 ;  /* 0x0000000a5c007c0c */ /* 0x000fe2000e781270 */
[----:B------:R-:W0:Y:S01]  /*3a2b0*/  LDCU UR6, c[0x0][0x39c] ;  /* 0x00007380ff0677ac */ /* 0x000e220008000800 */
[----:B------:R-:W-:Y:S01]  /*3a2c0*/  ISETP.GE.AND P3, PT, R5, UR4, PT ;  /* 0x0000000405007c0c */ /* 0x000fe2000bf66270 */
[----:B------:R-:W1:Y:S04]  /*3a2d0*/  LDCU UR8, c[0x0][0x398] ;  /* 0x00007300ff0877ac */ /* 0x000e680008000800 */
[----:B------:R-:W-:Y:S01]  /*3a2e0*/  @P5 STG.E.U16 desc[UR20][R6.64], R9 ;  /* 0x0000000906005986 */ /* 0x000fe2000c101514 */
[----:B------:R-:W0:Y:S01]  /*3a2f0*/  LDCU UR14, c[0x0][0x398] ;  /* 0x00007300ff0e77ac */ /* 0x000e220008000800 */
[----:B------:R-:W0:Y:S01]  /*3a300*/  LDCU UR4, c[0x0][0x39c] ;  /* 0x00007380ff0477ac */ /* 0x000e220008000800 */
[----:B------:R-:W0:Y:S01]  /*3a310*/  LDCU UR10, c[0x0][0x398] ;  /* 0x00007300ff0a77ac */ /* 0x000e220008000800 */
[----:B---3--:R-:W-:Y:S01]  /*3a320*/  F2FP.F16.F32.PACK_AB R12, R12, R0 ;  /* 0x000000000c0c723e */ /* 0x008fe200000000ff */
[----:B------:R-:W-:-:S04]  /*3a330*/  VIADD R0, R4, UR28 ;  /* 0x0000001c04007c36 */ /* 0x000fc80008000000 */
[----:B------:R-:W-:Y:S01]  /*3a340*/  IMAD.WIDE R4, R0, 0x2, R2 ;  /* 0x0000000200047825 */ /* 0x000fe200078e0202 */
[----:B------:R-:W-:-:S04]  /*3a350*/  PRMT R10, R12, 0x7632, R10 ;  /* 0x000076320c0a7816 */ /* 0x000fc8000000000a */
[----:B------:R3:W-:Y:S01]  /*3a360*/  @P6 STG.E.U16 desc[UR20][R4.64], R12 ;  /* 0x0000000c04006986 */ /* 0x0007e2000c101514 */
[----:B--2---:R-:W-:Y:S01]  /*3a370*/  ISETP.LT.AND P6, PT, R93, UR12, !P1 ;  /* 0x0000000c5d007c0c */ /* 0x004fe2000cfc1270 */
[----:B------:R-:W2:Y:S01]  /*3a380*/  LDCU UR12, c[0x0][0x398] ;  /* 0x00007300ff0c77ac */ /* 0x000ea20008000800 */
[C---:B---3--:R-:W-:Y:S01]  /*3a390*/  VIADD R4, R0.reuse, UR28 ;  /* 0x0000001c00047c36 */ /* 0x048fe20008000000 */
[----:B----4-:R-:W-:Y:S01]  /*3a3a0*/  F2FP.F16.F32.PACK_AB R13, R13, R8 ;  /* 0x000000080d0d723e */ /* 0x010fe200000000ff */
[----:B------:R-:W-:Y:S02]  /*3a3b0*/  IMAD.WIDE R8, R0, 0x2, R68 ;  /* 0x0000000200087825 */ /* 0x000fe400078e0244 */
[----:B------:R-:W3:Y:S02]  /*3a3c0*/  LDL.LU R0, [R1+0x128] ;  /* 0x0001280001007983 */ /* 0x000ee40000300800 */
[----:B------:R-:W-:Y:S02]  /*3a3d0*/  IMAD.WIDE R6, R4, 0x2, R2 ;  /* 0x0000000204067825 */ /* 0x000fe400078e0202 */
[----:B------:R4:W-:Y:S04]  /*3a3e0*/  @P4 STG.E.U16 desc[UR20][R8.64], R10 ;  /* 0x0000000a08004986 */ /* 0x0009e8000c101514 */
[----:B------:R0:W-:Y:S01]  /*3a3f0*/  @P6 STG.E.U16 desc[UR20][R6.64], R13 ;  /* 0x0000000d06006986 */ /* 0x0001e2000c101514 */
[----:B----4-:R-:W-:Y:S01]  /*3a400*/  VIADD R8, R91, 0x4d ;  /* 0x0000004d5b087836 */ /* 0x010fe20000000000 */
[----:B------:R-:W-:-:S02]  /*3a410*/  PRMT R9, R13, 0x7632, R9 ;  /* 0x000076320d097816 */ /* 0x000fc40000000009 */
[----:B0-----:R-:W4:Y:S02]  /*3a420*/  LDL.LU R13, [R1+0x168] ;  /* 0x00016800010d7983 */ /* 0x001f240000300800 */
[----:B------:R-:W-:Y:S02]  /*3a430*/  ISETP.GE.AND P4, PT, R8, UR6, PT ;  /* 0x0000000608007c0c */ /* 0x000fe4000bf86270 */
[----:B-1----:R-:W-:Y:S01]  /*3a440*/  ISETP.LT.AND P1, PT, R92, UR8, !P1 ;  /* 0x000000085c007c0c */ /* 0x002fe2000cf21270 */
[----:B------:R-:W4:Y:S01]  /*3a450*/  LDL.LU R8, [R1+0x12c] ;  /* 0x00012c0001087983 */ /* 0x000f220000300800 */
[----:B------:R-:W-:Y:S01]  /*3a460*/  ISETP.LT.AND P6, PT, R93, UR14, !P3 ;  /* 0x0000000e5d007c0c */ /* 0x000fe2000dfc1270 */
[----:B------:R-:W-:Y:S02]  /*3a470*/  VIADD R5, R91, 0x4c ;  /* 0x0000004c5b057836 */ /* 0x000fe40000000000 */
        /* <DEDUP_REMOVED lines=48> */
[----:B------:R-:W3:Y:S01]  /*3a780*/  LDL.LU R16, [R1+0x1a4] ;  /* 0x0001a40001107983 */ /* 0x000ee20000300800 */
[----:B----4-:R-:W-:Y:S01]  /*3a790*/  F2FP.F16.F32.PACK_AB R17, R17, R8 ;  /* 0x000000081111723e */ /* 0x010fe200000000ff */
[----:B------:R-:W-:Y:S02]  /*3a7a0*/  IMAD.WIDE R8, R0, 0x2, R68 ;  /* 0x0000000200087825 */ /* 0x000fe400078e0244 */
[----:B------:R-:W4:Y:S02]  /*3a7b0*/  LDL.LU R0, [R1+0x138] ;  /* 0x0001380001007983 */ /* 0x000f240000300800 */
[----:B------:R-:W-:-:S02]  /*3a7c0*/  IMAD.WIDE R6, R4, 0x2, R2 ;  /* 0x0000000204067825 */ /* 0x000fc400078e0202 */
[----:B------:R0:W-:Y:S04]  /*3a7d0*/  @P5 STG.E.U16 desc[UR20][R8.64], R10 ;  /* 0x0000000a08005986 */ /* 0x0001e8000c101514 */
[----:B------:R1:W-:Y:S01]  /*3a7e0*/  @P6 STG.E.U16 desc[UR20][R6.64], R17 ;  /* 0x0000001106006986 */ /* 0x0003e2000c101514 */
[----:B0-----:R-:W-:Y:S01]  /*3a7f0*/  VIADD R8, R91, 0x51 ;  /* 0x000000515b087836 */ /* 0x001fe20000000000 */
[----:B------:R-:W-:Y:S02]  /*3a800*/  PRMT R9, R17, 0x7632, R9 ;  /* 0x0000763211097816 */ /* 0x000fe40000000009 */
[----:B-1----:R-:W3:Y:S02]  /*3a810*/  LDL.LU R17, [R1+0x1a0] ;  /* 0x0001a00001117983 */ /* 0x002ee40000300800 */
[----:B------:R-:W-:-:S02]  /*3a820*/  ISETP.GE.AND P5, PT, R8, UR6, PT ;  /* 0x0000000608007c0c */ /* 0x000fc4000bfa6270 */
[----:B------:R-:W-:Y:S01]  /*3a830*/  ISETP.LT.AND P4, PT, R92, UR8, !P4 ;  /* 0x000000085c007c0c */ /* 0x000fe2000e781270 */
[----:B------:R-:W3:Y:S01]  /*3a840*/  LDL.LU R8, [R1+0x13c] ;  /* 0x00013c0001087983 */ /* 0x000ee20000300800 */
        /* <DEDUP_REMOVED lines=11> */
[----:B----4-:R-:W-:Y:S01]  /*3a900*/  F2FP.F16.F32.PACK_AB R18, R18, R0 ;  /* 0x000000001212723e */ /* 0x010fe200000000ff */
[----:B------:R-:W-:-:S04]  /*3a910*/  VIADD R0, R4, UR28 ;  /* 0x0000001c04007c36 */ /* 0x000fc80008000000 */
[----:B------:R-:W-:Y:S01]  /*3a920*/  IMAD.WIDE R4, R0, 0x2, R2 ;  /* 0x0000000200047825 */ /* 0x000fe200078e0202 */
[----:B------:R-:W-:-:S04]  /*3a930*/  PRMT R10, R18, 0x7632, R10 ;  /* 0x00007632120a7816 */ /* 0x000fc8000000000a */
[----:B------:R4:W-:Y:S01]  /*3a940*/  @P6 STG.E.U16 desc[UR20][R4.64], R18 ;  /* 0x0000001204006986 */ /* 0x0009e2000c101514 */
[----:B--2---:R-:W-:Y:S01]  /*3a950*/  ISETP.LT.AND P6, PT, R93, UR12, !P3 ;  /* 0x0000000c5d007c0c */ /* 0x004fe2000dfc1270 */
[----:B------:R-:W2:Y:S01]  /*3a960*/  LDCU UR12, c[0x0][0x398] ;  /* 0x00007300ff0c77ac */ /* 0x000ea20008000800 */
[C---:B----4-:R-:W-:Y:S01]  /*3a970*/  VIADD R4, R0.reuse, UR28 ;  /* 0x0000001c00047c36 */ /* 0x050fe20008000000 */
[----:B------:R-:W4:Y:S01]  /*3a980*/  LDL.LU R18, [R1+0x19c] ;  /* 0x00019c0001127983 */ /* 0x000f220000300800 */
[----:B---3--:R-:W-:Y:S01]  /*3a990*/  F2FP.F16.F32.PACK_AB R19, R19, R8 ;  /* 0x000000081313723e */ /* 0x008fe200000000ff */
[----:B------:R-:W-:Y:S02]  /*3a9a0*/  IMAD.WIDE R8, R0, 0x2, R68 ;  /* 0x0000000200087825 */ /* 0x000fe400078e0244 */
[----:B------:R-:W3:Y:S02]  /*3a9b0*/  LDL.LU R0, [R1+0x140] ;  /* 0x0001400001007983 */ /* 0x000ee40000300800 */
[----:B------:R-:W-:-:S02]  /*3a9c0*/  IMAD.WIDE R6, R4, 0x2, R2 ;  /* 0x0000000204067825 */ /* 0x000fc400078e0202 */
[----:B------:R0:W-:Y:S04]  /*3a9d0*/  @P1 STG.E.U16 desc[UR20][R8.64], R10 ;  /* 0x0000000a08001986 */ /* 0x0001e8000c101514 */
[----:B------:R1:W-:Y:S01]  /*3a9e0*/  @P6 STG.E.U16 desc[UR20][R6.64], R19 ;  /* 0x0000001306006986 */ /* 0x0003e2000c101514 */
[----:B0-----:R-:W-:Y:S01]  /*3a9f0*/  VIADD R8, R91, 0x53 ;  /* 0x000000535b087836 */ /* 0x001fe20000000000 */
[----:B------:R-:W-:Y:S02]  /*3aa00*/  PRMT R9, R19, 0x7632, R9 ;  /* 0x0000763213097816 */ /* 0x000fe40000000009 */
[----:B-1----:R-:W4:Y:S02]  /*3aa10*/  LDL.LU R19, [R1+0x198] ;  /* 0x0001980001137983 */ /* 0x002f240000300800 */
[----:B------:R-:W-:-:S02]  /*3aa20*/  ISETP.GE.AND P1, PT, R8, UR6, PT ;  /* 0x0000000608007c0c */ /* 0x000fc4000bf26270 */
[----:B------:R-:W-:Y:S01]  /*3aa30*/  ISETP.LT.AND P3, PT, R92, UR8, !P3 ;  /* 0x000000085c007c0c */ /* 0x000fe2000df61270 */
        /* <DEDUP_REMOVED lines=61> */
[----:B-1----:R-:W2:Y:S02]  /*3ae10*/  LDL.LU R23, [R1+0x188] ;  /* 0x0001880001177983 */ /* 0x002ea40000300800 */
[----:B------:R-:W-:-:S02]  /*3ae20*/  ISETP.GE.AND P4, PT, R8, UR6, PT ;  /* 0x0000000608007c0c */ /* 0x000fc4000bf86270 */
[----:B------:R-:W-:Y:S01]  /*3ae30*/  ISETP.LT.AND P1, PT, R92, UR8, !P1 ;  /* 0x000000085c007c0c */ /* 0x000fe2000cf21270 */
[----:B------:R-:W2:Y:S01]  /*3ae40*/  LDL.LU R8, [R1+0x154] ;  /* 0x0001540001087983 */ /* 0x000ea20000300800 */
[----:B------:R-:W-:Y:S02]  /*3ae50*/  ISETP.LT.AND P6, PT, R93, UR14, !P3 ;  /* 0x0000000e5d007c0c */ /* 0x000fe4000dfc1270 */
[----:B------:R-:W-:Y:S01]  /*3ae60*/  IADD3 R5, PT, PT, R91, 0x56, RZ ;  /* 0x000000565b057810 */ /* 0x000fe20007ffe0ff */
[----:B------:R-:W-:Y:S01]  /*3ae70*/  IMAD.WIDE R6, R4, 0x2, R68 ;  /* 0x0000000204067825 */ /* 0x000fe200078e0244 */
[----:B------:R-:W0:Y:S02]  /*3ae80*/  LDCU UR8, c[0x0][0x398] ;  /* 0x00007300ff0877ac */ /* 0x000e240008000800 */
[----:B------:R-:W-:Y:S01]  /*3ae90*/  ISETP.GE.AND P5, PT, R5, UR4, PT ;  /* 0x0000000405007c0c */ /* 0x000fe2000bfa6270 */
[----:B------:R-:W1:Y:S04]  /*3aea0*/  LDCU UR4, c[0x0][0x39c] ;  /* 0x00007380ff0477ac */ /* 0x000e680008000800 */
[----:B------:R-:W-:Y:S01]  /*3aeb0*/  @P1 STG.E.U16 desc[UR20][R6.64], R9 ;  /* 0x0000000906001986 */ /* 0x000fe2000c101514 */
[----:B------:R-:W0:Y:S01]  /*3aec0*/  LDCU UR14, c[0x0][0x398] ;  /* 0x00007300ff0e77ac */ /* 0x000e220008000800 */
[----:B------:R-:W0:Y:S01]  /*3aed0*/  LDCU UR6, c[0x0][0x39c] ;  /* 0x00007380ff0677ac */ /* 0x000e220008000800 */
[----:B---3--:R-:W-:Y:S01]  /*3aee0*/  F2FP.F16.F32.PACK_AB R24, R24, R0 ;  /* 0x000000001818723e */ /* 0x008fe200000000ff */
[----:B------:R-:W-:-:S04]  /*3aef0*/  VIADD R0, R4, UR28 ;  /* 0x0000001c04007c36 */ /* 0x000fc80008000000 */
[----:B------:R-:W-:Y:S01]  /*3af00*/  IMAD.WIDE R4, R0, 0x2, R2 ;  /* 0x0000000200047825 */ /* 0x000fe200078e0202 */
[----:B------:R-:W-:-:S04]  /*3af10*/  PRMT R10, R24, 0x7632, R10 ;  /* 0x00007632180a7816 */ /* 0x000fc8000000000a */
[----:B------:R3:W-:Y:S02]  /*3af20*/  @P6 STG.E.U16 desc[UR20][R4.64], R24 ;  /* 0x0000001804006986 */ /* 0x0007e4000c101514 */
[C---:B---3--:R-:W-:Y:S02]  /*3af30*/  VIADD R4, R0.reuse, UR28 ;  /* 0x0000001c00047c36 */ /* 0x048fe40008000000 */
[----:B------:R-:W3:Y:S01]  /*3af40*/  LDL.LU R24, [R1+0x184] ;  /* 0x0001840001187983 */ /* 0x000ee20000300800 */
[----:B--2---:R-:W-:Y:S01]  /*3af50*/  F2FP.F16.F32.PACK_AB R25, R25, R8 ;  /* 0x000000081919723e */ /* 0x004fe200000000ff */
[----:B------:R-:W-:Y:S02]  /*3af60*/  IMAD.WIDE R8, R0, 0x2, R68 ;  /* 0x0000000200087825 */ /* 0x000fe400078e0244 */
[----:B------:R-:W2:Y:S01]  /*3af70*/  LDL.LU R0, [R1+0x158] ;  /* 0x0001580001007983 */ /* 0x000ea20000300800 */
[----:B------:R-:W-:Y:S02]  /*3af80*/  ISETP.LT.AND P3, PT, R92, UR10, !P3 ;  /* 0x0000000a5c007c0c */ /* 0x000fe4000df61270 */
[----:B------:R-:W-:Y:S01]  /*3af90*/  ISETP.LT.AND P6, PT, R93, UR12, !P0 ;  /* 0x0000000c5d007c0c */ /* 0x000fe2000c7c1270 */
[----:B------:R-:W-:-:S02]  /*3afa0*/  VIADD R5, R91, 0x58 ;  /* 0x000000585b057836 */ /* 0x000fc40000000000 */
[----:B------:R-:W-:Y:S01]  /*3afb0*/  IMAD.WIDE R6, R4, 0x2, R2 ;  /* 0x0000000204067825 */ /* 0x000fe200078e0202 */
[----:B0-----:R-:W-:Y:S01]  /*3afc0*/  ISETP.LT.AND P0, PT, R92, UR8, !P0 ;  /* 0x000000085c007c0c */ /* 0x001fe2000c701270 */
[----:B------:R-:W0:Y:S01]  /*3afd0*/  LDCU UR10, c[0x0][0x398] ;  /* 0x00007300ff0a77ac */ /* 0x000e220008000800 */
[----:B-1----:R-:W-:Y:S01]  /*3afe0*/  ISETP.GE.AND P1, PT, R5, UR4, PT ;  /* 0x0000000405007c0c */ /* 0x002fe2000bf26270 */
[----:B------:R-:W1:Y:S04]  /*3aff0*/  LDCU UR4, c[0x0][0x39c] ;  /* 0x00007380ff0477ac */ /* 0x000e680008000800 */
[----:B------:R0:W-:Y:S01]  /*3b000*/  @P3 STG.E.U16 desc[UR20][R8.64], R10 ;  /* 0x0000000a08003986 */ /* 0x0001e2000c101514 */
[----:B------:R-:W1:Y:S03]  /*3b010*/  LDCU UR12, c[0x0][0x398] ;  /* 0x00007300ff0c77ac */ /* 0x000e660008000800 */
[----:B------:R4:W-:Y:S01]  /*3b020*/  @P6 STG.E.U16 desc[UR20][R6.64], R25 ;  /* 0x0000001906006986 */ /* 0x0009e2000c101514 */
[----:B------:R-:W-:Y:S01]  /*3b030*/  ISETP.LT.AND P6, PT, R93, UR14, !P5 ;  /* 0x0000000e5d007c0c */ /* 0x000fe2000efc1270 */
[----:B------:R-:W1:Y:S01]  /*3b040*/  LDCU UR8, c[0x0][0x398] ;  /* 0x00007300ff0877ac */ /* 0x000e620008000800 */
[----:B------:R-:W1:Y:S01]  /*3b050*/  LDCU UR14, c[0x0][0x398] ;  /* 0x00007300ff0e77ac */ /* 0x000e620008000800 */
[----:B0-----:R-:W-:Y:S01]  /*3b060*/  IMAD.WIDE R8, R4, 0x2, R68 ;  /* 0x0000000204087825 */ /* 0x001fe200078e0244 */
[----:B----4-:R-:W-:-:S02]  /*3b070*/  PRMT R7, R25, 0x7632, R7 ;  /* 0x0000763219077816 */ /* 0x010fc40000000007 */
[----:B------:R-:W4:Y:S01]  /*3b080*/  LDL.LU R25, [R1+0x180] ;  /* 0x0001800001197983 */ /* 0x000f220000300800 */
[----:B------:R-:W-:-:S03]  /*3b090*/  VIADD R6, R4, UR28 ;  /* 0x0000001c04067c36 */ /* 0x000fc60008000000 */
[----:B------:R0:W-:Y:S01]  /*3b0a0*/  @P0 STG.E.U16 desc[UR20][R8.64], R7 ;  /* 0x0000000708000986 */ /* 0x0001e2000c101514 */
[----:B------:R-:W-:-:S04]  /*3b0b0*/  IMAD.WIDE R4, R6, 0x2, R2 ;  /* 0x0000000206047825 */ /* 0x000fc800078e0202 */
[----:B0-----:R-:W-:-:S05]  /*3b0c0*/  VIADD R8, R91, 0x5a ;  /* 0x0000005a5b087836 */ /* 0x001fca0000000000 */
[----:B-1----:R-:W-:Y:S01]  /*3b0d0*/  ISETP.GE.AND P0, PT, R8, UR4, PT ;  /* 0x0000000408007c0c */ /* 0x002fe2000bf06270 */
[----:B------:R-:W0:Y:S01]  /*3b0e0*/  LDCU UR4, c[0x0][0x39c] ;  /* 0x00007380ff0477ac */ /* 0x000e220008000800 */
[----:B--2---:R-:W-:Y:S01]  /*3b0f0*/  F2FP.F16.F32.PACK_AB R26, R26, R0 ;  /* 0x000000001a1a723e */ /* 0x004fe200000000ff */
[----:B------:R-:W-:-:S05]  /*3b100*/  VIADD R0, R91, 0x59 ;  /* 0x000000595b007836 */ /* 0x000fca0000000000 */
[----:B------:R-:W-:Y:S01]  /*3b110*/  ISETP.GE.AND P3, PT, R0, UR6, PT ;  /* 0x0000000600007c0c */ /* 0x000fe2000bf66270 */
[----:B------:R1:W-:Y:S04]  /*3b120*/  @P6 STG.E.U16 desc[UR20][R4.64], R26 ;  /* 0x0000001a04006986 */ /* 0x0003e8000c101514 */
[----:B------:R-:W2:Y:S01]  /*3b130*/  LDL.LU R0, [R1+0x15c] ;  /* 0x00015c0001007983 */ /* 0x000ea20000300800 */
[----:B------:R-:W-:Y:S01]  /*3b140*/  PRMT R9, R26, 0x7632, R9 ;  /* 0x000076321a097816 */ /* 0x000fe20000000009 */
[----:B------:R-:W0:Y:S02]  /*3b150*/  LDCU UR6, c[0x0][0x39c] ;  /* 0x00007380ff0677ac */ /* 0x000e240008000800 */
[----:B-1----:R-:W3:Y:S04]  /*3b160*/  LDL.LU R26, [R1+0x17c] ;  /* 0x00017c00011a7983 */ /* 0x002ee80000300800 */
[----:B------:R-:W3:Y:S01]  /*3b170*/  LDL.LU R8, [R1+0x160] ;  /* 0x0001600001087983 */ /* 0x000ee20000300800 */
[C---:B------:R-:W-:Y:S01]  /*3b180*/  ISETP.LT.AND P5, PT, R92.reuse, UR10, !P5 ;  /* 0x0000000a5c007c0c */ /* 0x040fe2000efa1270 */
[----:B------:R-:W1:Y:S01]  /*3b190*/  LDCU UR10, c[0x0][0x398] ;  /* 0x00007300ff0a77ac */ /* 0x000e620008000800 */
[----:B------:R-:W-:Y:S01]  /*3b1a0*/  ISETP.LT.AND P6, PT, R93, UR12, !P4 ;  /* 0x0000000c5d007c0c */ /* 0x000fe2000e7c1270 */
[----:B------:R-:W0:Y:S01]  /*3b1b0*/  LDCU UR12, c[0x0][0x398] ;  /* 0x00007300ff0c77ac */ /* 0x000e220008000800 */
[----:B------:R-:W-:-:S02]  /*3b1c0*/  ISETP.LT.AND P4, PT, R92, UR8, !P4 ;  /* 0x000000085c007c0c */ /* 0x000fc4000e781270 */
[----:B------:R-:W-:Y:S01]  /*3b1d0*/  F2FP.F16.F32.PACK_AB R29, R29, R11 ;  /* 0x0000000b1d1d723e */ /* 0x000fe200000000ff */
[----:B------:R-:W0:Y:S01]  /*3b1e0*/  LDCU UR8, c[0x0][0x398] ;  /* 0x00007300ff0877ac */ /* 0x000e220008000800 */
[----:B--2---:R-:W-:Y:S01]  /*3b1f0*/  F2FP.F16.F32.PACK_AB R27, R27, R0 ;  /* 0x000000001b1b723e */ /* 0x004fe200000000ff */
[C---:B------:R-:W-:Y:S02]  /*3b200*/  VIADD R0, R6.reuse, UR28 ;  /* 0x0000001c06007c36 */ /* 0x040fe40008000000 */
[----:B------:R-:W-:-:S04]  /*3b210*/  IMAD.WIDE R6, R6, 0x2, R68 ;  /* 0x0000000206067825 */ /* 0x000fc800078e0244 */
[----:B------:R-:W-:Y:S01]  /*3b220*/  IMAD.WIDE R4, R0, 0x2, R2 ;  /* 0x0000000200047825 */ /* 0x000fe200078e0202 */
[----:B------:R2:W-:Y:S04]  /*3b230*/  @P5 STG.E.U16 desc[UR20][R6.64], R9 ;  /* 0x0000000906005986 */ /* 0x0005e8000c101514 */
[----:B------:R0:W-:Y:S01]  /*3b240*/  @P6 STG.E.U16 desc[UR20][R4.64], R27 ;  /* 0x0000001b04006986 */ /* 0x0001e2000c101514 */
[----:B------:R-:W-:Y:S01]  /*3b250*/  ISETP.LT.AND P6, PT, R93, UR14, !P1 ;  /* 0x0000000e5d007c0c */ /* 0x000fe2000cfc1270 */
[----:B------:R-:W4:Y:S01]  /*3b260*/  LDCU UR14, c[0x0][0x398] ;  /* 0x00007300ff0e77ac */ /* 0x000f220008000800 */
[----:B---3--:R-:W-:Y:S01]  /*3b270*/  F2FP.F16.F32.PACK_AB R28, R28, R8 ;  /* 0x000000081c1c723e */ /* 0x008fe200000000ff */
[C---:B------:R-:W-:Y:S01]  /*3b280*/  VIADD R8, R0.reuse, UR28 ;  /* 0x0000001c00087c36 */ /* 0x040fe20008000000 */
[----:B------:R-:W-:Y:S01]  /*3b290*/  PRMT R10, R27, 0x7632, R10 ;  /* 0x000076321b0a7816 */ /* 0x000fe2000000000a */
[----:B--2---:R-:W-:-:S04]  /*3b2a0*/  IMAD.WIDE R6, R0, 0x2, R68 ;  /* 0x0000000200067825 */ /* 0x004fc800078e0244 */
[----:B0-----:R-:W-:Y:S01]  /*3b2b0*/  IMAD.WIDE R4, R8, 0x2, R2 ;  /* 0x0000000208047825 */ /* 0x001fe200078e0202 */
[----:B------:R-:W-:Y:S01]  /*3b2c0*/  @P4 STG.E.U16 desc[UR20][R6.64], R10 ;  /* 0x0000000a06004986 */ /* 0x000fe2000c101514 */
[----:B-1----:R-:W-:Y:S01]  /*3b2d0*/  ISETP.LT.AND P1, PT, R92, UR10, !P1 ;  /* 0x0000000a5c007c0c */ /* 0x002fe2000cf21270 */
[----:B------:R-:W0:Y:S02]  /*3b2e0*/  LDCU UR10, c[0x0][0x398] ;  /* 0x00007300ff0a77ac */ /* 0x000e240008000800 */
[----:B------:R1:W-:Y:S01]  /*3b2f0*/  @P6 STG.E.U16 desc[UR20][R4.64], R28 ;  /* 0x0000001c04006986 */ /* 0x0003e2000c101514 */
[----:B------:R-:W-:Y:S01]  /*3b300*/  ISETP.LT.AND P6, PT, R93, UR12, !P3 ;  /* 0x0000000c5d007c0c */ /* 0x000fe2000dfc1270 */
[----:B------:R-:W-:Y:S01]  /*3b310*/  VIADD R9, R91, 0x5b ;  /* 0x0000005b5b097836 */ /* 0x000fe20000000000 */
[----:B------:R-:W2:Y:S01]  /*3b320*/  LDCU UR12, c[0x0][0x398] ;  /* 0x00007300ff0c77ac */ /* 0x000ea20008000800 */
[C---:B------:R-:W-:Y:S01]  /*3b330*/  VIADD R11, R8.reuse, UR28 ;  /* 0x0000001c080b7c36 */ /* 0x040fe20008000000 */
[----:B------:R-:W3:Y:S02]  /*3b340*/  LDL.LU R27, [R1+0x178] ;  /* 0x00017800011b7983 */ /* 0x000ee40000300800 */
[----:B------:R-:W-:Y:S01]  /*3b350*/  ISETP.GE.AND P5, PT, R9, UR6, PT ;  /* 0x0000000609007c0c */ /* 0x000fe2000bfa6270 */
[----:B------:R-:W-:Y:S01]  /*3b360*/  IMAD.WIDE R8, R8, 0x2, R68 ;  /* 0x0000000208087825 */ /* 0x000fe200078e0244 */
[----:B-1----:R-:W-:-:S03]  /*3b370*/  PRMT R5, R28, 0x7632, R5 ;  /* 0x000076321c057816 */ /* 0x002fc60000000005 */
[----:B------:R-:W-:Y:S01]  /*3b380*/  IMAD.WIDE R6, R11, 0x2, R2 ;  /* 0x000000020b067825 */ /* 0x000fe200078e0202 */
[----:B------:R-:W3:Y:S01]  /*3b390*/  LDL.LU R28, [R1+0x174] ;  /* 0x00017400011c7983 */ /* 0x000ee20000300800 */
[----:B------:R-:W-:Y:S01]  /*3b3a0*/  ISETP.LT.AND P3, PT, R92, UR8, !P3 ;  /* 0x000000085c007c0c */ /* 0x000fe2000df61270 */
[----:B------:R-:W1:Y:S02]  /*3b3b0*/  LDCU UR8, c[0x0][0x398] ;  /* 0x00007300ff0877ac */ /* 0x000e640008000800 */
[----:B------:R-:W-:Y:S01]  /*3b3c0*/  @P1 STG.E.U16 desc[UR20][R8.64], R5 ;  /* 0x0000000508001986 */ /* 0x000fe2000c101514 */
[----:B------:R-:W-:Y:S01]  /*3b3d0*/  F2FP.F16.F32.PACK_AB R30, R30, R13 ;  /* 0x0000000d1e1e723e */ /* 0x000fe200000000ff */
[----:B------:R-:W0:Y:S02]  /*3b3e0*/  LDCU UR6, c[0x0][0x39c] ;  /* 0x00007380ff0677ac */ /* 0x000e240008000800 */
[----:B------:R1:W-:Y:S02]  /*3b3f0*/  @P6 STG.E.U16 desc[UR20][R6.64], R29 ;  /* 0x0000001d06006986 */ /* 0x0003e4000c101514 */
[----:B-1----:R-:W-:-:S02]  /*3b400*/  PRMT R7, R29, 0x7632, R7 ;  /* 0x000076321d077816 */ /* 0x002fc40000000007 */
[----:B------:R-:W3:Y:S01]  /*3b410*/  LDL.LU R29, [R1+0x170] ;  /* 0x00017000011d7983 */ /* 0x000ee20000300800 */
[----:B----4-:R-:W-:Y:S01]  /*3b420*/  ISETP.LT.AND P6, PT, R93, UR14, !P0 ;  /* 0x0000000e5d007c0c */ /* 0x010fe2000c7c1270 */
[C---:B------:R-:W-:Y:S01]  /*3b430*/  VIADD R13, R11.reuse, UR28 ;  /* 0x0000001c0b0d7c36 */ /* 0x040fe20008000000 */
[----:B------:R-:W1:Y:S01]  /*3b440*/  LDCU UR14, c[0x0][0x398] ;  /* 0x00007300ff0e77ac */ /* 0x000e620008000800 */
[----:B------:R-:W-:-:S04]  /*3b450*/  IMAD.WIDE R10, R11, 0x2, R68 ;  /* 0x000000020b0a7825 */ /* 0x000fc800078e0244 */
[----:B------:R-:W-:Y:S01]  /*3b460*/  IMAD.WIDE R4, R13, 0x2, R2 ;  /* 0x000000020d047825 */ /* 0x000fe200078e0202 */
[----:B------:R4:W-:Y:S01]  /*3b470*/  @P3 STG.E.U16 desc[UR20][R10.64], R7 ;  /* 0x000000070a003986 */ /* 0x0009e2000c101514 */
[----:B0-----:R-:W-:Y:S01]  /*3b480*/  ISETP.LT.AND P0, PT, R92, UR10, !P0 ;  /* 0x0000000a5c007c0c */ /* 0x001fe2000c701270 */
[----:B------:R-:W0:Y:S03]  /*3b490*/  LDCU UR10, c[0x0][0x398] ;  /* 0x00007300ff0a77ac */ /* 0x000e260008000800 */
[----:B------:R1:W-:Y:S01]  /*3b4a0*/  @P6 STG.E.U16 desc[UR20][R4.64], R30 ;  /* 0x0000001e04006986 */ /* 0x0003e2000c101514 */
[----:B--2---:R-:W-:Y:S01]  /*3b4b0*/  ISETP.LT.AND P6, PT, R93, UR12, !P5 ;  /* 0x0000000c5d007c0c */ /* 0x004fe2000efc1270 */
[----:B------:R-:W2:Y:S01]  /*3b4c0*/  LDCU UR12, c[0x0][0x398] ;  /* 0x00007300ff0c77ac */ /* 0x000ea20008000800 */
[----:B------:R-:W-:Y:S01]  /*3b4d0*/  F2FP.F16.F32.PACK_AB R31, R31, R15 ;  /* 0x0000000f1f1f723e */ /* 0x000fe200000000ff */
[----:B------:R-:W-:Y:S01]  /*3b4e0*/  VIADD R15, R13, UR28 ;  /* 0x0000001c0d0f7c36 */ /* 0x000fe20008000000 */
[----:B------:R-:W-:Y:S01]  /*3b4f0*/  IADD3 R0, PT, PT, R91, 0x5c, RZ ;  /* 0x0000005c5b007810 */ /* 0x000fe20007ffe0ff */
[----:B----4-:R-:W-:-:S03]  /*3b500*/  IMAD.WIDE R6, R13, 0x2, R68 ;  /* 0x000000020d067825 */ /* 0x010fc600078e0244 */
[----:B------:R-:W-:Y:S01]  /*3b510*/  ISETP.GE.AND P4, PT, R0, UR4, PT ;  /* 0x0000000400007c0c */ /* 0x000fe2000bf86270 */
[----:B------:R-:W4:Y:S01]  /*3b520*/  LDCU UR4, c[0x0][0x39c] ;  /* 0x00007380ff0477ac */ /* 0x000f220008000800 */
[C---:B------:R-:W-:Y:S01]  /*3b530*/  IMAD.WIDE R8, R15.reuse, 0x2, R2 ;  /* 0x000000020f087825 */ /* 0x040fe200078e0202 */
[----:B-1----:R-:W-:Y:S02]  /*3b540*/  PRMT R5, R30, 0x7632, R5 ;  /* 0x000076321e057816 */ /* 0x002fe40000000005 */
[----:B------:R-:W-:Y:S01]  /*3b550*/  ISETP.LT.AND P5, PT, R92, UR8, !P5 ;  /* 0x000000085c007c0c */ /* 0x000fe2000efa1270 */
[----:B------:R-:W-:Y:S01]  /*3b560*/  VIADD R11, R15, UR28 ;  /* 0x0000001c0f0b7c36 */ /* 0x000fe20008000000 */
[----:B------:R-:W1:Y:S01]  /*3b570*/  LDCU UR8, c[0x0][0x398] ;  /* 0x00007300ff0877ac */ /* 0x000e620008000800 */
[----:B------:R0:W-:Y:S04]  /*3b580*/  @P0 STG.E.U16 desc[UR20][R6.64], R5 ;  /* 0x0000000506000986 */ /* 0x0001e8000c101514 */
[----:B------:R2:W-:Y:S01]  /*3b590*/  @P6 STG.E.U16 desc[UR20][R8.64], R31 ;  /* 0x0000001f08006986 */ /* 0x0005e2000c101514 */
[----:B------:R-:W-:Y:S01]  /*3b5a0*/  ISETP.LT.AND P6, PT, R93, UR14, !P4 ;  /* 0x0000000e5d007c0c */ /* 0x000fe2000e7c1270 */
[----:B------:R-:W-:Y:S01]  /*3b5b0*/  VIADD R0, R91, 0x5d ;  /* 0x0000005d5b007836 */ /* 0x000fe20000000000 */
[----:B------:R-:W1:Y:S01]  /*3b5c0*/  LDCU UR14, c[0x0][0x398] ;  /* 0x00007300ff0e77ac */ /* 0x000e620008000800 */
[----:B0-----:R-:W-:-:S03]  /*3b5d0*/  IMAD.WIDE R4, R15, 0x2, R68 ;  /* 0x000000020f047825 */ /* 0x001fc600078e0244 */
[----:B------:R-:W-:Y:S01]  /*3b5e0*/  ISETP.GE.AND P1, PT, R0, UR6, PT ;  /* 0x0000000600007c0c */ /* 0x000fe2000bf26270 */
[----:B------:R-:W0:Y:S01]  /*3b5f0*/  LDCU UR6, c[0x0][0x39c] ;  /* 0x00007380ff0677ac */ /* 0x000e220008000800 */
[----:B--2---:R-:W-:Y:S01]  /*3b600*/  PRMT R9, R31, 0x7632, R9 ;  /* 0x000076321f097816 */ /* 0x004fe20000000009 */
[C---:B------:R-:W-:Y:S01]  /*3b610*/  IMAD.WIDE R6, R11.reuse, 0x2, R2 ;  /* 0x000000020b067825 */ /* 0x040fe200078e0202 */
[----:B------:R-:W-:Y:S01]  /*3b620*/  ISETP.LT.AND P4, PT, R92, UR10, !P4 ;  /* 0x0000000a5c007c0c */ /* 0x000fe2000e781270 */
[----:B------:R-:W2:Y:S02]  /*3b630*/  LDCU UR10, c[0x0][0x398] ;  /* 0x00007300ff0a77ac */ /* 0x000ea40008000800 */
[----:B------:R0:W-:Y:S01]  /*3b640*/  @P5 STG.E.U16 desc[UR20][R4.64], R9 ;  /* 0x0000000904005986 */ /* 0x0001e2000c101514 */
[----:B------:R-:W-:Y:S02]  /*3b650*/  VIADD R13, R11, UR28 ;  /* 0x0000001c0b0d7c36 */ /* 0x000fe40008000000 */
[----:B------:R-:W-:-:S05]  /*3b660*/  VIADD R0, R91, 0x5e ;  /* 0x0000005e5b007836 */ /* 0x000fca0000000000 */
[----:B----4-:R-:W-:Y:S01]  /*3b670*/  ISETP.GE.AND P3, PT, R0, UR4, PT ;  /* 0x0000000400007c0c */ /* 0x010fe2000bf66270 */
[----:B0-----:R-:W-:Y:S01]  /*3b680*/  IMAD.WIDE R8, R11, 0x2, R68 ;  /* 0x000000020b087825 */ /* 0x001fe200078e0244 */
[----:B------:R-:W0:Y:S03]  /*3b690*/  LDCU UR4, c[0x0][0x39c] ;  /* 0x00007380ff0477ac */ /* 0x000e260008000800 */
[----:B------:R-:W-:-:S04]  /*3b6a0*/  IMAD.WIDE R4, R13, 0x2, R2 ;  /* 0x000000020d047825 */ /* 0x000fc800078e0202 */
[----:B------:R-:W-:Y:S02]  /*3b6b0*/  VIADD R11, R13, UR28 ;  /* 0x0000001c0d0b7c36 */ /* 0x000fe40008000000 */
[----:B------:R-:W-:-:S05]  /*3b6c0*/  VIADD R0, R91, 0x5f ;  /* 0x0000005f5b007836 */ /* 0x000fca0000000000 */
[----:B------:R-:W-:Y:S01]  /*3b6d0*/  ISETP.GE.AND P0, PT, R0, UR6, PT ;  /* 0x0000000600007c0c */ /* 0x000fe2000bf06270 */
[----:B------:R-:W-:Y:S01]  /*3b6e0*/  VIADD R0, R91, 0x60 ;  /* 0x000000605b007836 */ /* 0x000fe20000000000 */
[----:B------:R-:W4:Y:S01]  /*3b6f0*/  LDCU UR6, c[0x0][0x39c] ;  /* 0x00007380ff0677ac */ /* 0x000f220008000800 */
[----:B------:R-:W-:-:S03]  /*3b700*/  F2FP.F16.F32.PACK_AB R35, R35, R26 ;  /* 0x0000001a2323723e */ /* 0x000fc600000000ff */
[----:B0-----:R-:W-:Y:S01]  /*3b710*/  ISETP.GE.AND P5, PT, R0, UR4, PT ;  /* 0x0000000400007c0c */ /* 0x001fe2000bfa6270 */
[----:B------:R-:W-:Y:S01]  /*3b720*/  VIADD R0, R91, 0x61 ;  /* 0x000000615b007836 */ /* 0x000fe20000000000 */
[----:B------:R-:W0:Y:S01]  /*3b730*/  LDCU UR4, c[0x0][0x39c] ;  /* 0x00007380ff0477ac */ /* 0x000e220008000800 */
[----:B------:R-:W-:Y:S02]  /*3b740*/  F2FP.F16.F32.PACK_AB R36, R36, R25 ;  /* 0x000000192424723e */ /* 0x000fe400000000ff */
[----:B------:R-:W-:Y:S02]  /*3b750*/  F2FP.F16.F32.PACK_AB R37, R37, R24 ;  /* 0x000000182525723e */ /* 0x000fe400000000ff */
[----:B------:R-:W-:Y:S02]  /*3b760*/  F2FP.F16.F32.PACK_AB R38, R38, R23 ;  /* 0x000000172626723e */ /* 0x000fe400000000ff */
[----:B------:R-:W-:Y:S02]  /*3b770*/  F2FP.F16.F32.PACK_AB R39, R39, R22 ;  /* 0x000000162727723e */ /* 0x000fe400000000ff */
[----:B------:R-:W-:-:S02]  /*3b780*/  F2FP.F16.F32.PACK_AB R40, R40, R21 ;  /* 0x000000152828723e */ /* 0x000fc400000000ff */
[----:B------:R-:W-:Y:S02]  /*3b790*/  F2FP.F16.F32.PACK_AB R41, R41, R20 ;  /* 0x000000142929723e */ /* 0x000fe400000000ff */
[----:B------:R-:W-:Y:S02]  /*3b7a0*/  F2FP.F16.F32.PACK_AB R42, R42, R19 ;  /* 0x000000132a2a723e */ /* 0x000fe400000000ff */
[----:B------:R-:W-:Y:S02]  /*3b7b0*/  F2FP.F16.F32.PACK_AB R43, R43, R18 ;  /* 0x000000122b2b723e */ /* 0x000fe400000000ff */
[----:B------:R-:W-:Y:S02]  /*3b7c0*/  F2FP.F16.F32.PACK_AB R44, R44, R17 ;  /* 0x000000112c2c723e */ /* 0x000fe400000000ff */
[----:B------:R-:W-:Y:S02]  /*3b7d0*/  F2FP.F16.F32.PACK_AB R45, R45, R16 ;  /* 0x000000102d2d723e */ /* 0x000fe400000000ff */
[----:B---3--:R-:W-:-:S02]  /*3b7e0*/  F2FP.F16.F32.PACK_AB R33, R33, R28 ;  /* 0x0000001c2121723e */ /* 0x008fc400000000ff */
[----:B------:R-:W-:-:S05]  /*3b7f0*/  F2FP.F16.F32.PACK_AB R32, R32, R29 ;  /* 0x0000001d2020723e */ /* 0x000fca00000000ff */
[----:B------:R3:W-:Y:S01]  /*3b800*/  @P6 STG.E.U16 desc[UR20][R6.64], R32 ;  /* 0x0000002006006986 */ /* 0x0007e2000c101514 */
[----:B------:R-:W-:Y:S01]  /*3b810*/  ISETP.LT.AND P6, PT, R93, UR12, !P1 ;  /* 0x0000000c5d007c0c */ /* 0x000fe2000cfc1270 */
[----:B------:R-:W0:Y:S01]  /*3b820*/  LDCU UR12, c[0x0][0x398] ;  /* 0x00007300ff0c77ac */ /* 0x000e220008000800 */
[----:B-1----:R-:W-:Y:S02]  /*3b830*/  ISETP.LT.AND P1, PT, R92, UR8, !P1 ;  /* 0x000000085c007c0c */ /* 0x002fe4000cf21270 */
[----:B------:R-:W-:Y:S01]  /*3b840*/  F2FP.F16.F32.PACK_AB R34, R34, R27 ;  /* 0x0000001b2222723e */ /* 0x000fe200000000ff */
[----:B------:R-:W1:Y:S01]  /*3b850*/  LDCU UR8, c[0x0][0x398] ;  /* 0x00007300ff0877ac */ /* 0x000e620008000800 */
[----:B---3--:R-:W-:-:S05]  /*3b860*/  PRMT R7, R32, 0x7632, R7 ;  /* 0x0000763220077816 */ /* 0x008fca0000000007 */
[----:B------:R3:W-:Y:S04]  /*3b870*/  @P4 STG.E.U16 desc[UR20][R8.64], R7 ;  /* 0x0000000708004986 */ /* 0x0007e8000c101514 */
[----:B------:R0:W-:Y:S01]  /*3b880*/  @P6 STG.E.U16 desc[UR20][R4.64], R33 ;  /* 0x0000002104006986 */ /* 0x0001e2000c101514 */
[----:B------:R-:W-:Y:S01]  /*3b890*/  ISETP.LT.AND P6, PT, R93, UR14, !P3 ;  /* 0x0000000e5d007c0c */ /* 0x000fe2000dfc1270 */
[----:B------:R-:W1:Y:S01]  /*3b8a0*/  LDCU UR14, c[0x0][0x398] ;  /* 0x00007300ff0e77ac */ /* 0x000e620008000800 */
[----:B---3--:R-:W-:Y:S01]  /*3b8b0*/  IMAD.WIDE R6, R13, 0x2, R68 ;  /* 0x000000020d067825 */ /* 0x008fe200078e0244 */
[----:B0-----:R-:W-:-:S03]  /*3b8c0*/  PRMT R5, R33, 0x7632, R5 ;  /* 0x0000763221057816 */ /* 0x001fc60000000005 */
[----:B------:R-:W-:Y:S01]  /*3b8d0*/  IMAD.WIDE R8, R11, 0x2, R2 ;  /* 0x000000020b087825 */ /* 0x000fe200078e0202 */
[----:B--2---:R-:W-:Y:S01]  /*3b8e0*/  ISETP.LT.AND P3, PT, R92, UR10, !P3 ;  /* 0x0000000a5c007c0c */ /* 0x004fe2000df61270 */
[----:B------:R-:W0:Y:S01]  /*3b8f0*/  LDCU UR10, c[0x0][0x398] ;  /* 0x00007300ff0a77ac */ /* 0x000e220008000800 */
[----:B------:R2:W-:Y:S04]  /*3b900*/  @P1 STG.E.U16 desc[UR20][R6.64], R5 ;  /* 0x0000000506001986 */ /* 0x0005e8000c101514 */
[----:B------:R3:W-:Y:S01]  /*3b910*/  @P6 STG.E.U16 desc[UR20][R8.64], R34 ;  /* 0x0000002208006986 */ /* 0x0007e2000c101514 */
[----:B------:R-:W-:Y:S01]  /*3b920*/  ISETP.LT.AND P6, PT, R93, UR12, !P0 ;  /* 0x0000000c5d007c0c */ /* 0x000fe2000c7c1270 */
[C---:B------:R-:W-:Y:S01]  /*3b930*/  VIADD R13, R11.reuse, UR28 ;  /* 0x0000001c0b0d7c36 */ /* 0x040fe20008000000 */
[----:B------:R-:W0:Y:S01]  /*3b940*/  LDCU UR12, c[0x0][0x398] ;  /* 0x00007300ff0c77ac */ /* 0x000e220008000800 */
[----:B--2---:R-:W-:Y:S01]  /*3b950*/  IMAD.WIDE R4, R11, 0x2, R68 ;  /* 0x000000020b047825 */ /* 0x004fe200078e0244 */
[----:B---3--:R-:W-:-:S03]  /*3b960*/  PRMT R9, R34, 0x7632, R9 ;  /* 0x0000763222097816 */ /* 0x008fc60000000009 */
[----:B------:R-:W-:Y:S01]  /*3b970*/  IMAD.WIDE R6, R13, 0x2, R2 ;  /* 0x000000020d067825 */ /* 0x000fe200078e0202 */
[----:B-1----:R-:W-:Y:S01]  /*3b980*/  ISETP.LT.AND P0, PT, R92, UR8, !P0 ;  /* 0x000000085c007c0c */ /* 0x002fe2000c701270 */
[----:B------:R-:W1:Y:S01]  /*3b990*/  LDCU UR8, c[0x0][0x398] ;  /* 0x00007300ff0877ac */ /* 0x000e620008000800 */
[----:B------:R2:W-:Y:S04]  /*3b9a0*/  @P3 STG.E.U16 desc[UR20][R4.64], R9 ;  /* 0x0000000904003986 */ /* 0x0005e8000c101514 */
[----:B------:R3:W-:Y:S01]  /*3b9b0*/  @P6 STG.E.U16 desc[UR20][R6.64], R35 ;  /* 0x0000002306006986 */ /* 0x0007e2000c101514 */
[----:B------:R-:W-:Y:S01]  /*3b9c0*/  ISETP.LT.AND P6, PT, R93, UR14, !P5 ;  /* 0x0000000e5d007c0c */ /* 0x000fe2000efc1270 */
[C---:B------:R-:W-:Y:S01]  /*3b9d0*/  VIADD R11, R13.reuse, UR28 ;  /* 0x0000001c0d0b7c36 */ /* 0x040fe20008000000 */
[----:B----4-:R-:W-:Y:S01]  /*3b9e0*/  ISETP.GE.AND P4, PT, R0, UR6, PT ;  /* 0x0000000600007c0c */ /* 0x010fe2000bf86270 */
[----:B------:R-:W4:Y:S01]  /*3b9f0*/  LDCU UR14, c[0x0][0x398] ;  /* 0x00007300ff0e77ac */ /* 0x000f220008000800 */
[----:B--2---:R-:W-:Y:S01]  /*3ba00*/  IMAD.WIDE R8, R13, 0x2, R68 ;  /* 0x000000020d087825 */ /* 0x004fe200078e0244 */
[----:B---3--:R-:W-:-:S03]  /*3ba10*/  PRMT R7, R35, 0x7632, R7 ;  /* 0x0000763223077816 */ /* 0x008fc60000000007 */
[C---:B------:R-:W-:Y:S01]  /*3ba20*/  IMAD.WIDE R4, R11.reuse, 0x2, R2 ;  /* 0x000000020b047825 */ /* 0x040fe200078e0202 */
[----:B0-----:R-:W-:Y:S01]  /*3ba30*/  ISETP.LT.AND P5, PT, R92, UR10, !P5 ;  /* 0x0000000a5c007c0c */ /* 0x001fe2000efa1270 */
[----:B------:R-:W0:Y:S01]  /*3ba40*/  LDCU UR6, c[0x0][0x39c] ;  /* 0x00007380ff0677ac */ /* 0x000e220008000800 */
[----:B------:R2:W-:Y:S01]  /*3ba50*/  @P0 STG.E.U16 desc[UR20][R8.64], R7 ;  /* 0x0000000708000986 */ /* 0x0005e2000c101514 */
[----:B------:R-:W-:Y:S01]  /*3ba60*/  VIADD R13, R11, UR28 ;  /* 0x0000001c0b0d7c36 */ /* 0x000fe20008000000 */
[----:B------:R-:W-:Y:S01]  /*3ba70*/  IADD3 R0, PT, PT, R91, 0x62, RZ ;  /* 0x000000625b007810 */ /* 0x000fe20007ffe0ff */
[----:B------:R-:W3:Y:S01]  /*3ba80*/  LDCU UR10, c[0x0][0x398] ;  /* 0x00007300ff0a77ac */ /* 0x000ee20008000800 */
[----:B------:R1:W-:Y:S01]  /*3ba90*/  @P6 STG.E.U16 desc[UR20][R4.64], R36 ;  /* 0x0000002404006986 */ /* 0x0003e2000c101514 */
[----:B------:R-:W-:Y:S02]  /*3baa0*/  ISETP.LT.AND P6, PT, R93, UR12, !P4 ;  /* 0x0000000c5d007c0c */ /* 0x000fe4000e7c1270 */
[----:B------:R-:W-:Y:S01]  /*3bab0*/  ISETP.GE.AND P1, PT, R0, UR4, PT ;  /* 0x0000000400007c0c */ /* 0x000fe2000bf26270 */
[----:B------:R-:W0:Y:S01]  /*3bac0*/  LDCU UR12, c[0x0][0x398] ;  /* 0x00007300ff0c77ac */ /* 0x000e220008000800 */
[----:B--2---:R-:W-:Y:S01]  /*3bad0*/  IMAD.WIDE R6, R11, 0x2, R68 ;  /* 0x000000020b067825 */ /* 0x004fe200078e0244 */
[----:B-1----:R-:W-:-:S03]  /*3bae0*/  PRMT R5, R36, 0x7632, R5 ;  /* 0x0000763224057816 */ /* 0x002fc60000000005 */
[C---:B------:R-:W-:Y:S01]  /*3baf0*/  IMAD.WIDE R8, R13.reuse, 0x2, R2 ;  /* 0x000000020d087825 */ /* 0x040fe200078e0202 */
[----:B------:R-:W-:Y:S01]  /*3bb00*/  ISETP.LT.AND P4, PT, R92, UR8, !P4 ;  /* 0x000000085c007c0c */ /* 0x000fe2000e781270 */
[----:B------:R-:W1:Y:S01]  /*3bb10*/  LDCU UR4, c[0x0][0x39c] ;  /* 0x00007380ff0477ac */ /* 0x000e620008000800 */
[----:B------:R2:W-:Y:S01]  /*3bb20*/  @P5 STG.E.U16 desc[UR20][R6.64], R5 ;  /* 0x0000000506005986 */ /* 0x0005e2000c101514 */
[----:B------:R-:W-:Y:S01]  /*3bb30*/  VIADD R11, R13, UR28 ;  /* 0x0000001c0d0b7c36 */ /* 0x000fe20008000000 */
[----:B------:R-:W1:Y:S02]  /*3bb40*/  LDCU UR8, c[0x0][0x398] ;  /* 0x00007300ff0877ac */ /* 0x000e640008000800 */
[----:B------:R3:W-:Y:S01]  /*3bb50*/  @P6 STG.E.U16 desc[UR20][R8.64], R37 ;  /* 0x0000002508006986 */ /* 0x0007e2000c101514 */
[----:B----4-:R-:W-:Y:S01]  /*3bb60*/  ISETP.LT.AND P6, PT, R93, UR14, !P1 ;  /* 0x0000000e5d007c0c */ /* 0x010fe2000cfc1270 */
[----:B------:R-:W-:Y:S01]  /*3bb70*/  VIADD R0, R91, 0x63 ;  /* 0x000000635b007836 */ /* 0x000fe20000000000 */
[----:B------:R-:W4:Y:S01]  /*3bb80*/  LDCU UR14, c[0x0][0x398] ;  /* 0x00007300ff0e77ac */ /* 0x000f220008000800 */
[----:B--2---:R-:W-:-:S03]  /*3bb90*/  IMAD.WIDE R4, R13, 0x2, R68 ;  /* 0x000000020d047825 */ /* 0x004fc600078e0244 */
[----:B0-----:R-:W-:Y:S01]  /*3bba0*/  ISETP.GE.AND P3, PT, R0, UR6, PT ;  /* 0x0000000600007c0c */ /* 0x001fe2000bf66270 */
[----:B------:R-:W0:Y:S01]  /*3bbb0*/  LDCU UR6, c[0x0][0x39c] ;  /* 0x00007380ff0677ac */ /* 0x000e220008000800 */
[----:B---3--:R-:W-:Y:S01]  /*3bbc0*/  PRMT R9, R37, 0x7632, R9 ;  /* 0x0000763225097816 */ /* 0x008fe20000000009 */
[----:B------:R-:W-:Y:S01]  /*3bbd0*/  IMAD.WIDE R6, R11, 0x2, R2 ;  /* 0x000000020b067825 */ /* 0x000fe200078e0202 */
[----:B------:R-:W-:Y:S01]  /*3bbe0*/  ISETP.LT.AND P1, PT, R92, UR10, !P1 ;  /* 0x0000000a5c007c0c */ /* 0x000fe2000cf21270 */
[----:B------:R-:W2:Y:S02]  /*3bbf0*/  LDCU UR10, c[0x0][0x398] ;  /* 0x00007300ff0a77ac */ /* 0x000ea40008000800 */
[----:B------:R3:W-:Y:S04]  /*3bc00*/  @P4 STG.E.U16 desc[UR20][R4.64], R9 ;  /* 0x0000000904004986 */ /* 0x0007e8000c101514 */
[----:B------:R0:W-:Y:S01]  /*3bc10*/  @P6 STG.E.U16 desc[UR20][R6.64], R38 ;  /* 0x0000002606006986 */ /* 0x0001e2000c101514 */
[----:B------:R-:W-:Y:S01]  /*3bc20*/  ISETP.LT.AND P6, PT, R93, UR12, !P3 ;  /* 0x0000000c5d007c0c */ /* 0x000fe2000dfc1270 */
[----:B------:R-:W-:Y:S01]  /*3bc30*/  VIADD R13, R11, UR28 ;  /* 0x0000001c0b0d7c36 */ /* 0x000fe20008000000 */
[----:B------:R-:W2:Y:S01]  /*3bc40*/  LDCU UR12, c[0x0][0x398] ;  /* 0x00007300ff0c77ac */ /* 0x000ea20008000800 */
[----:B------:R-:W-:-:S02]  /*3bc50*/  VIADD R0, R91, 0x64 ;  /* 0x000000645b007836 */ /* 0x000fc40000000000 */
[----:B---3--:R-:W-:-:S03]  /*3bc60*/  IMAD.WIDE R8, R11, 0x2, R68 ;  /* 0x000000020b087825 */ /* 0x008fc600078e0244 */
[----:B-1----:R-:W-:Y:S01]  /*3bc70*/  ISETP.GE.AND P0, PT, R0, UR4, PT ;  /* 0x0000000400007c0c */ /* 0x002fe2000bf06270 */
[----:B------:R-:W1:Y:S01]  /*3bc80*/  LDCU UR4, c[0x0][0x39c] ;  /* 0x00007380ff0477ac */ /* 0x000e620008000800 */
[----:B0-----:R-:W-:Y:S01]  /*3bc90*/  PRMT R7, R38, 0x7632, R7 ;  /* 0x0000763226077816 */ /* 0x001fe20000000007 */
[----:B------:R-:W-:Y:S01]  /*3bca0*/  IMAD.WIDE R4, R13, 0x2, R2 ;  /* 0x000000020d047825 */ /* 0x000fe200078e0202 */
[----:B------:R-:W-:Y:S01]  /*3bcb0*/  ISETP.LT.AND P3, PT, R92, UR8, !P3 ;  /* 0x000000085c007c0c */ /* 0x000fe2000df61270 */
[----:B------:R-:W0:Y:S02]  /*3bcc0*/  LDCU UR8, c[0x0][0x398] ;  /* 0x00007300ff0877ac */ /* 0x000e240008000800 */
[----:B------:R3:W-:Y:S04]  /*3bcd0*/  @P1 STG.E.U16 desc[UR20][R8.64], R7 ;  /* 0x0000000708001986 */ /* 0x0007e8000c101514 */
[----:B------:R0:W-:Y:S01]  /*3bce0*/  @P6 STG.E.U16 desc[UR20][R4.64], R39 ;  /* 0x0000002704006986 */ /* 0x0001e2000c101514 */
[----:B----4-:R-:W-:Y:S01]  /*3bcf0*/  ISETP.LT.AND P6, PT, R93, UR14, !P0 ;  /* 0x0000000e5d007c0c */ /* 0x010fe2000c7c1270 */
[----:B------:R-:W-:Y:S01]  /*3bd00*/  VIADD R11, R13, UR28 ;  /* 0x0000001c0d0b7c36 */ /* 0x000fe20008000000 */
[----:B------:R-:W4:Y:S01]  /*3bd10*/  LDCU UR14, c[0x0][0x398] ;  /* 0x00007300ff0e77ac */ /* 0x000f220008000800 */
[----:B------:R-:W-:-:S02]  /*3bd20*/  VIADD R0, R91, 0x65 ;  /* 0x000000655b007836 */ /* 0x000fc40000000000 */
[----:B---3--:R-:W-:-:S03]  /*3bd30*/  IMAD.WIDE R6, R13, 0x2, R68 ;  /* 0x000000020d067825 */ /* 0x008fc600078e0244 */
[----:B------:R-:W-:Y:S01]  /*3bd40*/  ISETP.GE.AND P5, PT, R0, UR6, PT ;  /* 0x0000000600007c0c */ /* 0x000fe2000bfa6270 */
[----:B------:R-:W3:Y:S01]  /*3bd50*/  LDCU UR6, c[0x0][0x39c] ;  /* 0x00007380ff0677ac */ /* 0x000ee20008000800 */
[----:B0-----:R-:W-:Y:S01]  /*3bd60*/  PRMT R5, R39, 0x7632, R5 ;  /* 0x0000763227057816 */ /* 0x001fe20000000005 */
[----:B------:R-:W-:Y:S01]  /*3bd70*/  IMAD.WIDE R8, R11, 0x2, R2 ;  /* 0x000000020b087825 */ /* 0x000fe200078e0202 */
[----:B--2---:R-:W-:Y:S01]  /*3bd80*/  ISETP.LT.AND P0, PT, R92, UR10, !P0 ;  /* 0x0000000a5c007c0c */ /* 0x004fe2000c701270 */
[----:B------:R-:W0:Y:S02]  /*3bd90*/  LDCU UR10, c[0x0][0x398] ;  /* 0x00007300ff0a77ac */ /* 0x000e240008000800 */
[----:B------:R2:W-:Y:S04]  /*3bda0*/  @P3 STG.E.U16 desc[UR20][R6.64], R5 ;  /* 0x0000000506003986 */ /* 0x0005e8000c101514 */
[----:B------:R0:W-:Y:S01]  /*3bdb0*/  @P6 STG.E.U16 desc[UR20][R8.64], R40 ;  /* 0x0000002808006986 */ /* 0x0001e2000c101514 */
[----:B------:R-:W-:Y:S01]  /*3bdc0*/  ISETP.LT.AND P6, PT, R93, UR12, !P5 ;  /* 0x0000000c5d007c0c */ /* 0x000fe2000efc1270 */
[----:B------:R-:W-:Y:S01]  /*3bdd0*/  VIADD R13, R11, UR28 ;  /* 0x0000001c0b0d7c36 */ /* 0x000fe20008000000 */
[----:B------:R-:W3:Y:S01]  /*3bde0*/  LDCU UR12, c[0x0][0x398] ;  /* 0x00007300ff0c77ac */ /* 0x000ee20008000800 */
[----:B------:R-:W-:-:S02]  /*3bdf0*/  VIADD R0, R91, 0x66 ;  /* 0x000000665b007836 */ /* 0x000fc40000000000 */
[----:B--2---:R-:W-:-:S03]  /*3be00*/  IMAD.WIDE R4, R11, 0x2, R68 ;  /* 0x000000020b047825 */ /* 0x004fc600078e0244 */
        /* <DEDUP_REMOVED lines=12> */
[----:B--2---:R-:W-:-:S03]  /*3bed0*/  IMAD.WIDE R8, R13, 0x2, R68 ;  /* 0x000000020d087825 */ /* 0x004fc600078e0244 */
[----:B---3--:R-:W-:Y:S01]  /*3bee0*/  ISETP.GE.AND P1, PT, R0, UR6, PT ;  /* 0x0000000600007c0c */ /* 0x008fe2000bf26270 */
[----:B------:R-:W2:Y:S01]  /*3bef0*/  LDCU UR6, c[0x0][0x39c] ;  /* 0x00007380ff0677ac */ /* 0x000ea20008000800 */
[----:B0-----:R-:W-:Y:S01]  /*3bf00*/  PRMT R7, R41, 0x7632, R7 ;  /* 0x0000763229077816 */ /* 0x001fe20000000007 */
[----:B------:R-:W-:Y:S01]  /*3bf10*/  IMAD.WIDE R4, R11, 0x2, R2 ;  /* 0x000000020b047825 */ /* 0x000fe200078e0202 */
[----:B------:R-:W-:Y:S01]  /*3bf20*/  ISETP.LT.AND P4, PT, R92, UR10, !P4 ;  /* 0x0000000a5c007c0c */ /* 0x000fe2000e781270 */
[----:B------:R-:W0:Y:S02]  /*3bf30*/  LDCU UR10, c[0x0][0x398] ;  /* 0x00007300ff0a77ac */ /* 0x000e240008000800 */
[----:B------:R3:W-:Y:S04]  /*3bf40*/  @P5 STG.E.U16 desc[UR20][R8.64], R7 ;  /* 0x0000000708005986 */ /* 0x0007e8000c101514 */
[----:B------:R0:W-:Y:S01]  /*3bf50*/  @P6 STG.E.U16 desc[UR20][R4.64], R42 ;  /* 0x0000002a04006986 */ /* 0x0001e2000c101514 */
[----:B------:R-:W-:Y:S01]  /*3bf60*/  ISETP.LT.AND P6, PT, R93, UR12, !P1 ;  /* 0x0000000c5d007c0c */ /* 0x000fe2000cfc1270 */
[----:B------:R-:W-:Y:S01]  /*3bf70*/  VIADD R13, R11, UR28 ;  /* 0x0000001c0b0d7c36 */ /* 0x000fe20008000000 */
[----:B------:R-:W-:Y:S01]  /*3bf80*/  IADD3 R0, PT, PT, R91, 0x68, RZ ;  /* 0x000000685b007810 */ /* 0x000fe20007ffe0ff */
[----:B------:R-:W2:Y:S01]  /*3bf90*/  LDCU UR12, c[0x0][0x398] ;  /* 0x00007300ff0c77ac */ /* 0x000ea20008000800 */
[----:B---3--:R-:W-:-:S02]  /*3bfa0*/  IMAD.WIDE R6, R11, 0x2, R68 ;  /* 0x000000020b067825 */ /* 0x008fc400078e0244 */
        /* <DEDUP_REMOVED lines=13> */
[----:B--2---:R-:W-:Y:S01]  /*3c080*/  ISETP.GE.AND P0, PT, R0, UR6, PT ;  /* 0x0000000600007c0c */ /* 0x004fe2000bf06270 */
        /* <DEDUP_REMOVED lines=22> */
[----:B------:R-:W-:Y:S01]  /*3c1f0*/  F2FP.F16.F32.PACK_AB R46, R46, R71 ;  /* 0x000000472e2e723e */ /* 0x000fe200000000ff */
[----:B------:R-:W-:Y:S01]  /*3c200*/  VIADD R0, R91, 0x6b ;  /* 0x0000006b5b007836 */ /* 0x000fe20000000000 */
[----:B------:R-:W4:Y:S01]  /*3c210*/  LDCU UR14, c[0x0][0x398] ;  /* 0x00007300ff0e77ac */ /* 0x000f220008000800 */
        /* <DEDUP_REMOVED lines=11> */
[----:B------:R-:W-:Y:S01]  /*3c2d0*/  F2FP.F16.F32.PACK_AB R47, R47, R70 ;  /* 0x000000462f2f723e */ /* 0x000fe200000000ff */
[----:B------:R-:W-:Y:S01]  /*3c2e0*/  VIADD R0, R91, 0x6c ;  /* 0x0000006c5b007836 */ /* 0x000fe20000000000 */
[----:B------:R-:W2:Y:S01]  /*3c2f0*/  LDCU UR12, c[0x0][0x398] ;  /* 0x00007300ff0c77ac */ /* 0x000ea20008000800 */
        /* <DEDUP_REMOVED lines=10> */
[----:B------:R-:W-:Y:S01]  /*3c3a0*/  VIADD R0, R91, 0x6d ;  /* 0x0000006d5b007836 */ /* 0x000fe20000000000 */
[----:B------:R-:W-:Y:S01]  /*3c3b0*/  F2FP.F16.F32.PACK_AB R48, R48, R73 ;  /* 0x000000493030723e */ /* 0x000fe200000000ff */
[C---:B------:R-:W-:Y:S01]  /*3c3c0*/  VIADD R11, R13.reuse, UR28 ;  /* 0x0000001c0d0b7c36 */ /* 0x040fe20008000000 */
[----:B------:R-:W4:Y:S02]  /*3c3d0*/  LDCU UR14, c[0x0][0x398] ;  /* 0x00007300ff0e77ac */ /* 0x000f240008000800 */
[----:B--2---:R-:W-:Y:S01]  /*3c3e0*/  ISETP.GE.AND P3, PT, R0, UR6, PT ;  /* 0x0000000600007c0c */ /* 0x004fe2000bf66270 */
[----:B---3--:R-:W-:Y:S01]  /*3c3f0*/  IMAD.WIDE R8, R13, 0x2, R68 ;  /* 0x000000020d087825 */ /* 0x008fe200078e0244 */
[----:B------:R-:W2:Y:S01]  /*3c400*/  LDCU UR6, c[0x0][0x39c] ;  /* 0x00007380ff0677ac */ /* 0x000ea20008000800 */
[----:B0-----:R-:W-:-:S02]  /*3c410*/  PRMT R7, R47, 0x7632, R7 ;  /* 0x000076322f077816 */ /* 0x001fc40000000007 */
[----:B------:R-:W-:Y:S01]  /*3c420*/  IMAD.WIDE R4, R11, 0x2, R2 ;  /* 0x000000020b047825 */ /* 0x000fe200078e0202 */
[----:B------:R-:W-:Y:S01]  /*3c430*/  ISETP.LT.AND P1, PT, R92, UR10, !P1 ;  /* 0x0000000a5c007c0c */ /* 0x000fe2000cf21270 */
[----:B------:R-:W0:Y:S01]  /*3c440*/  LDCU UR10, c[0x0][0x398] ;  /* 0x00007300ff0a77ac */ /* 0x000e220008000800 */
[----:B------:R3:W-:Y:S04]  /*3c450*/  @P4 STG.E.U16 desc[UR20][R8.64], R7 ;  /* 0x0000000708004986 */ /* 0x0007e8000c101514 */
[----:B------:R2:W-:Y:S01]  /*3c460*/  @P6 STG.E.U16 desc[UR20][R4.64], R48 ;  /* 0x0000003004006986 */ /* 0x0005e2000c101514 */
[----:B------:R-:W-:Y:S01]  /*3c470*/  ISETP.LT.AND P6, PT, R93, UR12, !P3 ;  /* 0x0000000c5d007c0c */ /* 0x000fe2000dfc1270 */
[----:B------:R-:W-:Y:S01]  /*3c480*/  VIADD R13, R11, UR28 ;  /* 0x0000001c0b0d7c36 */ /* 0x000fe20008000000 */
[----:B------:R-:W-:Y:S01]  /*3c490*/  IADD3 R0, PT, PT, R91, 0x6e, RZ ;  /* 0x0000006e5b007810 */ /* 0x000fe20007ffe0ff */
[----:B------:R-:W0:Y:S01]  /*3c4a0*/  LDCU UR12, c[0x0][0x398] ;  /* 0x00007300ff0c77ac */ /* 0x000e220008000800 */
[----:B------:R-:W-:-:S02]  /*3c4b0*/  F2FP.F16.F32.PACK_AB R49, R49, R72 ;  /* 0x000000483131723e */ /* 0x000fc400000000ff */
[----:B-1----:R-:W-:Y:S01]  /*3c4c0*/  ISETP.GE.AND P0, PT, R0, UR4, PT ;  /* 0x0000000400007c0c */ /* 0x002fe2000bf06270 */
[----:B---3--:R-:W-:Y:S01]  /*3c4d0*/  IMAD.WIDE R6, R11, 0x2, R68 ;  /* 0x000000020b067825 */ /* 0x008fe200078e0244 */
[----:B------:R-:W1:Y:S01]  /*3c4e0*/  LDCU UR4, c[0x0][0x39c] ;  /* 0x00007380ff0477ac */ /* 0x000e620008000800 */
[----:B--2---:R-:W-:Y:S02]  /*3c4f0*/  PRMT R5, R48, 0x7632, R5 ;  /* 0x0000763230057816 */ /* 0x004fe40000000005 */
[----:B------:R-:W-:Y:S02]  /*3c500*/  VIADD R0, R91, 0x6f ;  /* 0x0000006f5b007836 */ /* 0x000fe40000000000 */
[----:B------:R-:W-:Y:S01]  /*3c510*/  IMAD.WIDE R8, R13, 0x2, R2 ;  /* 0x000000020d087825 */ /* 0x000fe200078e0202 */
[----:B------:R-:W-:Y:S01]  /*3c520*/  ISETP.LT.AND P3, PT, R92, UR8, !P3 ;  /* 0x000000085c007c0c */ /* 0x000fe2000df61270 */
[----:B------:R2:W-:Y:S01]  /*3c530*/  @P1 STG.E.U16 desc[UR20][R6.64], R5 ;  /* 0x0000000506001986 */ /* 0x0005e2000c101514 */
[----:B------:R-:W-:Y:S01]  /*3c540*/  ISETP.GE.AND P5, PT, R0, UR6, PT ;  /* 0x0000000600007c0c */ /* 0x000fe2000bfa6270 */
[----:B------:R-:W3:Y:S02]  /*3c550*/  LDCU UR6, c[0x0][0x39c] ;  /* 0x00007380ff0677ac */ /* 0x000ee40008000800 */
[----:B------:R0:W-:Y:S01]  /*3c560*/  @P6 STG.E.U16 desc[UR20][R8.64], R49 ;  /* 0x0000003108006986 */ /* 0x0001e2000c101514 */
[----:B----4-:R-:W-:Y:S01]  /*3c570*/  ISETP.LT.AND P6, PT, R93, UR14, !P0 ;  /* 0x0000000e5d007c0c */ /* 0x010fe2000c7c1270 */
[----:B------:R-:W-:Y:S01]  /*3c580*/  VIADD R11, R13, UR28 ;  /* 0x0000001c0d0b7c36 */ /* 0x000fe20008000000 */
[----:B------:R-:W-:Y:S01]  /*3c590*/  F2FP.F16.F32.PACK_AB R50, R50, R74 ;  /* 0x0000004a3232723e */ /* 0x000fe200000000ff */
[----:B------:R-:W-:Y:S01]  /*3c5a0*/  VIADD R0, R91, 0x70 ;  /* 0x000000705b007836 */ /* 0x000fe20000000000 */
[----:B------:R-:W4:Y:S01]  /*3c5b0*/  LDCU UR8, c[0x0][0x398] ;  /* 0x00007300ff0877ac */ /* 0x000f220008000800 */
[----:B--2---:R-:W-:Y:S01]  /*3c5c0*/  IMAD.WIDE R4, R13, 0x2, R68 ;  /* 0x000000020d047825 */ /* 0x004fe200078e0244 */
[----:B------:R-:W2:Y:S01]  /*3c5d0*/  LDCU UR14, c[0x0][0x398] ;  /* 0x00007300ff0e77ac */ /* 0x000ea20008000800 */
[----:B0-----:R-:W-:-:S02]  /*3c5e0*/  PRMT R9, R49, 0x7632, R9 ;  /* 0x0000763231097816 */ /* 0x001fc40000000009 */
[----:B------:R-:W-:Y:S01]  /*3c5f0*/  IMAD.WIDE R6, R11, 0x2, R2 ;  /* 0x000000020b067825 */ /* 0x000fe200078e0202 */
[----:B-1----:R-:W-:Y:S01]  /*3c600*/  ISETP.GE.AND P4, PT, R0, UR4, PT ;  /* 0x0000000400007c0c */ /* 0x002fe2000bf86270 */
[----:B------:R-:W0:Y:S01]  /*3c610*/  LDCU UR4, c[0x0][0x39c] ;  /* 0x00007380ff0477ac */ /* 0x000e220008000800 */
[----:B------:R-:W-:Y:S01]  /*3c620*/  ISETP.LT.AND P0, PT, R92, UR10, !P0 ;  /* 0x0000000a5c007c0c */ /* 0x000fe2000c701270 */
[----:B------:R1:W-:Y:S01]  /*3c630*/  @P3 STG.E.U16 desc[UR20][R4.64], R9 ;  /* 0x0000000904003986 */ /* 0x0003e2000c101514 */
[----:B------:R-:W-:Y:S01]  /*3c640*/  VIADD R0, R91, 0x71 ;  /* 0x000000715b007836 */ /* 0x000fe20000000000 */
[----:B------:R-:W-:Y:S01]  /*3c650*/  F2FP.F16.F32.PACK_AB R51, R51, R75 ;  /* 0x0000004b3333723e */ /* 0x000fe200000000ff */
[----:B------:R-:W-:Y:S01]  /*3c660*/  VIADD R13, R11, UR28 ;  /* 0x0000001c0b0d7c36 */ /* 0x000fe20008000000 */
[----:B------:R0:W-:Y:S01]  /*3c670*/  @P6 STG.E.U16 desc[UR20][R6.64], R50 ;  /* 0x0000003206006986 */ /* 0x0001e2000c101514 */
[----:B------:R-:W-:Y:S01]  /*3c680*/  ISETP.LT.AND P6, PT, R93, UR12, !P5 ;  /* 0x0000000c5d007c0c */ /* 0x000fe2000efc1270 */
[----:B------:R-:W2:Y:S01]  /*3c690*/  LDCU UR10, c[0x0][0x398] ;  /* 0x00007300ff0a77ac */ /* 0x000ea20008000800 */
[----:B---3--:R-:W-:Y:S01]  /*3c6a0*/  ISETP.GE.AND P1, PT, R0, UR6, PT ;  /* 0x0000000600007c0c */ /* 0x008fe2000bf26270 */
[----:B------:R-:W3:Y:S01]  /*3c6b0*/  LDCU UR6, c[0x0][0x39c] ;  /* 0x00007380ff0677ac */ /* 0x000ee20008000800 */
[----:B-1----:R-:W-:Y:S01]  /*3c6c0*/  IMAD.WIDE R8, R11, 0x2, R68 ;  /* 0x000000020b087825 */ /* 0x002fe200078e0244 */
[----:B------:R-:W1:Y:S01]  /*3c6d0*/  LDCU UR12, c[0x0][0x398] ;  /* 0x00007300ff0c77ac */ /* 0x000e620008000800 */
[----:B0-----:R-:W-:-:S02]  /*3c6e0*/  PRMT R7, R50, 0x7632, R7 ;  /* 0x0000763232077816 */ /* 0x001fc40000000007 */
[----:B------:R-:W-:Y:S01]  /*3c6f0*/  IMAD.WIDE R4, R13, 0x2, R2 ;  /* 0x000000020d047825 */ /* 0x000fe200078e0202 */
[----:B----4-:R-:W-:Y:S01]  /*3c700*/  ISETP.LT.AND P5, PT, R92, UR8, !P5 ;  /* 0x000000085c007c0c */ /* 0x010fe2000efa1270 */
[----:B------:R-:W0:Y:S02]  /*3c710*/  LDCU UR8, c[0x0][0x398] ;  /* 0x00007300ff0877ac */ /* 0x000e240008000800 */
[----:B------:R-:W-:Y:S01]  /*3c720*/  VIADD R0, R91, 0x72 ;  /* 0x000000725b007836 */ /* 0x000fe20000000000 */
[----:B------:R4:W-:Y:S04]  /*3c730*/  @P0 STG.E.U16 desc[UR20][R8.64], R7 ;  /* 0x0000000708000986 */ /* 0x0009e8000c101514 */
[----:B------:R0:W-:Y:S01]  /*3c740*/  @P6 STG.E.U16 desc[UR20][R4.64], R51 ;  /* 0x0000003304006986 */ /* 0x0001e2000c101514 */
[----:B--2---:R-:W-:Y:S01]  /*3c750*/  ISETP.LT.AND P6, PT, R93, UR14, !P4 ;  /* 0x0000000e5d007c0c */ /* 0x004fe2000e7c1270 */
[----:B------:R-:W-:Y:S01]  /*3c760*/  VIADD R11, R13, UR28 ;  /* 0x0000001c0d0b7c36 */ /* 0x000fe20008000000 */
[----:B------:R-:W-:Y:S01]  /*3c770*/  ISETP.GE.AND P3, PT, R0, UR4, PT ;  /* 0x0000000400007c0c */ /* 0x000fe2000bf66270 */
[----:B------:R-:W-:Y:S01]  /*3c780*/  VIADD R0, R91, 0x73 ;  /* 0x000000735b007836 */ /* 0x000fe20000000000 */
[----:B------:R-:W2:Y:S01]  /*3c790*/  LDCU UR4, c[0x0][0x39c] ;  /* 0x00007380ff0477ac */ /* 0x000ea20008000800 */
[----:B------:R-:W-:Y:S01]  /*3c7a0*/  F2FP.F16.F32.PACK_AB R52, R52, R76 ;  /* 0x0000004c3434723e */ /* 0x000fe200000000ff */
[----:B----4-:R-:W-:-:S02]  /*3c7b0*/  IMAD.WIDE R6, R13, 0x2, R68 ;  /* 0x000000020d067825 */ /* 0x010fc400078e0244 */
[----:B---3--:R-:W-:Y:S01]  /*3c7c0*/  ISETP.GE.AND P0, PT, R0, UR6, PT ;  /* 0x0000000600007c0c */ /* 0x008fe2000bf06270 */
[----:B------:R-:W3:Y:S01]  /*3c7d0*/  LDCU UR6, c[0x0][0x398] ;  /* 0x00007300ff0677ac */ /* 0x000ee20008000800 */
[----:B0-----:R-:W-:Y:S01]  /*3c7e0*/  PRMT R5, R51, 0x7632, R5 ;  /* 0x0000763233057816 */ /* 0x001fe20000000005 */
[----:B------:R-:W-:Y:S01]  /*3c7f0*/  IMAD.WIDE R8, R11, 0x2, R2 ;  /* 0x000000020b087825 */ /* 0x000fe200078e0202 */
[----:B------:R-:W-:Y:S01]  /*3c800*/  ISETP.LT.AND P4, PT, R92, UR10, !P4 ;  /* 0x0000000a5c007c0c */ /* 0x000fe2000e781270 */
[----:B------:R-:W0:Y:S02]  /*3c810*/  LDCU UR10, c[0x0][0x398] ;  /* 0x00007300ff0a77ac */ /* 0x000e240008000800 */
[----:B------:R4:W-:Y:S01]  /*3c820*/  @P5 STG.E.U16 desc[UR20][R6.64], R5 ;  /* 0x0000000506005986 */ /* 0x0009e2000c101514 */
[----:B------:R-:W-:Y:S02]  /*3c830*/  F2FP.F16.F32.PACK_AB R53, R53, R77 ;  /* 0x0000004d3535723e */ /* 0x000fe400000000ff */
[----:B------:R-:W-:Y:S01]  /*3c840*/  F2FP.F16.F32.PACK_AB R54, R54, R78 ;  /* 0x0000004e3636723e */ /* 0x000fe200000000ff */
[----:B------:R0:W-:Y:S01]  /*3c850*/  @P6 STG.E.U16 desc[UR20][R8.64], R52 ;  /* 0x0000003408006986 */ /* 0x0001e2000c101514 */
[----:B-1----:R-:W-:Y:S01]  /*3c860*/  ISETP.LT.AND P6, PT, R93, UR12, !P1 ;  /* 0x0000000c5d007c0c */ /* 0x002fe2000cfc1270 */
[----:B------:R-:W-:Y:S01]  /*3c870*/  VIADD R13, R11, UR28 ;  /* 0x0000001c0b0d7c36 */ /* 0x000fe20008000000 */
[----:B------:R-:W-:Y:S01]  /*3c880*/  IADD3 R0, PT, PT, R91, 0x74, RZ ;  /* 0x000000745b007810 */ /* 0x000fe20007ffe0ff */
[----:B------:R-:W1:Y:S01]  /*3c890*/  LDCU UR12, c[0x0][0x398] ;  /* 0x00007300ff0c77ac */ /* 0x000e620008000800 */
[----:B----4-:R-:W-:-:S02]  /*3c8a0*/  IMAD.WIDE R4, R11, 0x2, R68 ;  /* 0x000000020b047825 */ /* 0x010fc400078e0244 */
[----:B--2---:R-:W-:Y:S01]  /*3c8b0*/  ISETP.GE.AND P5, PT, R0, UR4, PT ;  /* 0x0000000400007c0c */ /* 0x004fe2000bfa6270 */
[----:B------:R-:W2:Y:S01]  /*3c8c0*/  LDCU UR4, c[0x0][0x398] ;  /* 0x00007300ff0477ac */ /* 0x000ea20008000800 */
        /* <DEDUP_REMOVED lines=8> */
[----:B---3--:R-:W-:Y:S01]  /*3c950*/  ISETP.LT.AND P6, PT, R93, UR6, !P3 ;  /* 0x000000065d007c0c */ /* 0x008fe2000dfc1270 */
[----:B------:R-:W-:Y:S01]  /*3c960*/  VIADD R11, R13, UR28 ;  /* 0x0000001c0d0b7c36 */ /* 0x000fe20008000000 */
[----:B------:R-:W3:Y:S01]  /*3c970*/  LDCU UR6, c[0x0][0x398] ;  /* 0x00007300ff0677ac */ /* 0x000ee20008000800 */
[----:B------:R-:W-:-:S02]  /*3c980*/  F2FP.F16.F32.PACK_AB R57, R57, R88 ;  /* 0x000000583939723e */ /* 0x000fc400000000ff */
[----:B------:R-:W-:Y:S02]  /*3c990*/  F2FP.F16.F32.PACK_AB R58, R58, R87 ;  /* 0x000000573a3a723e */ /* 0x000fe400000000ff */
[----:B------:R-:W-:Y:S01]  /*3c9a0*/  F2FP.F16.F32.PACK_AB R59, R59, R86 ;  /* 0x000000563b3b723e */ /* 0x000fe200000000ff */
[----:B----4-:R-:W-:Y:S01]  /*3c9b0*/  IMAD.WIDE R8, R13, 0x2, R68 ;  /* 0x000000020d087825 */ /* 0x010fe200078e0244 */
[----:B------:R-:W-:Y:S01]  /*3c9c0*/  F2FP.F16.F32.PACK_AB R60, R60, R85 ;  /* 0x000000553c3c723e */ /* 0x000fe200000000ff */
[----:B------:R-:W4:Y:S01]  /*3c9d0*/  LDCU UR14, c[0x0][0x398] ;  /* 0x00007300ff0e77ac */ /* 0x000f220008000800 */
[----:B0-----:R-:W-:Y:S01]  /*3c9e0*/  PRMT R7, R53, 0x7632, R7 ;  /* 0x0000763235077816 */ /* 0x001fe20000000007 */
[----:B------:R-:W-:Y:S01]  /*3c9f0*/  IMAD.WIDE R4, R11, 0x2, R2 ;  /* 0x000000020b047825 */ /* 0x000fe200078e0202 */
[----:B------:R-:W-:Y:S01]  /*3ca00*/  ISETP.LT.AND P3, PT, R92, UR10, !P3 ;  /* 0x0000000a5c007c0c */ /* 0x000fe2000df61270 */
[----:B------:R-:W0:Y:S02]  /*3ca10*/  LDCU UR10, c[0x0][0x398] ;  /* 0x00007300ff0a77ac */ /* 0x000e240008000800 */
[----:B------:R1:W-:Y:S04]  /*3ca20*/  @P1 STG.E.U16 desc[UR20][R8.64], R7 ;  /* 0x0000000708001986 */ /* 0x0003e8000c101514 */
[----:B------:R0:W-:Y:S01]  /*3ca30*/  @P6 STG.E.U16 desc[UR20][R4.64], R54 ;  /* 0x0000003604006986 */ /* 0x0001e2000c101514 */
[----:B--2---:R-:W-:Y:S01]  /*3ca40*/  ISETP.LT.AND P6, PT, R93, UR4, !P0 ;  /* 0x000000045d007c0c */ /* 0x004fe2000c7c1270 */
[----:B------:R-:W-:Y:S01]  /*3ca50*/  VIADD R0, R91, 0x75 ;  /* 0x000000755b007836 */ /* 0x000fe20000000000 */
[----:B------:R-:W2:Y:S01]  /*3ca60*/  LDCU UR4, c[0x0][0x398] ;  /* 0x00007300ff0477ac */ /* 0x000ea20008000800 */
[----:B------:R-:W-:-:S02]  /*3ca70*/  VIADD R13, R11, UR28 ;  /* 0x0000001c0b0d7c36 */ /* 0x000fc40008000000 */
[----:B-1----:R-:W-:Y:S01]  /*3ca80*/  IMAD.WIDE R6, R11, 0x2, R68 ;  /* 0x000000020b067825 */ /* 0x002fe200078e0244 */
[----:B------:R-:W-:Y:S01]  /*3ca90*/  ISETP.GE.AND P4, PT, R0, UR9, PT ;  /* 0x0000000900007c0c */ /* 0x000fe2000bf86270 */
[----:B------:R-:W1:Y:S01]  /*3caa0*/  LDCU UR9, c[0x0][0x398] ;  /* 0x00007300ff0977ac */ /* 0x000e620008000800 */
[----:B0-----:R-:W-:Y:S01]  /*3cab0*/  PRMT R5, R54, 0x7632, R5 ;  /* 0x0000763236057816 */ /* 0x001fe20000000005 */
[----:B------:R-:W-:Y:S01]  /*3cac0*/  IMAD.WIDE R8, R13, 0x2, R2 ;  /* 0x000000020d087825 */ /* 0x000fe200078e0202 */
[----:B---3--:R-:W-:Y:S01]  /*3cad0*/  ISETP.LT.AND P0, PT, R92, UR6, !P0 ;  /* 0x000000065c007c0c */ /* 0x008fe2000c701270 */
[----:B------:R-:W0:Y:S02]  /*3cae0*/  LDCU UR6, c[0x0][0x398] ;  /* 0x00007300ff0677ac */ /* 0x000e240008000800 */
[----:B------:R3:W-:Y:S04]  /*3caf0*/  @P3 STG.E.U16 desc[UR20][R6.64], R5 ;  /* 0x0000000506003986 */ /* 0x0007e8000c101514 */
[----:B------:R0:W-:Y:S01]  /*3cb00*/  @P6 STG.E.U16 desc[UR20][R8.64], R55 ;  /* 0x0000003708006986 */ /* 0x0001e2000c101514 */
[----:B------:R-:W-:Y:S01]  /*3cb10*/  ISETP.LT.AND P6, PT, R93, UR8, !P5 ;  /* 0x000000085d007c0c */ /* 0x000fe2000efc1270 */
[----:B------:R-:W-:-:S02]  /*3cb20*/  VIADD R11, R13, UR28 ;  /* 0x0000001c0d0b7c36 */ /* 0x000fc40008000000 */
[----:B---3--:R-:W-:Y:S01]  /*3cb30*/  IMAD.WIDE R4, R13, 0x2, R68 ;  /* 0x000000020d047825 */ /* 0x008fe200078e0244 */
[----:B------:R-:W3:Y:S01]  /*3cb40*/  LDCU UR8, c[0x0][0x398] ;  /* 0x00007300ff0877ac */ /* 0x000ee20008000800 */
[----:B0-----:R-:W-:Y:S02]  /*3cb50*/  PRMT R9, R55, 0x7632, R9 ;  /* 0x0000763237097816 */ /* 0x001fe40000000009 */
[----:B------:R-:W-:Y:S01]  /*3cb60*/  IMAD.WIDE R6, R11, 0x2, R2 ;  /* 0x000000020b067825 */ /* 0x000fe200078e0202 */
[----:B--2---:R-:W-:Y:S01]  /*3cb70*/  ISETP.LT.AND P5, PT, R92, UR4, !P5 ;  /* 0x000000045c007c0c */ /* 0x004fe2000efa1270 */
[----:B------:R-:W0:Y:S01]  /*3cb80*/  LDCU UR4, c[0x0][0x398] ;  /* 0x00007300ff0477ac */ /* 0x000e220008000800 */
[----:B------:R2:W-:Y:S04]  /*3cb90*/  @P0 STG.E.U16 desc[UR20][R4.64], R9 ;  /* 0x0000000904000986 */ /* 0x0005e8000c101514 */
[----:B------:R3:W-:Y:S01]  /*3cba0*/  @P6 STG.E.U16 desc[UR20][R6.64], R56 ;  /* 0x0000003806006986 */ /* 0x0007e2000c101514 */
[----:B-1----:R-:W-:Y:S01]  /*3cbb0*/  ISETP.LT.AND P6, PT, R93, UR9, !P4 ;  /* 0x000000095d007c0c */ /* 0x002fe2000e7c1270 */
[----:B------:R-:W-:-:S02]  /*3cbc0*/  VIADD R13, R11, UR28 ;  /* 0x0000001c0b0d7c36 */ /* 0x000fc40008000000 */
[----:B------:R-:W-:Y:S01]  /*3cbd0*/  VIADD R0, R91, 0x76 ;  /* 0x000000765b007836 */ /* 0x000fe20000000000 */
[----:B------:R-:W1:Y:S01]  /*3cbe0*/  LDCU UR9, c[0x0][0x398] ;  /* 0x00007300ff0977ac */ /* 0x000e620008000800 */
[----:B--2---:R-:W-:-:S03]  /*3cbf0*/  IMAD.WIDE R8, R11, 0x2, R68 ;  /* 0x000000020b087825 */ /* 0x004fc600078e0244 */
[----:B------:R-:W-:Y:S01]  /*3cc00*/  ISETP.GE.AND P1, PT, R0, UR13, PT ;  /* 0x0000000d00007c0c */ /* 0x000fe2000bf26270 */
[----:B------:R-:W2:Y:S01]  /*3cc10*/  LDCU UR13, c[0x0][0x398] ;  /* 0x00007300ff0d77ac */ /* 0x000ea20008000800 */
[----:B---3--:R-:W-:Y:S01]  /*3cc20*/  PRMT R7, R56, 0x7632, R7 ;  /* 0x0000763238077816 */ /* 0x008fe20000000007 */
[----:B------:R-:W-:Y:S01]  /*3cc30*/  IMAD.WIDE R4, R13, 0x2, R2 ;  /* 0x000000020d047825 */ /* 0x000fe200078e0202 */
[----:B------:R-:W-:Y:S01]  /*3cc40*/  ISETP.LT.AND P4, PT, R92, UR10, !P4 ;  /* 0x0000000a5c007c0c */ /* 0x000fe2000e781270 */
[----:B------:R-:W3:Y:S02]  /*3cc50*/  LDCU UR10, c[0x0][0x398] ;  /* 0x00007300ff0a77ac */ /* 0x000ee40008000800 */
[----:B------:R0:W-:Y:S04]  /*3cc60*/  @P5 STG.E.U16 desc[UR20][R8.64], R7 ;  /* 0x0000000708005986 */ /* 0x0001e8000c101514 */
[----:B------:R1:W-:Y:S01]  /*3cc70*/  @P6 STG.E.U16 desc[UR20][R4.64], R57 ;  /* 0x0000003904006986 */ /* 0x0003e2000c101514 */
[----:B------:R-:W-:Y:S01]  /*3cc80*/  ISETP.LT.AND P6, PT, R93, UR6, !P1 ;  /* 0x000000065d007c0c */ /* 0x000fe2000cfc1270 */
[----:B------:R-:W-:-:S02]  /*3cc90*/  VIADD R11, R13, UR28 ;  /* 0x0000001c0d0b7c36 */ /* 0x000fc40008000000 */
[----:B------:R-:W-:Y:S01]  /*3cca0*/  VIADD R0, R91, 0x77 ;  /* 0x000000775b007836 */ /* 0x000fe20000000000 */
[----:B------:R-:W2:Y:S01]  /*3ccb0*/  LDCU UR6, c[0x0][0x398] ;  /* 0x00007300ff0677ac */ /* 0x000ea20008000800 */
[----:B0-----:R-:W-:-:S03]  /*3ccc0*/  IMAD.WIDE R6, R13, 0x2, R68 ;  /* 0x000000020d067825 */ /* 0x001fc600078e0244 */
[----:B------:R-:W-:Y:S02]  /*3ccd0*/  ISETP.GE.AND P3, PT, R0, UR25, PT ;  /* 0x0000001900007c0c */ /* 0x000fe4000bf66270 */
[----:B-1----:R-:W-:Y:S01]  /*3cce0*/  PRMT R5, R57, 0x7632, R5 ;  /* 0x0000763239057816 */ /* 0x002fe20000000005 */
[----:B------:R-:W-:Y:S01]  /*3ccf0*/  IMAD.WIDE R8, R11, 0x2, R2 ;  /* 0x000000020b087825 */ /* 0x000fe200078e0202 */
[----:B------:R-:W-:Y:S01]  /*3cd00*/  ISETP.LT.AND P1, PT, R92, UR8, !P1 ;  /* 0x000000085c007c0c */ /* 0x000fe2000cf21270 */
[----:B------:R-:W0:Y:S02]  /*3cd10*/  LDCU UR8, c[0x0][0x398] ;  /* 0x00007300ff0877ac */ /* 0x000e240008000800 */
[----:B------:R1:W-:Y:S04]  /*3cd20*/  @P4 STG.E.U16 desc[UR20][R6.64], R5 ;  /* 0x0000000506004986 */ /* 0x0003e8000c101514 */
[----:B------:R0:W-:Y:S01]  /*3cd30*/  @P6 STG.E.U16 desc[UR20][R8.64], R58 ;  /* 0x0000003a08006986 */ /* 0x0001e2000c101514 */
[----:B------:R-:W-:Y:S01]  /*3cd40*/  ISETP.LT.AND P6, PT, R93, UR12, !P3 ;  /* 0x0000000c5d007c0c */ /* 0x000fe2000dfc1270 */
[----:B------:R-:W-:-:S02]  /*3cd50*/  VIADD R13, R11, UR28 ;  /* 0x0000001c0b0d7c36 */ /* 0x000fc40008000000 */
[C---:B------:R-:W-:Y:S02]  /*3cd60*/  VIADD R0, R91.reuse, 0x78 ;  /* 0x000000785b007836 */ /* 0x040fe40000000000 */
[----:B------:R-:W-:Y:S01]  /*3cd70*/  VIADD R10, R91, 0x7b ;  /* 0x0000007b5b0a7836 */ /* 0x000fe20000000000 */
[----:B------:R-:W-:Y:S01]  /*3cd80*/  PRMT R12, R60, 0x7632, R12 ;  /* 0x000076323c0c7816 */ /* 0x000fe2000000000c */
[----:B-1----:R-:W-:Y:S01]  /*3cd90*/  IMAD.WIDE R4, R11, 0x2, R68 ;  /* 0x000000020b047825 */ /* 0x002fe200078e0244 */
[----:B------:R-:W-:Y:S01]  /*3cda0*/  ISETP.GE.AND P0, PT, R0, UR23, PT ;  /* 0x0000001700007c0c */ /* 0x000fe2000bf06270 */
[----:B------:R-:W1:Y:S01]  /*3cdb0*/  LDCU UR12, c[0x0][0x398] ;  /* 0x00007300ff0c77ac */ /* 0x000e620008000800 */
[----:B0-----:R-:W-:Y:S01]  /*3cdc0*/  PRMT R9, R58, 0x7632, R9 ;  /* 0x000076323a097816 */ /* 0x001fe20000000009 */
[----:B------:R-:W-:Y:S01]  /*3cdd0*/  IMAD.WIDE R6, R13, 0x2, R2 ;  /* 0x000000020d067825 */ /* 0x000fe200078e0202 */
[C---:B------:R-:W-:Y:S01]  /*3cde0*/  ISETP.LT.AND P3, PT, R92.reuse, UR4, !P3 ;  /* 0x000000045c007c0c */ /* 0x040fe2000df61270 */
[----:B------:R-:W0:Y:S02]  /*3cdf0*/  LDCU UR4, c[0x0][0x398] ;  /* 0x00007300ff0477ac */ /* 0x000e240008000800 */
[----:B------:R1:W-:Y:S04]  /*3ce00*/  @P1 STG.E.U16 desc[UR20][R4.64], R9 ;  /* 0x0000000904001986 */ /* 0x0003e8000c101514 */
[----:B------:R0:W-:Y:S01]  /*3ce10*/  @P6 STG.E.U16 desc[UR20][R6.64], R59 ;  /* 0x0000003b06006986 */ /* 0x0001e2000c101514 */
[----:B------:R-:W-:Y:S01]  /*3ce20*/  ISETP.LT.AND P6, PT, R93, UR9, !P0 ;  /* 0x000000095d007c0c */ /* 0x000fe2000c7c1270 */
[----:B------:R-:W-:Y:S01]  /*3ce30*/  VIADD R11, R13, UR28 ;  /* 0x0000001c0d0b7c36 */ /* 0x000fe20008000000 */
[----:B--2---:R-:W-:Y:S01]  /*3ce40*/  ISETP.LT.AND P0, PT, R92, UR13, !P0 ;  /* 0x0000000d5c007c0c */ /* 0x004fe2000c701270 */
[----:B------:R-:W-:Y:S01]  /*3ce50*/  VIADD R0, R91, 0x79 ;  /* 0x000000795b007836 */ /* 0x000fe20000000000 */
[----:B------:R-:W-:Y:S01]  /*3ce60*/  ISETP.GE.AND P1, PT, R10, UR27, PT ;  /* 0x0000001b0a007c0c */ /* 0x000fe2000bf26270 */
[----:B------:R-:W2:Y:S01]  /*3ce70*/  LDCU UR9, c[0x0][0x398] ;  /* 0x00007300ff0977ac */ /* 0x000ea20008000800 */
[----:B------:R-:W-:Y:S01]  /*3ce80*/  PRMT R10, R59, 0x7632, R10 ;  /* 0x000076323b0a7816 */ /* 0x000fe2000000000a */
[----:B-1----:R-:W-:Y:S01]  /*3ce90*/  IMAD.WIDE R4, R13, 0x2, R68 ;  /* 0x000000020d047825 */ /* 0x002fe200078e0244 */
[----:B------:R-:W-:Y:S01]  /*3cea0*/  ISETP.GE.AND P5, PT, R0, UR15, PT ;  /* 0x0000000f00007c0c */ /* 0x000fe2000bfa6270 */
[----:B------:R-:W1:Y:S02]  /*3ceb0*/  LDCU UR13, c[0x0][0x398] ;  /* 0x00007300ff0d77ac */ /* 0x000e640008000800 */
[C---:B0-----:R-:W-:Y:S01]  /*3cec0*/  IMAD.WIDE R6, R11.reuse, 0x2, R2 ;  /* 0x000000020b067825 */ /* 0x041fe200078e0202 */
[----:B------:R0:W-:Y:S03]  /*3ced0*/  @P3 STG.E.U16 desc[UR20][R4.64], R10 ;  /* 0x0000000a04003986 */ /* 0x0001e6000c101514 */
[----:B------:R-:W-:Y:S01]  /*3cee0*/  IMAD.WIDE R8, R11, 0x2, R68 ;  /* 0x000000020b087825 */ /* 0x000fe200078e0244 */
[----:B------:R-:W-:Y:S01]  /*3cef0*/  IADD3 R0, PT, PT, R91, 0x7a, RZ ;  /* 0x0000007a5b007810 */ /* 0x000fe20007ffe0ff */
[----:B------:R1:W-:Y:S04]  /*3cf00*/  @P6 STG.E.U16 desc[UR20][R6.64], R60 ;  /* 0x0000003c06006986 */ /* 0x0003e8000c101514 */
[----:B------:R1:W-:Y:S01]  /*3cf10*/  @P0 STG.E.U16 desc[UR20][R8.64], R12 ;  /* 0x0000000c08000986 */ /* 0x0003e2000c101514 */
[----:B------:R-:W-:Y:S01]  /*3cf20*/  ISETP.LT.AND P0, PT, R93, UR6, !P5 ;  /* 0x000000065d007c0c */ /* 0x000fe2000ef01270 */
[----:B------:R-:W-:Y:S01]  /*3cf30*/  VIADD R11, R11, UR28 ;  /* 0x0000001c0b0b7c36 */ /* 0x000fe20008000000 */
[----:B------:R-:W-:Y:S01]  /*3cf40*/  ISETP.GE.AND P4, PT, R0, UR7, PT ;  /* 0x0000000700007c0c */ /* 0x000fe2000bf86270 */
[----:B------:R-:W-:Y:S01]  /*3cf50*/  VIADD R0, R91, 0x7c ;  /* 0x0000007c5b007836 */ /* 0x000fe20000000000 */
[----:B------:R-:W-:Y:S01]  /*3cf60*/  F2FP.F16.F32.PACK_AB R61, R61, R83 ;  /* 0x000000533d3d723e */ /* 0x000fe200000000ff */
[----:B0-----:R-:W-:Y:S01]  /*3cf70*/  IMAD.WIDE R4, R11, 0x2, R2 ;  /* 0x000000020b047825 */ /* 0x001fe200078e0202 */
[----:B------:R-:W0:Y:S02]  /*3cf80*/  LDCU UR7, c[0x0][0x398] ;  /* 0x00007300ff0777ac */ /* 0x000e240008000800 */
[----:B------:R-:W-:Y:S01]  /*3cf90*/  ISETP.GE.AND P3, PT, R0, UR19, PT ;  /* 0x0000001300007c0c */ /* 0x000fe2000bf66270 */
[C---:B------:R-:W-:Y:S01]  /*3cfa0*/  VIADD R0, R91.reuse, 0x7d ;  /* 0x0000007d5b007836 */ /* 0x040fe20000000000 */
[----:B------:R-:W-:Y:S01]  /*3cfb0*/  F2FP.F16.F32.PACK_AB R62, R62, R84 ;  /* 0x000000543e3e723e */ /* 0x000fe200000000ff */
[----:B------:R-:W0:Y:S02]  /*3cfc0*/  LDCU UR6, c[0x0][0x398] ;  /* 0x00007300ff0677ac */ /* 0x000e240008000800 */
[----:B------:R0:W-:Y:S01]  /*3cfd0*/  @P0 STG.E.U16 desc[UR20][R4.64], R61 ;  /* 0x0000003d04000986 */ /* 0x0001e2000c101514 */
[----:B------:R-:W-:Y:S01]  /*3cfe0*/  ISETP.GE.AND P0, PT, R0, UR11, PT ;  /* 0x0000000b00007c0c */ /* 0x000fe2000bf06270 */
[----:B------:R-:W-:Y:S01]  /*3cff0*/  VIADD R0, R91, 0x7e ;  /* 0x0000007e5b007836 */ /* 0x000fe20000000000 */
[C---:B---3--:R-:W-:Y:S01]  /*3d000*/  ISETP.LT.AND P5, PT, R92.reuse, UR10, !P5 ;  /* 0x0000000a5c007c0c */ /* 0x048fe2000efa1270 */
[----:B------:R-:W3:Y:S01]  /*3d010*/  LDL.LU R91, [R1+0x1184] ;  /* 0x00118400015b7983 */ /* 0x000ee20000300800 */
[----:B----4-:R-:W-:Y:S01]  /*3d020*/  ISETP.LT.AND P6, PT, R93, UR14, !P4 ;  /* 0x0000000e5d007c0c */ /* 0x010fe2000e7c1270 */
[----:B------:R-:W-:Y:S01]  /*3d030*/  VIADD R13, R11, UR28 ;  /* 0x0000001c0b0d7c36 */ /* 0x000fe20008000000 */
[----:B------:R-:W-:Y:S01]  /*3d040*/  PRMT R10, R61, 0x7632, R10 ;  /* 0x000076323d0a7816 */ /* 0x000fe2000000000a */
[----:B-1----:R-:W-:Y:S01]  /*3d050*/  IMAD.WIDE R6, R11, 0x2, R68 ;  /* 0x000000020b067825 */ /* 0x002fe200078e0244 */
[C---:B------:R-:W-:Y:S01]  /*3d060*/  ISETP.LT.AND P4, PT, R92.reuse, UR8, !P4 ;  /* 0x000000085c007c0c */ /* 0x040fe2000e781270 */
[----:B------:R-:W1:Y:S02]  /*3d070*/  LDCU UR10, c[0x0][0x398] ;  /* 0x00007300ff0a77ac */ /* 0x000e640008000800 */
[----:B------:R-:W-:Y:S01]  /*3d080*/  IMAD.WIDE R8, R13, 0x2, R2 ;  /* 0x000000020d087825 */ /* 0x000fe200078e0202 */
[----:B------:R-:W4:Y:S03]  /*3d090*/  LDCU UR11, c[0x0][0x398] ;  /* 0x00007300ff0b77ac */ /* 0x000f260008000800 */
[----:B------:R1:W-:Y:S01]  /*3d0a0*/  @P5 STG.E.U16 desc[UR20][R6.64], R10 ;  /* 0x0000000a06005986 */ /* 0x0003e2000c101514 */
[----:B0-----:R-:W-:Y:S01]  /*3d0b0*/  ISETP.LT.AND P5, PT, R93, UR7, !P1 ;  /* 0x000000075d007c0c */ /* 0x001fe2000cfa1270 */
[----:B------:R-:W-:Y:S01]  /*3d0c0*/  VIADD R11, R13, UR28 ;  /* 0x0000001c0d0b7c36 */ /* 0x000fe20008000000 */
[----:B------:R-:W-:Y:S01]  /*3d0d0*/  ISETP.LT.AND P1, PT, R92, UR4, !P1 ;  /* 0x000000045c007c0c */ /* 0x000fe2000cf21270 */
[----:B------:R0:W-:Y:S01]  /*3d0e0*/  @P6 STG.E.U16 desc[UR20][R8.64], R62 ;  /* 0x0000003e08006986 */ /* 0x0001e2000c101514 */
[----:B--2---:R-:W-:Y:S01]  /*3d0f0*/  ISETP.LT.AND P6, PT, R93, UR9, !P3 ;  /* 0x000000095d007c0c */ /* 0x004fe2000dfc1270 */
[----:B------:R-:W-:Y:S01]  /*3d100*/  VIADD R15, R11, UR28 ;  /* 0x0000001c0b0f7c36 */ /* 0x000fe20008000000 */
[----:B------:R-:W-:Y:S01]  /*3d110*/  F2FP.F16.F32.PACK_AB R63, R63, R81 ;  /* 0x000000513f3f723e */ /* 0x000fe200000000ff */
[----:B------:R-:W-:Y:S01]  /*3d120*/  IMAD.WIDE R4, R13, 0x2, R68 ;  /* 0x000000020d047825 */ /* 0x000fe200078e0244 */
[----:B------:R-:W-:-:S02]  /*3d130*/  PRMT R12, R62, 0x7632, R12 ;  /* 0x000076323e0c7816 */ /* 0x000fc4000000000c */
[----:B------:R-:W-:Y:S01]  /*3d140*/  PRMT R14, R63, 0x7632, R14 ;  /* 0x000076323f0e7816 */ /* 0x000fe2000000000e */
[----:B-1----:R-:W-:Y:S01]  /*3d150*/  IMAD.WIDE R6, R11, 0x2, R2 ;  /* 0x000000020b067825 */ /* 0x002fe200078e0202 */
[----:B------:R-:W-:-:S03]  /*3d160*/  F2FP.F16.F32.PACK_AB R64, R64, R82 ;  /* 0x000000524040723e */ /* 0x000fc600000000ff */
[----:B0-----:R-:W-:Y:S01]  /*3d170*/  IMAD.WIDE R8, R11, 0x2, R68 ;  /* 0x000000020b087825 */ /* 0x001fe200078e0244 */
[----:B------:R0:W-:Y:S03]  /*3d180*/  @P4 STG.E.U16 desc[UR20][R4.64], R12 ;  /* 0x0000000c04004986 */ /* 0x0001e6000c101514 */
[----:B------:R-:W-:Y:S01]  /*3d190*/  IMAD.WIDE R10, R15, 0x2, R2 ;  /* 0x000000020f0a7825 */ /* 0x000fe200078e0202 */
[----:B------:R1:W-:Y:S01]  /*3d1a0*/  @P5 STG.E.U16 desc[UR20][R6.64], R63 ;  /* 0x0000003f06005986 */ /* 0x0003e2000c101514 */
[----:B------:R-:W-:-:S03]  /*3d1b0*/  ISETP.LT.AND P3, PT, R92, UR12, !P3 ;  /* 0x0000000c5c007c0c */ /* 0x000fc6000df61270 */
[----:B------:R2:W-:Y:S01]  /*3d1c0*/  @P1 STG.E.U16 desc[UR20][R8.64], R14 ;  /* 0x0000000e08001986 */ /* 0x0005e2000c101514 */
[----:B------:R-:W-:Y:S01]  /*3d1d0*/  ISETP.GE.AND P4, PT, R0, UR17, PT ;  /* 0x0000001100007c0c */ /* 0x000fe2000bf86270 */
[----:B------:R-:W-:Y:S02]  /*3d1e0*/  VIADD R13, R15, UR28 ;  /* 0x0000001c0f0d7c36 */ /* 0x000fe40008000000 */
[----:B------:R1:W-:Y:S01]  /*3d1f0*/  @P6 STG.E.U16 desc[UR20][R10.64], R64 ;  /* 0x000000400a006986 */ /* 0x0003e2000c101514 */
[----:B------:R-:W-:Y:S02]  /*3d200*/  ISETP.LT.AND P6, PT, R93, UR6, !P0 ;  /* 0x000000065d007c0c */ /* 0x000fe4000c7c1270 */
[C---:B------:R-:W-:Y:S01]  /*3d210*/  ISETP.LT.AND P0, PT, R92.reuse, UR10, !P0 ;  /* 0x0000000a5c007c0c */ /* 0x040fe2000c701270 */
[----:B0-----:R-:W-:Y:S01]  /*3d220*/  IMAD.WIDE R4, R15, 0x2, R68 ;  /* 0x000000020f047825 */ /* 0x001fe200078e0244 */
[----:B----4-:R-:W-:Y:S02]  /*3d230*/  ISETP.LT.AND P5, PT, R93, UR11, !P4 ;  /* 0x0000000b5d007c0c */ /* 0x010fe4000e7a1270 */
[----:B------:R-:W-:-:S02]  /*3d240*/  ISETP.LT.AND P4, PT, R92, UR13, !P4 ;  /* 0x0000000d5c007c0c */ /* 0x000fc4000e781270 */
[C---:B------:R-:W-:Y:S02]  /*3d250*/  IADD3 R17, PT, PT, R13.reuse, UR28, RZ ;  /* 0x0000001c0d117c10 */ /* 0x040fe4000fffe0ff */
[----:B------:R-:W-:Y:S01]  /*3d260*/  PRMT R0, R64, 0x7632, R0 ;  /* 0x0000763240007816 */ /* 0x000fe20000000000 */
[----:B-1----:R-:W-:Y:S01]  /*3d270*/  IMAD.WIDE R6, R13, 0x2, R2 ;  /* 0x000000020d067825 */ /* 0x002fe200078e0202 */
[----:B------:R-:W-:Y:S02]  /*3d280*/  ISETP.LT.AND P1, PT, R93, UR16, !P2 ;  /* 0x000000105d007c0c */ /* 0x000fe4000d721270 */
[----:B------:R-:W-:Y:S02]  /*3d290*/  ISETP.LT.AND P2, PT, R92, UR18, !P2 ;  /* 0x000000125c007c0c */ /* 0x000fe4000d741270 */
[----:B------:R-:W-:Y:S01]  /*3d2a0*/  F2FP.F16.F32.PACK_AB R65, R65, R90 ;  /* 0x0000005a4141723e */ /* 0x000fe200000000ff */
[----:B------:R-:W-:Y:S01]  /*3d2b0*/  VIADD R15, R17, UR28 ;  /* 0x0000001c110f7c36 */ /* 0x000fe20008000000 */
[----:B------:R-:W-:Y:S01]  /*3d2c0*/  F2FP.F16.F32.PACK_AB R66, R66, R89 ;  /* 0x000000594242723e */ /* 0x000fe200000000ff */
[----:B------:R0:W-:Y:S01]  /*3d2d0*/  @P3 STG.E.U16 desc[UR20][R4.64], R0 ;  /* 0x0000000004003986 */ /* 0x0001e2000c101514 */
[----:B--2---:R-:W-:-:S03]  /*3d2e0*/  IMAD.WIDE R8, R13, 0x2, R68 ;  /* 0x000000020d087825 */ /* 0x004fc600078e0244 */
[----:B------:R1:W-:Y:S01]  /*3d2f0*/  @P6 STG.E.U16 desc[UR20][R6.64], R65 ;  /* 0x0000004106006986 */ /* 0x0003e2000c101514 */
[----:B------:R-:W-:-:S04]  /*3d300*/  IMAD.WIDE R10, R17, 0x2, R2 ;  /* 0x00000002110a7825 */ /* 0x000fc800078e0202 */
[----:B------:R-:W-:Y:S01]  /*3d310*/  IMAD.WIDE R12, R17, 0x2, R68 ;  /* 0x00000002110c7825 */ /* 0x000fe200078e0244 */
[----:B0-----:R-:W-:-:S03]  /*3d320*/  PRMT R5, R65, 0x7632, R5 ;  /* 0x0000763241057816 */ /* 0x001fc60000000005 */
[----:B------:R-:W-:Y:S01]  /*3d330*/  IMAD.WIDE R2, R15, 0x2, R2 ;  /* 0x000000020f027825 */ /* 0x000fe200078e0202 */
[----:B-1----:R-:W-:-:S03]  /*3d340*/  PRMT R7, R66, 0x7632, R7 ;  /* 0x0000763242077816 */ /* 0x002fc60000000007 */
[----:B------:R-:W-:Y:S01]  /*3d350*/  IMAD.WIDE R68, R15, 0x2, R68 ;  /* 0x000000020f447825 */ /* 0x000fe200078e0244 */
[----:B------:R0:W-:Y:S04]  /*3d360*/  @P0 STG.E.U16 desc[UR20][R8.64], R5 ;  /* 0x0000000508000986 */ /* 0x0001e8000c101514 */
[----:B------:R0:W-:Y:S04]  /*3d370*/  @P5 STG.E.U16 desc[UR20][R10.64], R66 ;  /* 0x000000420a005986 */ /* 0x0001e8000c101514 */
[----:B------:R0:W-:Y:S01]  /*3d380*/  @P4 STG.E.U16 desc[UR20][R12.64], R7 ;  /* 0x000000070c004986 */ /* 0x0001e2000c101514 */
[----:B---3--:R-:W-:-:S04]  /*3d390*/  F2FP.F16.F32.PACK_AB R67, R67, R91 ;  /* 0x0000005b4343723e */ /* 0x008fc800000000ff */
[----:B------:R-:W-:Y:S01]  /*3d3a0*/  PRMT R34, R67, 0x7632, R34 ;  /* 0x0000763243227816 */ /* 0x000fe20000000022 */
[----:B------:R0:W-:Y:S04]  /*3d3b0*/  @P1 STG.E.U16 desc[UR20][R2.64], R67 ;  /* 0x0000004302001986 */ /* 0x0001e8000c101514 */
[----:B------:R0:W-:Y:S01]  /*3d3c0*/  @P2 STG.E.U16 desc[UR20][R68.64], R34 ;  /* 0x0000002244002986 */ /* 0x0001e2000c101514 */
[----:B------:R-:W-:Y:S06]  /*3d3d0*/  BAR.SYNC.DEFER_BLOCKING 0x0 ;  /* 0x0000000000007b1d */ /* 0x000fec0000010000 */
[----:B------:R-:W-:Y:S05]  /*3d3e0*/  BRA.U UP0, `(.L_x_13) ;  /* 0x0000000100a07547 */ /* 0x000fea000b800000 */
[----:B------:R-:W1:Y:S01]  /*3d3f0*/  S2UR UR6, SR_CgaCtaId ;  /* 0x00000000000679c3 */ /* 0x000e620000008800 */
[----:B------:R-:W-:Y:S01]  /*3d400*/  NOP ;  /* 0x0000000000007918 */ /* 0x000fe20000000000 */
[----:B------:R-:W-:Y:S01]  /*3d410*/  UMOV UR4, 0x50 ;  /* 0x0000005000047882 */ /* 0x000fe20000000000 */
[----:B------:R-:W-:Y:S02]  /*3d420*/  IMAD.U32 R0, RZ, RZ, UR5 ;  /* 0x00000005ff007e24 */ /* 0x000fe4000f8e00ff */
[----:B0-----:R-:W-:Y:S02]  /*3d430*/  IMAD.MOV.U32 R3, RZ, RZ, 0xff ;  /* 0x000000ffff037424 */ /* 0x001fe400078e00ff */
[----:B------:R-:W-:Y:S01]  /*3d440*/  IMAD.MOV.U32 R7, RZ, RZ, 0x1 ;  /* 0x00000001ff077424 */ /* 0x000fe200078e00ff */
[----:B------:R-:W-:-:S04]  /*3d450*/  LOP3.LUT R0, R0, 0xffff, RZ, 0xc0, !PT ;  /* 0x0000ffff00007812 */ /* 0x000fc800078ec0ff */
[----:B------:R-:W-:-:S05]  /*3d460*/  SHF.R.U32.HI R0, RZ, 0x5, R0 ;  /* 0x00000005ff007819 */ /* 0x000fca0000011600 */
[----:B------:R-:W-:Y:S01]  /*3d470*/  VIADD R2, R0, 0x10 ;  /* 0x0000001000027836 */ /* 0x000fe20000000000 */
[----:B------:R-:W-:Y:S01]  /*3d480*/  SHF.L.U32 R0, R3, R0, RZ ;  /* 0x0000000003007219 */ /* 0x000fe200000006ff */
[----:B-1----:R-:W-:-:S03]  /*3d490*/  ULEA UR6, UR6, UR4, 0x18 ;  /* 0x0000000406067291 */ /* 0x002fc6000f8ec0ff */
[----:B------:R-:W-:-:S04]  /*3d4a0*/  SHF.L.U32 R3, R7, R2, RZ ;  /* 0x0000000207037219 */ /* 0x000fc800000006ff */
[----:B------:R-:W-:Y:S02]  /*3d4b0*/  LOP3.LUT R0, R3, R0, RZ, 0xfc, !PT ;  /* 0x0000000003007212 */ /* 0x000fe400078efcff */
[----:B------:R-:W0:Y:S02]  /*3d4c0*/  LDS R5, [UR6] ;  /* 0x00000006ff057984 */ /* 0x000e240008000800 */
[C---:B------:R-:W-:Y:S02]  /*3d4d0*/  LOP3.LUT R2, R0.reuse, 0xffff, RZ, 0xc0, !PT ;  /* 0x0000ffff00027812 */ /* 0x040fe400078ec0ff */
[----:B0-----:R-:W-:-:S04]  /*3d4e0*/  LOP3.LUT R3, R0, 0xffff, R5, 0x80, !PT ;  /* 0x0000ffff00037812 */ /* 0x001fc800078e8005 */
[----:B------:R-:W-:-:S13]  /*3d4f0*/  ISETP.NE.AND P0, PT, R3, R2, PT ;  /* 0x000000020300720c */ /* 0x000fda0003f05270 */
[----:B------:R-:W-:Y:S05]  /*3d500*/  @P0 BRA `(.L_x_14) ;  /* 0x0000000000500947 */ /* 0x000fea0003800000 */
[----:B------:R-:W-:Y:S02]  /*3d510*/  SHF.R.U32.HI R5, RZ, 0x10, R5 ;  /* 0x00000010ff057819 */ /* 0x000fe40000011605 */
[----:B------:R-:W-:-:S04]  /*3d520*/  SHF.R.U32.HI R2, RZ, 0x10, R0 ;  /* 0x00000010ff027819 */ /* 0x000fc80000011600 */
[----:B------:R-:W-:-:S04]  /*3d530*/  LOP3.LUT R5, R5, R2, RZ, 0xc0, !PT ;  /* 0x0000000205057212 */ /* 0x000fc800078ec0ff */
[----:B------:R-:W-:-:S13]  /*3d540*/  ISETP.NE.AND P0, PT, R5, R2, PT ;  /* 0x000000020500720c */ /* 0x000fda0003f05270 */
[----:B------:R-:W-:Y:S05]  /*3d550*/  @P0 BRA `(.L_x_15) ;  /* 0x0000000000300947 */ /* 0x000fea0003800000 */
[----:B------:R-:W-:Y:S01]  /*3d560*/  R2UR UR4, R0 ;  /* 0x00000000000472ca */ /* 0x000fe200000e0000 */
[----:B------:R-:W-:Y:S01]  /*3d570*/  VOTEU.ANY UR5, UPT, PT ;  /* 0x0000000000057886 */ /* 0x000fe200038e0100 */
[----:B------:R-:W0:Y:S01]  /*3d580*/  S2R R0, SR_LANEID ;  /* 0x0000000000007919 */ /* 0x000e220000000000 */
[----:B------:R-:W-:-:S10]  /*3d590*/  UFLO.U32 UR5, UR5 ;  /* 0x00000005000572bd */ /* 0x000fd400080e0000 */
[----:B------:R-:W-:-:S06]  /*3d5a0*/  ULOP3.LUT UR4, URZ, UR4, URZ, 0x33, !UPT ;  /* 0x00000004ff047292 */ /* 0x000fcc000f8e33ff */
[----:B------:R-:W-:-:S04]  /*3d5b0*/  IMAD.U32 R2, RZ, RZ, UR4 ;  /* 0x00000004ff027e24 */ /* 0x000fc8000f8e00ff */
[----:B------:R-:W1:Y:S02]  /*3d5c0*/  REDUX UR7, R2 ;  /* 0x00000000020773c4 */ /* 0x000e640000000000 */
[----:B------:R2:W-:Y:S01]  /*3d5d0*/  UTCATOMSWS.AND URZ, UR4 ;  /* 0x0000000400ff79e3 */ /* 0x0005e20008000000 */
[----:B0-----:R-:W-:Y:S01]  /*3d5e0*/  ISETP.EQ.U32.AND P0, PT, R0, UR5, PT ;  /* 0x0000000500007c0c */ /* 0x001fe2000bf02070 */
[----:B-1----:R-:W-:-:S12]  /*3d5f0*/  IMAD.U32 R0, RZ, RZ, UR7 ;  /* 0x00000007ff007e24 */ /* 0x002fd8000f8e00ff */
[----:B------:R2:W-:Y:S01]  /*3d600*/  @P0 ATOMS.AND RZ, [UR6], R0 ;  /* 0x00000000ffff098c */ /* 0x0005e2000a800006 */
[----:B------:R-:W-:Y:S05]  /*3d610*/  BRA `(.L_x_13) ;  /* 0x0000000000147947 */ /* 0x000fea0003800000 */
.L_x_15:
[----:B------:R-:W-:-:S07]  /*3d620*/  MOV R2, 0x3d640 ;  /* 0x0003d64000027802 */ /* 0x000fce0000000f00 */
[----:B------:R-:W-:Y:S05]  /*3d630*/  CALL.REL.NOINC `($__internal_0_$__cuda_sm10x_tcgen05_guardrail_trap_col_being_dealloced_not_returned_by_alloc) ;  /* 0x00000000002c7944 */ /* 0x000fea0003c00000 */
[----:B------:R-:W-:Y:S05]  /*3d640*/  BRA `(.L_x_13) ;  /* 0x0000000000087947 */ /* 0x000fea0003800000 */
.L_x_14:
[----:B------:R-:W-:-:S07]  /*3d650*/  MOV R2, 0x3d670 ;  /* 0x0003d67000027802 */ /* 0x000fce0000000f00 */
[----:B------:R-:W-:Y:S05]  /*3d660*/  CALL.REL.NOINC `($__internal_2_$__cuda_sm10x_tcgen05_guardrail_trap_unallocated_columns_being_dealloced) ;  /* 0x0000000000387944 */ /* 0x000fea0003c00000 */
.L_x_13:
[----:B------:R-:W-:Y:S01]  /*3d670*/  NOP ;  /* 0x0000000000007918 */ /* 0x000fe20000000000 */
[----:B--2---:R-:W-:Y:S05]  /*3d680*/  EXIT ;  /* 0x000000000000794d */ /* 0x004fea0003800000 */
.L_x_8:
[----:B------:R-:W1:Y:S02]  /*3d690*/  SYNCS.PHASECHK.TRANS64.TRYWAIT P0, [UR8], R4 ;  /* 0x00000004ff0075a7 */ /* 0x000e640008001108 */
[----:B-1----:R-:W-:Y:S05]  /*3d6a0*/  @!P0 BRA `(.L_x_8) ;  /* 0xfffffffc00f88947 */ /* 0x002fea000383ffff */
[----:B------:R-:W-:Y:S05]  /*3d6b0*/  BRA `(.L_x_16) ;  /* 0xfffffe3400c07947 */ /* 0x000fea000383ffff */
.L_x_12:
[----:B------:R-:W0:Y:S02]  /*3d6c0*/  SYNCS.PHASECHK.TRANS64.TRYWAIT P0, [UR8], R0 ;  /* 0x00000000ff0075a7 */ /* 0x000e240008001108 */
[----:B0-----:R-:W-:Y:S05]  /*3d6d0*/  @!P0 BRA `(.L_x_12) ;  /* 0xfffffffc00f88947 */ /* 0x001fea000383ffff */
[----:B------:R-:W-:Y:S05]  /*3d6e0*/  BRA `(.L_x_11) ;  /* 0xffffff7800187947 */ /* 0x000fea000383ffff */
        .weak           $__internal_0_$__cuda_sm10x_tcgen05_guardrail_trap_col_being_dealloced_not_returned_by_alloc
        .type           $__internal_0_$__cuda_sm10x_tcgen05_guardrail_trap_col_being_dealloced_not_returned_by_alloc,@function
        .size           $__internal_0_$__cuda_sm10x_tcgen05_guardrail_trap_col_being_dealloced_not_returned_by_alloc,($__internal_1_$__cuda_sm10x_tcgen05_guardrail_trap_phase_invalid_during_alloc - $__internal_0_$__cuda_sm10x_tcgen05_guardrail_trap_col_being_dealloced_not_returned_by_alloc)
$__internal_0_$__cuda_sm10x_tcgen05_guardrail_trap_col_being_dealloced_not_returned_by_alloc:
[----:B------:R-:W-:Y:S05]  /*3d6f0*/  BPT.TRAP 0x1 ;  /* 0x000000040000795c */ /* 0x000fea0000300000 */
[----:B------:R-:W-:-:S04]  /*3d700*/  IMAD.MOV.U32 R3, RZ, RZ, 0x0 ;  /* 0x00000000ff037424 */ /* 0x000fc800078e00ff */
[----:B------:R-:W-:Y:S05]  /*3d710*/  RET.REL.NODEC R2 `(matmul_kernel) ;  /* 0xfffffc2802387950 */ /* 0x000fea0003c3ffff */
        .weak           $__internal_1_$__cuda_sm10x_tcgen05_guardrail_trap_phase_invalid_during_alloc
        .type           $__internal_1_$__cuda_sm10x_tcgen05_guardrail_trap_phase_invalid_during_alloc,@function
        .size           $__internal_1_$__cuda_sm10x_tcgen05_guardrail_trap_phase_invalid_during_alloc,($__internal_2_$__cuda_sm10x_tcgen05_guardrail_trap_unallocated_columns_being_dealloced - $__internal_1_$__cuda_sm10x_tcgen05_guardrail_trap_phase_invalid_during_alloc)
$__internal_1_$__cuda_sm10x_tcgen05_guardrail_trap_phase_invalid_during_alloc:
[----:B------:R-:W-:Y:S05]  /*3d720*/  BPT.TRAP 0x1 ;  /* 0x000000040000795c */ /* 0x000fea0000300000 */
[----:B------:R-:W-:-:S04]  /*3d730*/  IMAD.MOV.U32 R3, RZ, RZ, 0x0 ;  /* 0x00000000ff037424 */ /* 0x000fc800078e00ff */
[----:B------:R-:W-:Y:S05]  /*3d740*/  RET.REL.NODEC R2 `(matmul_kernel) ;  /* 0xfffffc28022c7950 */ /* 0x000fea0003c3ffff */
        .weak           $__internal_2_$__cuda_sm10x_tcgen05_guardrail_trap_unallocated_columns_being_dealloced
        .type           $__internal_2_$__cuda_sm10x_tcgen05_guardrail_trap_unallocated_columns_being_dealloced,@function
        .size           $__internal_2_$__cuda_sm10x_tcgen05_guardrail_trap_unallocated_columns_being_dealloced,(.L_x_20 - $__internal_2_$__cuda_sm10x_tcgen05_guardrail_trap_unallocated_columns_being_dealloced)
$__internal_2_$__cuda_sm10x_tcgen05_guardrail_trap_unallocated_columns_being_dealloced:
[----:B------:R-:W-:Y:S05]  /*3d750*/  BPT.TRAP 0x1 ;  /* 0x000000040000795c */ /* 0x000fea0000300000 */
[----:B------:R-:W-:-:S04]  /*3d760*/  IMAD.MOV.U32 R3, RZ, RZ, 0x0 ;  /* 0x00000000ff037424 */ /* 0x000fc800078e00ff */
[----:B------:R-:W-:Y:S05]  /*3d770*/  RET.REL.NODEC R2 `(matmul_kernel) ;  /* 0xfffffc2802207950 */ /* 0x000fea0003c3ffff */
.L_x_17:
[----:B------:R-:W-:-:S00]  /*3d780*/  BRA `(.L_x_17) ;  /* 0xfffffffc00fc7947 */ /* 0x000fc0000383ffff */
[----:B------:R-:W-:-:S00]  /*3d790*/  NOP ;  /* 0x0000000000007918 */ /* 0x000fc00000000000 */
        /* <DEDUP_REMOVED lines=14> */
.L_x_20:


//--------------------- .nv.shared.matmul_kernel  --------------------------
	.section	.nv.shared.matmul_kernel,"aw",@nobits
	.sectionflags	@""
	.align	16
	.zero		1024


//--------------------- .nv.shared.reserved.0     --------------------------
	.section	.nv.shared.reserved.0,"aw",@nobits
	.align	8
	.weak		__nv_reservedSMEM_offset_0_alias
	.size		__nv_reservedSMEM_offset_0_alias, 0, 64
	.other		__nv_reservedSMEM_offset_0_alias,@"STO_CUDA_RESERVED_SHARED STV_DEFAULT"
__nv_reservedSMEM_offset_0_alias:
	.zero		0
.nv.shared.reserved.0:
	.zero		64
	.weak		__nv_reservedSMEM_allocation_phase
	.type		__nv_reservedSMEM_allocation_phase,@object
	.size		__nv_reservedSMEM_allocation_phase,(.L_0 - __nv_reservedSMEM_allocation_phase)
__nv_reservedSMEM_allocation_phase:
	.zero		1
.L_0:
	.zero		7
	.weak		__nv_reservedSMEM_devtool_atexit_pc
	.type		__nv_reservedSMEM_devtool_atexit_pc,@object
	.size		__nv_reservedSMEM_devtool_atexit_pc,(__nv_reservedSMEM_allocation_mask - __nv_reservedSMEM_devtool_atexit_pc)
__nv_reservedSMEM_devtool_atexit_pc:
	.zero		8
	.weak		__nv_reservedSMEM_allocation_mask
	.type		__nv_reservedSMEM_allocation_mask,@object
	.size		__nv_reservedSMEM_allocation_mask,(.L_2 - __nv_reservedSMEM_allocation_mask)
__nv_reservedSMEM_allocation_mask:
	.zero		4
.L_2:


//--------------------- .nv.constant0.matmul_kernel --------------------------
	.section	.nv.constant0.matmul_kernel,"a",@progbits
	.sectionflags	@""
	.align	4
.nv.constant0.matmul_kernel:
	.zero		976


//--------------------- SYMBOLS --------------------------

	.type		.nv.reservedSmem.offset0,@object
	.size		.nv.reservedSmem.offset0,0x4
	.type		.nv.reservedSmem.cap,@object
	.size		.nv.reservedSmem.cap,0x4
